def matmul_kernel(
    a_ptr,
    b_ptr,
    c_ptr,
    M,
    N,
    K,
    stride_am,
    stride_ak,
    stride_bk,
    stride_bn,
    stride_cm,
    stride_cn,
    BLOCK_M: tl.constexpr,
    BLOCK_N: tl.constexpr,
    BLOCK_K: tl.constexpr,
    GROUP_M: tl.constexpr,
):
    pid = tl.program_id(axis=0)
    num_pid_m = tl.cdiv(M, BLOCK_M)
    num_pid_n = tl.cdiv(N, BLOCK_N)
    num_pid_in_group = GROUP_M * num_pid_n
    group_id = pid // num_pid_in_group
    first_pid_m = group_id * GROUP_M
    group_size_m = min(num_pid_m - first_pid_m, GROUP_M)
    pid_m = first_pid_m + ((pid % num_pid_in_group) % group_size_m)
    pid_n = (pid % num_pid_in_group) // group_size_m

    offs_am = (pid_m * BLOCK_M + tl.arange(0, BLOCK_M)) % M
    offs_bn = (pid_n * BLOCK_N + tl.arange(0, BLOCK_N)) % N
    offs_k = tl.arange(0, BLOCK_K)
    a_ptrs = a_ptr + offs_am[:, None] * stride_am + offs_k[None, :] * stride_ak
    b_ptrs = b_ptr + offs_k[:, None] * stride_bk + offs_bn[None, :] * stride_bn

    acc = tl.zeros((BLOCK_M, BLOCK_N), dtype=tl.float32)
    for kk in range(0, tl.cdiv(K, BLOCK_K)):
        a = tl.load(a_ptrs, mask=offs_k[None, :] < K - kk * BLOCK_K, other=0.0)
        b = tl.load(b_ptrs, mask=offs_k[:, None] < K - kk * BLOCK_K, other=0.0)
        acc = tl.dot(a, b, acc)
        a_ptrs += BLOCK_K * stride_ak
        b_ptrs += BLOCK_K * stride_bk

    c = acc.to(c_ptr.dtype.element_ty)
    offs_cm = pid_m * BLOCK_M + tl.arange(0, BLOCK_M)
    offs_cn = pid_n * BLOCK_N + tl.arange(0, BLOCK_N)
    c_ptrs = c_ptr + offs_cm[:, None] * stride_cm + offs_cn[None, :] * stride_cn
    mask = (offs_cm[:, None] < M) & (offs_cn[None, :] < N)
    tl.store(c_ptrs, c, mask=mask)

# config = {"BLOCK_K": 128, "BLOCK_M": 128, "BLOCK_N": 256, "GROUP_M": 1, "arch": "sm_100", "dtype": "fp32", "num_ctas": 1, "num_stages": 3, "num_warps": 4}
# arch = sm_100


// ===== COMPILED SASS (sm_100a) =====

	.target	sm_100a

	.elftype	@"ET_EXEC"


//--------------------- .note.nv.tkinfo           --------------------------
	.section	.note.nv.tkinfo,"",@"SHT_NOTE"
	.sectionflags	@"SHF_NOTE_NV_TKINFO"
	.tkinfo
        /*0018*/ 	.word	0x00000081
        /*0030*/ 	.string	""
        /*0030*/ 	.string	"ptxas-blackwell"
        /*0030*/ 	.string	"Cuda compilation tools, release 12.9, V12.9.86"
        /*0030*/ 	.string	"Build cuda_12.9.r12.9/compiler.36037853_0"
        /*0030*/ 	.string	"-v  -suppress-debug-info  -lineinfo  -arch sm_100a "



//--------------------- .note.nv.cuver            --------------------------
	.section	.note.nv.cuver,"",@"SHT_NOTE"
	.sectionflags	@"SHF_NOTE_NV_CUVER"
        /*0018*/ 	.short	0x0001
        /*001a*/ 	.short	0x0064
        /*001c*/ 	.short	0x0001
        /*001e*/ 	.short	0x0000
        /*0020*/ 	.short	0x0001
        /*0022*/ 	.short	0x0000


//--------------------- .nv.info                  --------------------------
	.section	.nv.info,"",@"SHT_CUDA_INFO"
	.align	4


	//----- nvinfo : EIATTR_REGCOUNT
	.align		4
        /*0000*/ 	.byte	0x04, 0x2f
        /*0002*/ 	.short	(.L_4 - .L_3)
	.align		4
.L_3:
        /*0004*/ 	.word	index@(matmul_kernel)
        /*0008*/ 	.word	0x000000ff


	//----- nvinfo : EIATTR_FRAME_SIZE
	.align		4
.L_4:
        /*000c*/ 	.byte	0x04, 0x11
        /*000e*/ 	.short	(.L_6 - .L_5)
	.align		4
.L_5:
        /*0010*/ 	.word	index@($__internal_2_$__cuda_sm10x_tcgen05_guardrail_trap_unallocated_columns_being_dealloced)
        /*0014*/ 	.word	0x00001600


	//----- nvinfo : EIATTR_FRAME_SIZE
	.align		4
.L_6:
        /*0018*/ 	.byte	0x04, 0x11
        /*001a*/ 	.short	(.L_8 - .L_7)
	.align		4
.L_7:
        /*001c*/ 	.word	index@($__internal_1_$__cuda_sm10x_tcgen05_guardrail_trap_phase_invalid_during_alloc)
        /*0020*/ 	.word	0x00001600


	//----- nvinfo : EIATTR_FRAME_SIZE
	.align		4
.L_8:
        /*0024*/ 	.byte	0x04, 0x11
        /*0026*/ 	.short	(.L_10 - .L_9)
	.align		4
.L_9:
        /*0028*/ 	.word	index@($__internal_0_$__cuda_sm10x_tcgen05_guardrail_trap_col_being_dealloced_not_returned_by_alloc)
        /*002c*/ 	.word	0x00001600


	//----- nvinfo : EIATTR_FRAME_SIZE
	.align		4
.L_10:
        /*0030*/ 	.byte	0x04, 0x11
        /*0032*/ 	.short	(.L_12 - .L_11)
	.align		4
.L_11:
        /*0034*/ 	.word	index@(matmul_kernel)
        /*0038*/ 	.word	0x00001600


	//----- nvinfo : EIATTR_MIN_STACK_SIZE
	.align		4
.L_12:
        /*003c*/ 	.byte	0x04, 0x12
        /*003e*/ 	.short	(.L_14 - .L_13)
	.align		4
.L_13:
        /*0040*/ 	.word	index@(matmul_kernel)
        /*0044*/ 	.word	0x00001600
.L_14:


//--------------------- .nv.info.matmul_kernel    --------------------------
	.section	.nv.info.matmul_kernel,"",@"SHT_CUDA_INFO"
	.sectionflags	@""
	.align	4


	//----- nvinfo : EIATTR_CUDA_API_VERSION
	.align		4
        /*0000*/ 	.byte	0x04, 0x37
        /*0002*/ 	.short	(.L_16 - .L_15)
.L_15:
        /*0004*/ 	.word	0x00000081


	//----- nvinfo : EIATTR_KPARAM_INFO
	.align		4
.L_16:
        /*0008*/ 	.byte	0x04, 0x17
        /*000a*/ 	.short	(.L_18 - .L_17)
.L_17:
        /*000c*/ 	.word	0x00000000
        /*0010*/ 	.short	0x000d
        /*0012*/ 	.short	0x0048
        /*0014*/ 	.byte	0x00, 0xf4, 0x21, 0x00


	//----- nvinfo : EIATTR_KPARAM_INFO
	.align		4
.L_18:
        /*0018*/ 	.byte	0x04, 0x17
        /*001a*/ 	.short	(.L_20 - .L_19)
.L_19:
        /*001c*/ 	.word	0x00000000
        /*0020*/ 	.short	0x000c
        /*0022*/ 	.short	0x0040
        /*0024*/ 	.byte	0x00, 0xf4, 0x21, 0x00


	//----- nvinfo : EIATTR_KPARAM_INFO
	.align		4
.L_20:
        /*0028*/ 	.byte	0x04, 0x17
        /*002a*/ 	.short	(.L_22 - .L_21)
.L_21:
        /*002c*/ 	.word	0x00000000
        /*0030*/ 	.short	0x000b
        /*0032*/ 	.short	0x0038
        /*0034*/ 	.byte	0x00, 0xf0, 0x11, 0x00


	//----- nvinfo : EIATTR_KPARAM_INFO
	.align		4
.L_22:
        /*0038*/ 	.byte	0x04, 0x17
        /*003a*/ 	.short	(.L_24 - .L_23)
.L_23:
        /*003c*/ 	.word	0x00000000
        /*0040*/ 	.short	0x000a
        /*0042*/ 	.short	0x0034
        /*0044*/ 	.byte	0x00, 0xf0, 0x11, 0x00


	//----- nvinfo : EIATTR_KPARAM_INFO
	.align		4
.L_24:
        /*0048*/ 	.byte	0x04, 0x17
        /*004a*/ 	.short	(.L_26 - .L_25)
.L_25:
        /*004c*/ 	.word	0x00000000
        /*0050*/ 	.short	0x0009
        /*0052*/ 	.short	0x0030
        /*0054*/ 	.byte	0x00, 0xf0, 0x11, 0x00


	//----- nvinfo : EIATTR_KPARAM_INFO
	.align		4
.L_26:
        /*0058*/ 	.byte	0x04, 0x17
        /*005a*/ 	.short	(.L_28 - .L_27)
.L_27:
        /*005c*/ 	.word	0x00000000
        /*0060*/ 	.short	0x0008
        /*0062*/ 	.short	0x002c
        /*0064*/ 	.byte	0x00, 0xf0, 0x11, 0x00


	//----- nvinfo : EIATTR_KPARAM_INFO
	.align		4
.L_28:
        /*0068*/ 	.byte	0x04, 0x17
        /*006a*/ 	.short	(.L_30 - .L_29)
.L_29:
        /*006c*/ 	.word	0x00000000
        /*0070*/ 	.short	0x0007
        /*0072*/ 	.short	0x0028
        /*0074*/ 	.byte	0x00, 0xf0, 0x11, 0x00


	//----- nvinfo : EIATTR_KPARAM_INFO
	.align		4
.L_30:
        /*0078*/ 	.byte	0x04, 0x17
        /*007a*/ 	.short	(.L_32 - .L_31)
.L_31:
        /*007c*/ 	.word	0x00000000
        /*0080*/ 	.short	0x0006
        /*0082*/ 	.short	0x0024
        /*0084*/ 	.byte	0x00, 0xf0, 0x11, 0x00


	//----- nvinfo : EIATTR_KPARAM_INFO
	.align		4
.L_32:
        /*0088*/ 	.byte	0x04, 0x17
        /*008a*/ 	.short	(.L_34 - .L_33)
.L_33:
        /*008c*/ 	.word	0x00000000
        /*0090*/ 	.short	0x0005
        /*0092*/ 	.short	0x0020
        /*0094*/ 	.byte	0x00, 0xf0, 0x11, 0x00


	//----- nvinfo : EIATTR_KPARAM_INFO
	.align		4
.L_34:
        /*0098*/ 	.byte	0x04, 0x17
        /*009a*/ 	.short	(.L_36 - .L_35)
.L_35:
        /*009c*/ 	.word	0x00000000
        /*00a0*/ 	.short	0x0004
        /*00a2*/ 	.short	0x001c
        /*00a4*/ 	.byte	0x00, 0xf0, 0x11, 0x00


	//----- nvinfo : EIATTR_KPARAM_INFO
	.align		4
.L_36:
        /*00a8*/ 	.byte	0x04, 0x17
        /*00aa*/ 	.short	(.L_38 - .L_37)
.L_37:
        /*00ac*/ 	.word	0x00000000
        /*00b0*/ 	.short	0x0003
        /*00b2*/ 	.short	0x0018
        /*00b4*/ 	.byte	0x00, 0xf0, 0x11, 0x00


	//----- nvinfo : EIATTR_KPARAM_INFO
	.align		4
.L_38:
        /*00b8*/ 	.byte	0x04, 0x17
        /*00ba*/ 	.short	(.L_40 - .L_39)
.L_39:
        /*00bc*/ 	.word	0x00000000
        /*00c0*/ 	.short	0x0002
        /*00c2*/ 	.short	0x0010
        /*00c4*/ 	.byte	0x00, 0xf4, 0x21, 0x00


	//----- nvinfo : EIATTR_KPARAM_INFO
	.align		4
.L_40:
        /*00c8*/ 	.byte	0x04, 0x17
        /*00ca*/ 	.short	(.L_42 - .L_41)
.L_41:
        /*00cc*/ 	.word	0x00000000
        /*00d0*/ 	.short	0x0001
        /*00d2*/ 	.short	0x0008
        /*00d4*/ 	.byte	0x00, 0xf4, 0x21, 0x00


	//----- nvinfo : EIATTR_KPARAM_INFO
	.align		4
.L_42:
        /*00d8*/ 	.byte	0x04, 0x17
        /*00da*/ 	.short	(.L_44 - .L_43)
.L_43:
        /*00dc*/ 	.word	0x00000000
        /*00e0*/ 	.short	0x0000
        /*00e2*/ 	.short	0x0000
        /*00e4*/ 	.byte	0x00, 0xf4, 0x21, 0x00


	//----- nvinfo : EIATTR_AT_ENTRY_FRAGMENTS
	.align		4
.L_44:
        /*00e8*/ 	.byte	0x04, 0x4f
        /*00ea*/ 	.short	(.L_46 - .L_45)


	//   ....[0]....
.L_45:
        /*00ec*/ 	.word	0x00000004


	//----- nvinfo : EIATTR_RESERVED_SMEM_USED
	.align		4
.L_46:
        /*00f0*/ 	.byte	0x01, 0x41
	.zero		2


	//----- nvinfo : EIATTR_SPARSE_MMA_MASK
	.align		4
        /*00f4*/ 	.byte	0x03, 0x50
        /*00f6*/ 	.short	0x0000


	//----- nvinfo : EIATTR_TCGEN05_1CTA_USED
	.align		4
        /*00f8*/ 	.byte	0x01, 0x51
	.zero		2


	//----- nvinfo : EIATTR_MAXREG_COUNT
	.align		4
        /*00fc*/ 	.byte	0x03, 0x1b
        /*00fe*/ 	.short	0x00ff


	//----- nvinfo : EIATTR_NUM_BARRIERS
	.align		4
        /*0100*/ 	.byte	0x02, 0x4c
        /*0102*/ 	.byte	0x01
	.zero		1


	//----- nvinfo : EIATTR_ANNOTATIONS
	.align		4
        /*0104*/ 	.byte	0x04, 0x55
        /*0106*/ 	.short	(.L_48 - .L_47)


	//   ....[0]....
.L_47:
        /*0108*/ 	.word	0x00000001
        /*010c*/ 	.byte	0xf0, 0x03, 0x00, 0x00, 0x01, 0x00, 0x00, 0x00, 0x10, 0x0d, 0x00, 0x00, 0x01, 0x00, 0x00, 0x00
        /* <DEDUP_REMOVED lines=2865> */
        /*b42c*/ 	.byte	0x60, 0xc3, 0x04, 0x00


	//----- nvinfo : EIATTR_INT_WARP_WIDE_INSTR_OFFSETS
	.align		4
.L_48:
        /*b430*/ 	.byte	0x04, 0x31
        /*b432*/ 	.short	(.L_50 - .L_49)


	//   ....[0]....
.L_49:
        /*b434*/ 	.word	0x0001ad10


	//   ....[1]....
        /*b438*/ 	.word	0x0001ad20


	//   ....[2]....
        /*b43c*/ 	.word	0x0001ad30


	//   ....[3]....
        /*b440*/ 	.word	0x0004c880


	//   ....[4]....
        /*b444*/ 	.word	0x0004c8d0


	//----- nvinfo : EIATTR_COOP_GROUP_MASK_REGIDS
	.align		4
.L_50:
        /*b448*/ 	.byte	0x04, 0x29
        /*b44a*/ 	.short	(.L_52 - .L_51)


	//   ....[0]....
.L_51:
        /*b44c*/ 	.word	0xffffffff


	//   ....[1]....
        /*b450*/ 	.word	0xffffffff


	//   ....[2]....
        /*b454*/ 	.word	0xffffffff


	//   ....[3]....
        /*b458*/ 	.word	0xffffffff


	//----- nvinfo : EIATTR_COOP_GROUP_INSTR_OFFSETS
	.align		4
.L_52:
        /*b45c*/ 	.byte	0x04, 0x28
        /*b45e*/ 	.short	(.L_54 - .L_53)


	//   ....[0]....
.L_53:
        /*b460*/ 	.word	0x00000070


	//   ....[1]....
        /*b464*/ 	.word	0x00000330


	//   ....[2]....
        /*b468*/ 	.word	0x0004c710


	//   ....[3]....
        /*b46c*/ 	.word	0x0004c980


	//----- nvinfo : EIATTR_VRC_CTA_INIT_COUNT
	.align		4
.L_54:
        /*b470*/ 	.byte	0x02, 0x4a
        /*b472*/ 	.byte	0x80
	.zero		1


	//----- nvinfo : EIATTR_MBARRIER_INSTR_OFFSETS
	.align		4
        /*b474*/ 	.byte	0x04, 0x39
        /*b476*/ 	.short	(.L_56 - .L_55)


	//   ....[0]....
.L_55:
        /*b478*/ 	.word	0x0001af70
        /*b47c*/ 	.word	0x000000ff
        /*b480*/ 	.word	0x00000000
        /*b484*/ 	.short	0x0100
        /*b486*/ 	.byte	0x04
	.zero		1


	//   ....[1]....
        /*b488*/ 	.word	0x0001afa0
        /*b48c*/ 	.word	0x000000ff
        /*b490*/ 	.word	0x00080008
        /*b494*/ 	.short	0x0100
        /*b496*/ 	.byte	0x09
	.zero		1


	//   ....[2]....
        /*b498*/ 	.word	0x000354a0
        /*b49c*/ 	.word	0x000000ff
        /*b4a0*/ 	.word	0x00000000
        /*b4a4*/ 	.short	0x010a
        /*b4a6*/ 	.byte	0x04
	.zero		1


	//   ....[3]....
        /*b4a8*/ 	.word	0x00044c50
        /*b4ac*/ 	.word	0x000000ff
        /*b4b0*/ 	.word	0x00000000
        /*b4b4*/ 	.short	0x010a
        /*b4b6*/ 	.byte	0x04
	.zero		1


	//   ....[4]....
        /*b4b8*/ 	.word	0x00044d80
        /*b4bc*/ 	.word	0x000000ff
        /*b4c0*/ 	.word	0x00080000
        /*b4c4*/ 	.short	0x0108
        /*b4c6*/ 	.byte	0x09
	.zero		1


	//   ....[5]....
        /*b4c8*/ 	.word	0x00044ec0
        /*b4cc*/ 	.word	0x000000ff
        /*b4d0*/ 	.word	0x00080008
        /*b4d4*/ 	.short	0x0108
        /*b4d6*/ 	.byte	0x09
	.zero		1


	//   ....[6]....
        /*b4d8*/ 	.word	0x0004c9a0
        /*b4dc*/ 	.word	0x000000ff
        /*b4e0*/ 	.word	0x00000000
        /*b4e4*/ 	.short	0x010a
        /*b4e6*/ 	.byte	0x04
	.zero		1


	//   ....[7]....
        /*b4e8*/ 	.word	0x0004c9d0
        /*b4ec*/ 	.word	0x000000ff
        /*b4f0*/ 	.word	0x00000000
        /*b4f4*/ 	.short	0x010a
        /*b4f6*/ 	.byte	0x04
	.zero		1


	//----- nvinfo : EIATTR_NUM_MBARRIERS
	.align		4
.L_56:
        /*b4f8*/ 	.byte	0x03, 0x38
        /*b4fa*/ 	.short	0x0002


	//----- nvinfo : EIATTR_EXIT_INSTR_OFFSETS
	.align		4
        /*b4fc*/ 	.byte	0x04, 0x1c
        /*b4fe*/ 	.short	(.L_58 - .L_57)


	//   ....[0]....
.L_57:
        /*b500*/ 	.word	0x0004c990


	//----- nvinfo : EIATTR_REQNTID
	.align		4
.L_58:
        /*b504*/ 	.byte	0x04, 0x10
        /*b506*/ 	.short	(.L_60 - .L_59)
.L_59:
        /*b508*/ 	.word	0x00000080
        /*b50c*/ 	.word	0x00000001
        /*b510*/ 	.word	0x00000001


	//----- nvinfo : EIATTR_CRS_STACK_SIZE
	.align		4
.L_60:
        /*b514*/ 	.byte	0x04, 0x1e
        /*b516*/ 	.short	(.L_62 - .L_61)
.L_61:
        /*b518*/ 	.word	0x00000000


	//----- nvinfo : EIATTR_CBANK_PARAM_SIZE
	.align		4
.L_62:
        /*b51c*/ 	.byte	0x03, 0x19
        /*b51e*/ 	.short	0x0050


	//----- nvinfo : EIATTR_PARAM_CBANK
	.align		4
        /*b520*/ 	.byte	0x04, 0x0a
        /*b522*/ 	.short	(.L_64 - .L_63)
	.align		4
.L_63:
        /*b524*/ 	.word	index@(.nv.constant0.matmul_kernel)
        /*b528*/ 	.short	0x0380
        /*b52a*/ 	.short	0x0050


	//----- nvinfo : EIATTR_SW_WAR
	.align		4
.L_64:
        /*b52c*/ 	.byte	0x04, 0x36
        /*b52e*/ 	.short	(.L_66 - .L_65)
.L_65:
        /*b530*/ 	.word	0x00000008
.L_66:


//--------------------- .nv.compat                --------------------------
	.section	.nv.compat,"",@"SHT_CUDA_COMPAT_INFO"
	.align	4
        /*0000*/ 	.byte	0x02, 0x02, 0x02, 0x00, 0x02, 0x05, 0x05, 0x00, 0x02, 0x03, 0x00, 0x00, 0x02, 0x06, 0x01, 0x00


//--------------------- .nv.callgraph             --------------------------
	.section	.nv.callgraph,"",@"SHT_CUDA_CALLGRAPH"
	.align	4
	.sectionentsize	8
	.align		4
        /*0000*/ 	.word	0x00000000
	.align		4
        /*0004*/ 	.word	0xffffffff
	.align		4
        /*0008*/ 	.word	0x00000000
	.align		4
        /*000c*/ 	.word	0xfffffffe
	.align		4
        /*0010*/ 	.word	0x00000000
	.align		4
        /*0014*/ 	.word	0xfffffffd
	.align		4
        /*0018*/ 	.word	0x00000000
	.align		4
        /*001c*/ 	.word	0xfffffffc


//--------------------- .text.matmul_kernel       --------------------------
	.section	.text.matmul_kernel,"ax",@progbits
	.align	128
        .global         matmul_kernel
        .type           matmul_kernel,@function
        .size           matmul_kernel,(.L_x_21 - matmul_kernel)
        .other          matmul_kernel,@"STO_CUDA_ENTRY STV_DEFAULT"
matmul_kernel:
.text.matmul_kernel:
[----:B------:R-:W1:Y:S01]  /*0000*/  LDC R1, c[0x0][0x37c] ;  /* 0x0000df00ff017b82 */ /* 0x000e620000000800 */
[----:B------:R-:W2:Y:S01]  /*0010*/  S2R R0, SR_TID.X ;  /* 0x0000000000007919 */ /* 0x000ea20000002100 */
[----:B-1----:R-:W-:Y:S01]  /*0020*/  VIADD R1, R1, 0xffffea00 ;  /* 0xffffea0001017836 */ /* 0x002fe20000000000 */
[----:B--2---:R-:W-:-:S13]  /*0030*/  ISETP.GE.U32.AND P0, PT, R0, 0x20, PT ;  /* 0x000000200000780c */ /* 0x004fda0003f06070 */
[----:B------:R-:W-:Y:S02]  /*0040*/  VOTEU.ANY UP0, P0 ;  /* 0x0000000000ff7886 */ /* 0x000fe40000000100 */
[----:B------:R-:W-:Y:S05]  /*0050*/  BRA.U UP0, `(.L_x_0) ;  /* 0x0000000100b87547 */ /* 0x000fea000b800000 */
[----:B------:R-:W1:Y:S01]  /*0060*/  S2UR UR6, SR_CgaCtaId ;  /* 0x00000000000679c3 */ /* 0x000e620000008800 */
[----:B------:R-:W-:Y:S01]  /*0070*/  NOP ;  /* 0x0000000000007918 */ /* 0x000fe20000000000 */
[----:B------:R-:W-:Y:S02]  /*0080*/  UMOV UR4, 0x40 ;  /* 0x0000004000047882 */ /* 0x000fe40000000000 */
[----:B-1----:R-:W-:-:S09]  /*0090*/  ULEA UR4, UR6, UR4, 0x18 ;  /* 0x0000000406047291 */ /* 0x002fd2000f8ec0ff */
[----:B------:R-:W1:Y:S01]  /*00a0*/  LDS.U8 R0, [UR4] ;  /* 0x00000004ff007984 */ /* 0x000e620008000000 */
[----:B------:R-:W-:Y:S02]  /*00b0*/  UMOV UR4, 0x400 ;  /* 0x0000040000047882 */ /* 0x000fe40000000000 */
[----:B------:R-:W-:Y:S01]  /*00c0*/  ULEA UR4, UR6, UR4, 0x18 ;  /* 0x0000000406047291 */ /* 0x000fe2000f8ec0ff */
[----:B-1----:R-:W-:-:S13]  /*00d0*/  ISETP.NE.AND P0, PT, R0, RZ, PT ;  /* 0x000000ff0000720c */ /* 0x002fda0003f05270 */
[----:B------:R-:W-:Y:S05]  /*00e0*/  @P0 BRA `(.L_x_1) ;  /* 0x00000000007c0947 */ /* 0x000fea0003800000 */
[----:B------:R-:W-:-:S13]  /*00f0*/  ELECT P0, URZ, PT ;  /* 0x0000000000ff782f */ /* 0x000fda0003800000 */
[----:B------:R-:W-:Y:S05]  /*0100*/  @!P0 BRA `(.L_x_2) ;  /* 0x0000000000848947 */ /* 0x000fea0003800000 */
[----:B------:R-:W-:Y:S01]  /*0110*/  UMOV UR5, 0x10 ;  /* 0x0000001000057882 */ /* 0x000fe20000000000 */
[----:B------:R-:W-:Y:S02]  /*0120*/  IMAD.MOV.U32 R4, RZ, RZ, 0x1 ;  /* 0x00000001ff047424 */ /* 0x000fe400078e00ff */
[----:B------:R-:W-:Y:S02]  /*0130*/  IMAD.MOV.U32 R5, RZ, RZ, 0xffff ;  /* 0x0000ffffff057424 */ /* 0x000fe400078e00ff */
[----:B------:R-:W-:Y:S04]  /*0140*/  DEPBAR.LE SB1, 0x36 ;  /* 0x00009d800000791a */ /* 0x000fe80000000000 */
[----:B------:R-:W1:Y:S02]  /*0150*/  UTCATOMSWS.FIND_AND_SET.ALIGN UP1, UR5, UR5 ;  /* 0x00000005000575e3 */ /* 0x000e640008020800 */
[----:B-1----:R-:W-:-:S04]  /*0160*/  PLOP3.LUT P0, PT, PT, PT, UP1, 0x80, 0x8 ;  /* 0x000000000008781c */ /* 0x002fc80003f0f018 */
[----:B------:R-:W-:-:S04]  /*0170*/  SEL R0, RZ, 0xffffffff, !P0 ;  /* 0xffffffffff007807 */ /* 0x000fc80004000000 */
[----:B------:R-:W-:Y:S01]  /*0180*/  ISETP.NE.AND P0, PT, R0, RZ, PT ;  /* 0x000000ff0000720c */ /* 0x000fe20003f05270 */
[----:B------:R-:W-:-:S12]  /*0190*/  IMAD.U32 R0, RZ, RZ, UR5 ;  /* 0x00000005ff007e24 */ /* 0x000fd8000f8e00ff */
[----:B------:R-:W-:Y:S05]  /*01a0*/  @P0 BRA `(.L_x_3) ;  /* 0x0000000000240947 */ /* 0x000fea0003800000 */
.L_x_4:
[----:B------:R-:W-:Y:S05]  /*01b0*/  NANOSLEEP 0x64 ;  /* 0x000000640000795d */ /* 0x000fea0003800000 */
[----:B------:R-:W-:-:S05]  /*01c0*/  UMOV UR5, 0x10 ;  /* 0x0000001000057882 */ /* 0x000fca0000000000 */
[----:B------:R-:W-:Y:S04]  /*01d0*/  DEPBAR.LE SB1, 0x36 ;  /* 0x00009d800000791a */ /* 0x000fe80000000000 */
[----:B------:R-:W1:Y:S02]  /*01e0*/  UTCATOMSWS.FIND_AND_SET.ALIGN UP1, UR5, UR5 ;  /* 0x00000005000575e3 */ /* 0x000e640008020800 */
[----:B-1----:R-:W-:-:S04]  /*01f0*/  PLOP3.LUT P0, PT, PT, PT, UP1, 0x80, 0x8 ;  /* 0x000000000008781c */ /* 0x002fc80003f0f018 */
[----:B------:R-:W-:-:S04]  /*0200*/  SEL R0, RZ, 0xffffffff, !P0 ;  /* 0xffffffffff007807 */ /* 0x000fc80004000000 */
[----:B------:R-:W-:Y:S01]  /*0210*/  ISETP.NE.AND P0, PT, R0, RZ, PT ;  /* 0x000000ff0000720c */ /* 0x000fe20003f05270 */
[----:B------:R-:W-:-:S12]  /*0220*/  IMAD.U32 R0, RZ, RZ, UR5 ;  /* 0x00000005ff007e24 */ /* 0x000fd8000f8e00ff */
[----:B------:R-:W-:Y:S05]  /*0230*/  @!P0 BRA `(.L_x_4) ;  /* 0xfffffffc00dc8947 */ /* 0x000fea000383ffff */
.L_x_3:
[----:B------:R-:W-:Y:S01]  /*0240*/  IADD3 R3, PT, PT, R0, 0x10, RZ ;  /* 0x0000001000037810 */ /* 0x000fe20007ffe0ff */
[----:B------:R-:W-:Y:S01]  /*0250*/  UMOV UR5, 0x50 ;  /* 0x0000005000057882 */ /* 0x000fe20000000000 */
[----:B------:R-:W-:Y:S01]  /*0260*/  SHF.L.U32 R2, R5, R0, RZ ;  /* 0x0000000005027219 */ /* 0x000fe200000006ff */
[----:B------:R-:W-:Y:S01]  /*0270*/  ULEA UR5, UR6, UR5, 0x18 ;  /* 0x0000000506057291 */ /* 0x000fe2000f8ec0ff */
[----:B------:R-:W-:Y:S01]  /*0280*/  SHF.L.U32 R3, R4, R3, RZ ;  /* 0x0000000304037219 */ /* 0x000fe200000006ff */
[----:B------:R-:W-:-:S03]  /*0290*/  IMAD.SHL.U32 R0, R0, 0x20, RZ ;  /* 0x0000002000007824 */ /* 0x000fc600078e00ff */
[----:B------:R-:W-:-:S05]  /*02a0*/  LOP3.LUT R2, R3, R2, RZ, 0xfc, !PT ;  /* 0x0000000203027212 */ /* 0x000fca00078efcff */
[----:B------:R1:W-:Y:S04]  /*02b0*/  ATOMS.OR RZ, [UR5], R2 ;  /* 0x00000002ffff798c */ /* 0x0003e8000b000005 */
[----:B------:R1:W-:Y:S01]  /*02c0*/  STS [UR4], R0 ;  /* 0x00000000ff007988 */ /* 0x0003e20008000804 */
[----:B------:R-:W-:Y:S05]  /*02d0*/  BRA `(.L_x_2) ;  /* 0x0000000000107947 */ /* 0x000fea0003800000 */
.L_x_1:
[----:B------:R-:W-:Y:S01]  /*02e0*/  IMAD.MOV.U32 R0, RZ, RZ, -0x1 ;  /* 0xffffffffff007424 */ /* 0x000fe200078e00ff */
[----:B------:R-:W-:-:S04]  /*02f0*/  MOV R2, 0x320 ;  /* 0x0000032000027802 */ /* 0x000fc80000000f00 */
[----:B------:R1:W-:Y:S03]  /*0300*/  STS [UR4], R0 ;  /* 0x00000000ff007988 */ /* 0x0003e60008000804 */
[----:B-1----:R-:W-:Y:S05]  /*0310*/  CALL.REL.NOINC `($__internal_1_$__cuda_sm10x_tcgen05_guardrail_trap_phase_invalid_during_alloc) ;  /* 0x000004c400c47944 */ /* 0x002fea0003c00000 */
.L_x_2:
[----:B------:R-:W-:Y:S05]  /*0320*/  WARPSYNC.ALL ;  /* 0x0000000000007948 */ /* 0x000fea0003800000 */
[----:B------:R-:W-:Y:S01]  /*0330*/  NOP ;  /* 0x0000000000007918 */ /* 0x000fe20000000000 */
.L_x_0:
[----:B-1----:R-:W1:Y:S01]  /*0340*/  LDC.64 R2, c[0x0][0x398] ;  /* 0x0000e600ff027b82 */ /* 0x002e620000000a00 */
[----:B------:R-:W2:Y:S01]  /*0350*/  S2R R5, SR_CTAID.X ;  /* 0x0000000000057919 */ /* 0x000ea20000002500 */
[----:B------:R-:W-:Y:S01]  /*0360*/  UMOV UR9, 0x400 ;  /* 0x0000040000097882 */ /* 0x000fe20000000000 */
[----:B------:R-:W3:Y:S01]  /*0370*/  LDCU UR24, c[0x0][0x3a4] ;  /* 0x00007480ff1877ac */ /* 0x000ee20008000800 */
[----:B------:R-:W4:Y:S04]  /*0380*/  LDCU UR73, c[0x0][0x3b0] ;  /* 0x00007600ff4977ac */ /* 0x000f280008000800 */
[----:B------:R-:W1:Y:S01]  /*0390*/  S2UR UR6, SR_CgaCtaId ;  /* 0x00000000000679c3 */ /* 0x000e620000008800 */
[----:B------:R-:W1:Y:S01]  /*03a0*/  LDCU UR72, c[0x0][0x3b0] ;  /* 0x00007600ff4877ac */ /* 0x000e620008000800 */
[----:B------:R-:W1:Y:S01]  /*03b0*/  LDCU UR71, c[0x0][0x3b0] ;  /* 0x00007600ff4777ac */ /* 0x000e620008000800 */
[----:B------:R-:W1:Y:S01]  /*03c0*/  LDCU UR70, c[0x0][0x3b0] ;  /* 0x00007600ff4677ac */ /* 0x000e620008000800 */
[----:B------:R-:W1:Y:S02]  /*03d0*/  LDCU UR69, c[0x0][0x3b0] ;  /* 0x00007600ff4577ac */ /* 0x000e640008000800 */
[----:B-1----:R-:W-:Y:S01]  /*03e0*/  IMAD.MOV.U32 R14, RZ, RZ, R3 ;  /* 0x000000ffff0e7224 */ /* 0x002fe200078e0003 */
[----:B------:R1:W-:Y:S01]  /*03f0*/  STL.64 [R1+0x28], R2 ;  /* 0x0000280201007387 */ /* 0x0003e20000100a00 */
[----:B------:R-:W-:Y:S01]  /*0400*/  IMAD.MOV.U32 R13, RZ, RZ, R2 ;  /* 0x000000ffff0d7224 */ /* 0x000fe200078e0002 */
[----:B------:R-:W3:Y:S01]  /*0410*/  LDCU UR68, c[0x0][0x3b0] ;  /* 0x00007600ff4477ac */ /* 0x000ee20008000800 */
[----:B------:R-:W-:Y:S01]  /*0420*/  VIADD R0, R14, 0xff ;  /* 0x000000ff0e007836 */ /* 0x000fe20000000000 */
[----:B------:R-:W-:Y:S01]  /*0430*/  IABS R252, R14 ;  /* 0x0000000e00fc7213 */ /* 0x000fe20000000000 */
[----:B------:R-:W3:Y:S01]  /*0440*/  LDCU UR67, c[0x0][0x3b0] ;  /* 0x00007600ff4377ac */ /* 0x000ee20008000800 */
[----:B--2---:R-:W-:Y:S01]  /*0450*/  IABS R8, R5 ;  /* 0x0000000500087213 */ /* 0x004fe20000000000 */
[----:B------:R-:W2:Y:S01]  /*0460*/  LDCU UR66, c[0x0][0x3b0] ;  /* 0x00007600ff4277ac */ /* 0x000ea20008000800 */
[----:B-1----:R-:W-:Y:S01]  /*0470*/  SHF.R.S32.HI R3, RZ, 0x1f, R0 ;  /* 0x0000001fff037819 */ /* 0x002fe20000011400 */
[----:B------:R-:W1:Y:S03]  /*0480*/  LDCU UR65, c[0x0][0x3b0] ;  /* 0x00007600ff4177ac */ /* 0x000e660008000800 */
[----:B------:R-:W-:Y:S01]  /*0490*/  LEA.HI R3, R3, R0, RZ, 0x8 ;  /* 0x0000000003037211 */ /* 0x000fe200078f40ff */
[----:B------:R-:W1:Y:S03]  /*04a0*/  LDCU UR64, c[0x0][0x3b0] ;  /* 0x00007600ff4077ac */ /* 0x000e660008000800 */
[----:B------:R-:W-:Y:S01]  /*04b0*/  SHF.R.S32.HI R4, RZ, 0x8, R3 ;  /* 0x00000008ff047819 */ /* 0x000fe20000011403 */
[----:B------:R-:W1:Y:S03]  /*04c0*/  LDCU UR59, c[0x0][0x3b0] ;  /* 0x00007600ff3b77ac */ /* 0x000e660008000800 */
[----:B------:R-:W-:-:S02]  /*04d0*/  IABS R7, R4 ;  /* 0x0000000400077213 */ /* 0x000fc40000000000 */
[----:B------:R-:W-:Y:S01]  /*04e0*/  IABS R10, R4 ;  /* 0x00000004000a7213 */ /* 0x000fe20000000000 */
[----:B------:R-:W1:Y:S01]  /*04f0*/  LDCU UR63, c[0x0][0x3b0] ;  /* 0x00007600ff3f77ac */ /* 0x000e620008000800 */
[----:B------:R-:W2:Y:S01]  /*0500*/  I2F.RP R0, R7 ;  /* 0x0000000700007306 */ /* 0x000ea20000209400 */
[----:B------:R-:W1:Y:S01]  /*0510*/  LDCU UR61, c[0x0][0x3b0] ;  /* 0x00007600ff3d77ac */ /* 0x000e620008000800 */
[----:B------:R-:W1:Y:S01]  /*0520*/  LDCU UR62, c[0x0][0x3b0] ;  /* 0x00007600ff3e77ac */ /* 0x000e620008000800 */
[----:B------:R-:W1:Y:S05]  /*0530*/  LDCU UR60, c[0x0][0x3b0] ;  /* 0x00007600ff3c77ac */ /* 0x000e6a0008000800 */
[----:B--2---:R-:W2:Y:S01]  /*0540*/  MUFU.RCP R0, R0 ;  /* 0x0000000000007308 */ /* 0x004ea20000001000 */
[----:B------:R-:W1:Y:S01]  /*0550*/  LDCU UR54, c[0x0][0x3b0] ;  /* 0x00007600ff3677ac */ /* 0x000e620008000800 */
[----:B------:R-:W1:Y:S01]  /*0560*/  LDCU UR53, c[0x0][0x3b0] ;  /* 0x00007600ff3577ac */ /* 0x000e620008000800 */
[----:B------:R-:W1:Y:S01]  /*0570*/  LDCU UR52, c[0x0][0x3b0] ;  /* 0x00007600ff3477ac */ /* 0x000e620008000800 */
[----:B------:R-:W1:Y:S01]  /*0580*/  LDCU UR51, c[0x0][0x3b0] ;  /* 0x00007600ff3377ac */ /* 0x000e620008000800 */
[----:B--2---:R-:W-:Y:S01]  /*0590*/  IADD3 R2, PT, PT, R0, 0xffffffe, RZ ;  /* 0x0ffffffe00027810 */ /* 0x004fe20007ffe0ff */
[----:B------:R-:W-:Y:S01]  /*05a0*/  IMAD.MOV R0, RZ, RZ, -R10 ;  /* 0x000000ffff007224 */ /* 0x000fe200078e0a0a */
[----:B------:R-:W2:Y:S02]  /*05b0*/  LDCU UR50, c[0x0][0x3b0] ;  /* 0x00007600ff3277ac */ /* 0x000ea40008000800 */
[----:B------:R1:W3:Y:S01]  /*05c0*/  F2I.FTZ.U32.TRUNC.NTZ R3, R2 ;  /* 0x0000000200037305 */ /* 0x0002e2000021f000 */
[----:B------:R-:W2:Y:S01]  /*05d0*/  LDCU UR49, c[0x0][0x3b0] ;  /* 0x00007600ff3177ac */ /* 0x000ea20008000800 */
[----:B------:R-:W2:Y:S01]  /*05e0*/  LDCU UR38, c[0x0][0x3b0] ;  /* 0x00007600ff2677ac */ /* 0x000ea20008000800 */
[----:B-1----:R-:W-:Y:S01]  /*05f0*/  IMAD.MOV.U32 R2, RZ, RZ, RZ ;  /* 0x000000ffff027224 */ /* 0x002fe200078e00ff */
[----:B------:R-:W1:Y:S01]  /*0600*/  LDCU UR37, c[0x0][0x3b0] ;  /* 0x00007600ff2577ac */ /* 0x000e620008000800 */
[----:B------:R-:W1:Y:S01]  /*0610*/  LDCU UR36, c[0x0][0x3b0] ;  /* 0x00007600ff2477ac */ /* 0x000e620008000800 */
[----:B---3--:R-:W-:Y:S01]  /*0620*/  IMAD.MOV R6, RZ, RZ, -R3 ;  /* 0x000000ffff067224 */ /* 0x008fe200078e0a03 */
[----:B------:R-:W3:Y:S03]  /*0630*/  LDCU UR35, c[0x0][0x3b0] ;  /* 0x00007600ff2377ac */ /* 0x000ee60008000800 */
[----:B------:R-:W-:-:S02]  /*0640*/  IMAD R9, R6, R7, RZ ;  /* 0x0000000706097224 */ /* 0x000fc400078e02ff */
[----:B------:R-:W-:Y:S01]  /*0650*/  IMAD.MOV.U32 R6, RZ, RZ, R8 ;  /* 0x000000ffff067224 */ /* 0x000fe200078e0008 */
[----:B------:R-:W1:Y:S01]  /*0660*/  LDCU UR57, c[0x0][0x3b0] ;  /* 0x00007600ff3977ac */ /* 0x000e620008000800 */
[----:B------:R-:W-:Y:S01]  /*0670*/  IMAD.HI.U32 R3, R3, R9, R2 ;  /* 0x0000000903037227 */ /* 0x000fe200078e0002 */
[----:B------:R-:W1:Y:S05]  /*0680*/  LDCU UR22, c[0x0][0x3b0] ;  /* 0x00007600ff1677ac */ /* 0x000e6a0008000800 */
[----:B------:R-:W-:Y:S01]  /*0690*/  IMAD.HI.U32 R3, R3, R6, RZ ;  /* 0x0000000603037227 */ /* 0x000fe200078e00ff */
[----:B------:R-:W1:Y:S03]  /*06a0*/  LDCU UR34, c[0x0][0x3b0] ;  /* 0x00007600ff2277ac */ /* 0x000e660008000800 */
[----:B------:R-:W-:Y:S01]  /*06b0*/  IMAD R0, R3, R0, R6 ;  /* 0x0000000003007224 */ /* 0x000fe200078e0206 */
[----:B------:R-:W1:Y:S04]  /*06c0*/  LDCU UR56, c[0x0][0x3b0] ;  /* 0x00007600ff3877ac */ /* 0x000e680008000800 */
[----:B------:R-:W-:Y:S01]  /*06d0*/  ISETP.GT.U32.AND P1, PT, R7, R0, PT ;  /* 0x000000000700720c */ /* 0x000fe20003f24070 */
[----:B------:R-:W1:Y:S01]  /*06e0*/  LDCU UR33, c[0x0][0x3b0] ;  /* 0x00007600ff2177ac */ /* 0x000e620008000800 */
[----:B------:R-:W1:Y:S01]  /*06f0*/  LDCU UR32, c[0x0][0x3b0] ;  /* 0x00007600ff2077ac */ /* 0x000e620008000800 */
[----:B------:R-:W1:Y:S10]  /*0700*/  LDCU UR58, c[0x0][0x3b0] ;  /* 0x00007600ff3a77ac */ /* 0x000e740008000800 */
[----:B------:R-:W-:Y:S01]  /*0710*/  @!P1 IMAD.IADD R0, R0, 0x1, -R7 ;  /* 0x0000000100009824 */ /* 0x000fe200078e0a07 */
[----:B------:R-:W-:Y:S01]  /*0720*/  @!P1 IADD3 R3, PT, PT, R3, 0x1, RZ ;  /* 0x0000000103039810 */ /* 0x000fe20007ffe0ff */
[----:B------:R-:W1:Y:S01]  /*0730*/  LDCU UR31, c[0x0][0x3b0] ;  /* 0x00007600ff1f77ac */ /* 0x000e620008000800 */
[----:B------:R-:W-:-:S02]  /*0740*/  ISETP.NE.AND P1, PT, R4, RZ, PT ;  /* 0x000000ff0400720c */ /* 0x000fc40003f25270 */
[----:B------:R-:W-:Y:S01]  /*0750*/  ISETP.GE.U32.AND P0, PT, R0, R7, PT ;  /* 0x000000070000720c */ /* 0x000fe20003f06070 */
[----:B------:R-:W1:Y:S01]  /*0760*/  LDCU UR30, c[0x0][0x3b0] ;  /* 0x00007600ff1e77ac */ /* 0x000e620008000800 */
[----:B------:R-:W-:Y:S01]  /*0770*/  LOP3.LUT R0, R5, R4, RZ, 0x3c, !PT ;  /* 0x0000000405007212 */ /* 0x000fe200078e3cff */
[----:B------:R-:W1:Y:S03]  /*0780*/  LDCU UR23, c[0x0][0x3b0] ;  /* 0x00007600ff1777ac */ /* 0x000e660008000800 */
[----:B------:R-:W-:Y:S01]  /*0790*/  ISETP.GE.AND P2, PT, R0, RZ, PT ;  /* 0x000000ff0000720c */ /* 0x000fe20003f46270 */
[----:B------:R-:W-:Y:S01]  /*07a0*/  VIADD R0, R13, 0x7f ;  /* 0x0000007f0d007836 */ /* 0x000fe20000000000 */
[----:B------:R-:W1:Y:S05]  /*07b0*/  LDCU UR74, c[0x0][0x3b0] ;  /* 0x00007600ff4a77ac */ /* 0x000e6a0008000800 */
[----:B------:R-:W-:Y:S01]  /*07c0*/  @P0 VIADD R3, R3, 0x1 ;  /* 0x0000000103030836 */ /* 0x000fe20000000000 */
[----:B------:R-:W1:Y:S03]  /*07d0*/  LDCU UR77, c[0x0][0x3b0] ;  /* 0x00007600ff4d77ac */ /* 0x000e660008000800 */
[----:B------:R-:W-:Y:S01]  /*07e0*/  IMAD.MOV.U32 R10, RZ, RZ, R3 ;  /* 0x000000ffff0a7224 */ /* 0x000fe200078e0003 */
[----:B------:R-:W-:Y:S01]  /*07f0*/  SHF.R.S32.HI R3, RZ, 0x1f, R0 ;  /* 0x0000001fff037819 */ /* 0x000fe20000011400 */
[----:B------:R-:W1:Y:S02]  /*0800*/  LDCU UR28, c[0x0][0x3b0] ;  /* 0x00007600ff1c77ac */ /* 0x000e640008000800 */
[----:B------:R-:W-:Y:S01]  /*0810*/  @!P2 IMAD.MOV R10, RZ, RZ, -R10 ;  /* 0x000000ffff0aa224 */ /* 0x000fe200078e0a0a */
[----:B------:R-:W-:Y:S01]  /*0820*/  LEA.HI R3, R3, R0, RZ, 0x7 ;  /* 0x0000000003037211 */ /* 0x000fe200078f38ff */
[----:B------:R-:W1:Y:S01]  /*0830*/  LDCU UR21, c[0x0][0x3b0] ;  /* 0x00007600ff1577ac */ /* 0x000e620008000800 */
[----:B------:R-:W-:Y:S01]  /*0840*/  @!P1 LOP3.LUT R10, RZ, R4, RZ, 0x33, !PT ;  /* 0x00000004ff0a9212 */ /* 0x000fe200078e33ff */
[----:B------:R-:W1:Y:S03]  /*0850*/  LDCU UR76, c[0x0][0x3b0] ;  /* 0x00007600ff4c77ac */ /* 0x000e660008000800 */
[----:B------:R-:W-:-:S02]  /*0860*/  LEA.HI.SX32 R3, R3, -R10, 0x19 ;  /* 0x8000000a03037211 */ /* 0x000fc400078fcaff */
[----:B------:R-:W-:Y:S01]  /*0870*/  IADD3 R6, PT, PT, -R10, RZ, RZ ;  /* 0x000000ff0a067210 */ /* 0x000fe20007ffe1ff */
[----:B------:R-:W1:Y:S01]  /*0880*/  LDCU UR20, c[0x0][0x3b0] ;  /* 0x00007600ff1477ac */ /* 0x000e620008000800 */
[----:B------:R-:W-:-:S03]  /*0890*/  VIMNMX R11, PT, PT, R3, 0x1, PT ;  /* 0x00000001030b7848 */ /* 0x000fc60003fe0100 */
[----:B------:R-:W-:Y:S01]  /*08a0*/  IMAD R12, R4, R6, R5 ;  /* 0x00000006040c7224 */ /* 0x000fe200078e0205 */
[-C--:B------:R-:W-:Y:S01]  /*08b0*/  IABS R7, R11.reuse ;  /* 0x0000000b00077213 */ /* 0x080fe20000000000 */
[----:B------:R-:W1:Y:S01]  /*08c0*/  LDCU UR16, c[0x0][0x3b0] ;  /* 0x00007600ff1077ac */ /* 0x000e620008000800 */
[----:B------:R-:W-:Y:S02]  /*08d0*/  IABS R4, R11 ;  /* 0x0000000b00047213 */ /* 0x000fe40000000000 */
[----:B------:R-:W1:Y:S01]  /*08e0*/  I2F.RP R0, R7 ;  /* 0x0000000700007306 */ /* 0x000e620000209400 */
[----:B------:R-:W-:Y:S01]  /*08f0*/  IABS R6, R13 ;  /* 0x0000000d00067213 */ /* 0x000fe20000000000 */
[----:B------:R-:W2:Y:S01]  /*0900*/  LDCU UR18, c[0x0][0x3b0] ;  /* 0x00007600ff1277ac */ /* 0x000ea20008000800 */
[----:B------:R-:W2:Y:S01]  /*0910*/  LDCU UR15, c[0x0][0x3b0] ;  /* 0x00007600ff0f77ac */ /* 0x000ea20008000800 */
[----:B------:R-:W2:Y:S01]  /*0920*/  LDCU UR14, c[0x0][0x3b0] ;  /* 0x00007600ff0e77ac */ /* 0x000ea20008000800 */
[----:B------:R-:W2:Y:S03]  /*0930*/  LDCU UR55, c[0x0][0x3b0] ;  /* 0x00007600ff3777ac */ /* 0x000ea60008000800 */
[----:B-1----:R-:W1:Y:S01]  /*0940*/  MUFU.RCP R0, R0 ;  /* 0x0000000000007308 */ /* 0x002e620000001000 */
[----:B------:R-:W2:Y:S01]  /*0950*/  LDCU UR19, c[0x0][0x3b0] ;  /* 0x00007600ff1377ac */ /* 0x000ea20008000800 */
[----:B------:R-:W2:Y:S01]  /*0960*/  LDCU UR12, c[0x0][0x3b0] ;  /* 0x00007600ff0c77ac */ /* 0x000ea20008000800 */
[----:B------:R-:W2:Y:S01]  /*0970*/  LDCU UR13, c[0x0][0x3b0] ;  /* 0x00007600ff0d77ac */ /* 0x000ea20008000800 */
[----:B------:R-:W2:Y:S01]  /*0980*/  LDCU UR17, c[0x0][0x3b0] ;  /* 0x00007600ff1177ac */ /* 0x000ea20008000800 */
[----:B-1----:R-:W-:Y:S01]  /*0990*/  VIADD R2, R0, 0xffffffe ;  /* 0x0ffffffe00027836 */ /* 0x002fe20000000000 */
[----:B------:R-:W-:Y:S01]  /*09a0*/  IABS R0, R12 ;  /* 0x0000000c00007213 */ /* 0x000fe20000000000 */
[----:B------:R-:W1:Y:S02]  /*09b0*/  LDCU UR11, c[0x0][0x3b0] ;  /* 0x00007600ff0b77ac */ /* 0x000e640008000800 */
[----:B------:R2:W3:Y:S01]  /*09c0*/  F2I.FTZ.U32.TRUNC.NTZ R3, R2 ;  /* 0x0000000200037305 */ /* 0x0004e2000021f000 */
[----:B------:R-:W1:Y:S01]  /*09d0*/  LDCU UR48, c[0x0][0x3b0] ;  /* 0x00007600ff3077ac */ /* 0x000e620008000800 */
[----:B------:R-:W1:Y:S01]  /*09e0*/  LDCU UR47, c[0x0][0x3b0] ;  /* 0x00007600ff2f77ac */ /* 0x000e620008000800 */
[----:B--2---:R-:W-:Y:S01]  /*09f0*/  IMAD.MOV.U32 R2, RZ, RZ, RZ ;  /* 0x000000ffff027224 */ /* 0x004fe200078e00ff */
[----:B------:R-:W2:Y:S01]  /*0a00*/  LDCU UR46, c[0x0][0x3b0] ;  /* 0x00007600ff2e77ac */ /* 0x000ea20008000800 */
[----:B------:R-:W1:Y:S01]  /*0a10*/  LDCU UR45, c[0x0][0x3b0] ;  /* 0x00007600ff2d77ac */ /* 0x000e620008000800 */
[--C-:B---3--:R-:W-:Y:S01]  /*0a20*/  IMAD.MOV R8, RZ, RZ, -R3.reuse ;  /* 0x000000ffff087224 */ /* 0x108fe200078e0a03 */
[----:B------:R-:W3:Y:S03]  /*0a30*/  LDCU UR44, c[0x0][0x3b0] ;  /* 0x00007600ff2c77ac */ /* 0x000ee60008000800 */
[----:B------:R-:W-:Y:S01]  /*0a40*/  IMAD R5, R8, R7, RZ ;  /* 0x0000000708057224 */ /* 0x000fe200078e02ff */
[----:B------:R-:W1:Y:S03]  /*0a50*/  LDCU UR7, c[0x0][0x3b0] ;  /* 0x00007600ff0777ac */ /* 0x000e660008000800 */
[----:B------:R-:W-:Y:S01]  /*0a60*/  IMAD.HI.U32 R3, R3, R5, R2 ;  /* 0x0000000503037227 */ /* 0x000fe200078e0002 */
[----:B------:R-:W1:Y:S03]  /*0a70*/  LDCU UR8, c[0x0][0x3b0] ;  /* 0x00007600ff0877ac */ /* 0x000e660008000800 */
[----:B------:R-:W-:-:S02]  /*0a80*/  IMAD.MOV R2, RZ, RZ, -R4 ;  /* 0x000000ffff027224 */ /* 0x000fc400078e0a04 */
[----:B------:R-:W-:Y:S01]  /*0a90*/  IMAD.HI.U32 R3, R3, R0, RZ ;  /* 0x0000000003037227 */ /* 0x000fe200078e00ff */
[----:B------:R-:W1:Y:S01]  /*0aa0*/  I2F.RP R4, R252 ;  /* 0x000000fc00047306 */ /* 0x000e620000209400 */
[----:B------:R-:W2:Y:S02]  /*0ab0*/  LDCU UR29, c[0x0][0x3b0] ;  /* 0x00007600ff1d77ac */ /* 0x000ea40008000800 */
[----:B------:R-:W-:Y:S01]  /*0ac0*/  IMAD R0, R3, R2, R0 ;  /* 0x0000000203007224 */ /* 0x000fe200078e0200 */
[----:B------:R-:W2:Y:S04]  /*0ad0*/  LDCU UR43, c[0x0][0x3b0] ;  /* 0x00007600ff2b77ac */ /* 0x000ea80008000800 */
[----:B------:R-:W-:Y:S01]  /*0ae0*/  ISETP.GT.U32.AND P1, PT, R7, R0, PT ;  /* 0x000000000700720c */ /* 0x000fe20003f24070 */
[----:B------:R-:W2:Y:S01]  /*0af0*/  I2F.RP R2, R6 ;  /* 0x0000000600027306 */ /* 0x000ea20000209400 */
[----:B------:R-:W2:Y:S01]  /*0b00*/  LDCU UR42, c[0x0][0x3b0] ;  /* 0x00007600ff2a77ac */ /* 0x000ea20008000800 */
[----:B------:R-:W2:Y:S06]  /*0b10*/  LDCU UR41, c[0x0][0x3b0] ;  /* 0x00007600ff2977ac */ /* 0x000eac0008000800 */
[----:B-1----:R-:W1:Y:S01]  /*0b20*/  MUFU.RCP R4, R4 ;  /* 0x0000000400047308 */ /* 0x002e620000001000 */
[----:B------:R-:W3:Y:S03]  /*0b30*/  LDCU UR40, c[0x0][0x3b0] ;  /* 0x00007600ff2877ac */ /* 0x000ee60008000800 */
[----:B------:R-:W-:Y:S01]  /*0b40*/  @!P1 IMAD.IADD R0, R0, 0x1, -R7 ;  /* 0x0000000100009824 */ /* 0x000fe200078e0a07 */
[----:B------:R-:W-:Y:S01]  /*0b50*/  @!P1 IADD3 R3, PT, PT, R3, 0x1, RZ ;  /* 0x0000000103039810 */ /* 0x000fe20007ffe0ff */
[----:B------:R-:W3:Y:S01]  /*0b60*/  LDCU UR39, c[0x0][0x3b0] ;  /* 0x00007600ff2777ac */ /* 0x000ee20008000800 */
[----:B------:R-:W-:Y:S01]  /*0b70*/  BAR.SYNC.DEFER_BLOCKING 0x0 ;  /* 0x0000000000007b1d */ /* 0x000fe20000010000 */
[----:B------:R-:W-:-:S02]  /*0b80*/  ISETP.NE.AND P1, PT, R11, RZ, PT ;  /* 0x000000ff0b00720c */ /* 0x000fc40003f25270 */
[----:B------:R-:W-:Y:S02]  /*0b90*/  ISETP.GE.U32.AND P0, PT, R0, R7, PT ;  /* 0x000000070000720c */ /* 0x000fe40003f06070 */
[----:B------:R-:W-:Y:S01]  /*0ba0*/  LOP3.LUT R0, R12, R11, RZ, 0x3c, !PT ;  /* 0x0000000b0c007212 */ /* 0x000fe200078e3cff */
[----:B--2---:R-:W2:Y:S01]  /*0bb0*/  MUFU.RCP R2, R2 ;  /* 0x0000000200027308 */ /* 0x004ea20000001000 */
[----:B------:R-:W3:Y:S02]  /*0bc0*/  LDCU UR4, c[0x0][0x3b0] ;  /* 0x00007600ff0477ac */ /* 0x000ee40008000800 */
[----:B------:R-:W-:Y:S01]  /*0bd0*/  ISETP.GE.AND P2, PT, R0, RZ, PT ;  /* 0x000000ff0000720c */ /* 0x000fe20003f46270 */
[----:B-1----:R-:W-:Y:S01]  /*0be0*/  VIADD R8, R4, 0xffffffe ;  /* 0x0ffffffe04087836 */ /* 0x002fe20000000000 */
[----:B------:R-:W1:Y:S03]  /*0bf0*/  LDCU UR75, c[0x0][0x3b0] ;  /* 0x00007600ff4b77ac */ /* 0x000e660008000800 */
[----:B------:R2:W1:Y:S02]  /*0c00*/  F2I.FTZ.U32.TRUNC.NTZ R9, R8 ;  /* 0x0000000800097305 */ /* 0x000464000021f000 */
[----:B------:R-:W-:-:S04]  /*0c10*/  @P0 VIADD R3, R3, 0x1 ;  /* 0x0000000103030836 */ /* 0x000fc80000000000 */
[----:B------:R-:W-:Y:S02]  /*0c20*/  IMAD.MOV.U32 R248, RZ, RZ, R3 ;  /* 0x000000fffff87224 */ /* 0x000fe400078e0003 */
[----:B--2---:R-:W-:Y:S02]  /*0c30*/  VIADD R4, R2, 0xffffffe ;  /* 0x0ffffffe02047836 */ /* 0x004fe40000000000 */
[----:B------:R-:W-:Y:S01]  /*0c40*/  @!P2 IMAD.MOV R248, RZ, RZ, -R248 ;  /* 0x000000fffff8a224 */ /* 0x000fe200078e0af8 */
[----:B------:R-:W-:Y:S01]  /*0c50*/  @!P1 LOP3.LUT R248, RZ, R11, RZ, 0x33, !PT ;  /* 0x0000000bfff89212 */ /* 0x000fe200078e33ff */
[----:B------:R-:W2:Y:S01]  /*0c60*/  F2I.FTZ.U32.TRUNC.NTZ R5, R4 ;  /* 0x0000000400057305 */ /* 0x000ea2000021f000 */
[----:B------:R-:W-:Y:S02]  /*0c70*/  IMAD.MOV.U32 R8, RZ, RZ, RZ ;  /* 0x000000ffff087224 */ /* 0x000fe400078e00ff */
[----:B-1----:R-:W-:Y:S01]  /*0c80*/  IMAD.MOV R7, RZ, RZ, -R9 ;  /* 0x000000ffff077224 */ /* 0x002fe200078e0a09 */
[----:B------:R-:W-:Y:S01]  /*0c90*/  SHF.L.U32 R3, R248, 0x8, RZ ;  /* 0x00000008f8037819 */ /* 0x000fe200000006ff */
[----:B------:R-:W-:-:S02]  /*0ca0*/  IMAD.MOV R248, RZ, RZ, -R248 ;  /* 0x000000fffff87224 */ /* 0x000fc400078e0af8 */
[----:B------:R-:W-:Y:S01]  /*0cb0*/  IMAD R7, R7, R252, RZ ;  /* 0x000000fc07077224 */ /* 0x000fe200078e02ff */
[----:B------:R-:W-:Y:S01]  /*0cc0*/  IABS R0, R3 ;  /* 0x0000000300007213 */ /* 0x000fe20000000000 */
[----:B------:R-:W-:Y:S02]  /*0cd0*/  VIADD R13, R3, 0xff ;  /* 0x000000ff030d7836 */ /* 0x000fe40000000000 */
[----:B------:R-:W-:-:S03]  /*0ce0*/  IMAD.HI.U32 R7, R9, R7, R8 ;  /* 0x0000000709077227 */ /* 0x000fc600078e0008 */
[----:B------:R-:W-:Y:S01]  /*0cf0*/  IABS R246, R13 ;  /* 0x0000000d00f67213 */ /* 0x000fe20000000000 */
[----:B------:R-:W-:Y:S01]  /*0d00*/  IMAD.MOV.U32 R8, RZ, RZ, R0 ;  /* 0x000000ffff087224 */ /* 0x000fe200078e0000 */
[----:B------:R-:W-:Y:S01]  /*0d10*/  STL [R1+0xff4], R13 ;  /* 0x000ff40d01007387 */ /* 0x000fe20000100800 */
[----:B--2---:R-:W-:Y:S02]  /*0d20*/  IMAD.MOV R251, RZ, RZ, -R5 ;  /* 0x000000fffffb7224 */ /* 0x004fe400078e0a05 */
[----:B------:R-:W-:-:S04]  /*0d30*/  IMAD.HI.U32 R0, R7, R8, RZ ;  /* 0x0000000807007227 */ /* 0x000fc800078e00ff */
[----:B------:R-:W-:Y:S01]  /*0d40*/  IMAD.HI.U32 R2, R7, R246, RZ ;  /* 0x000000f607027227 */ /* 0x000fe200078e00ff */
[----:B------:R-:W-:-:S03]  /*0d50*/  IADD3 R9, PT, PT, -R0, RZ, RZ ;  /* 0x000000ff00097210 */ /* 0x000fc60007ffe1ff */
[----:B------:R-:W-:Y:S02]  /*0d60*/  IMAD R248, R11, R248, R12 ;  /* 0x000000f80bf87224 */ /* 0x000fe400078e020c */
[----:B------:R-:W-:Y:S02]  /*0d70*/  IMAD.MOV R11, RZ, RZ, -R2 ;  /* 0x000000ffff0b7224 */ /* 0x000fe400078e0a02 */
[----:B------:R-:W-:Y:S02]  /*0d80*/  IMAD R251, R251, R6, RZ ;  /* 0x00000006fbfb7224 */ /* 0x000fe400078e02ff */
[----:B------:R-:W-:Y:S02]  /*0d90*/  IMAD.MOV.U32 R4, RZ, RZ, RZ ;  /* 0x000000ffff047224 */ /* 0x000fe400078e00ff */
[C---:B------:R-:W-:Y:S02]  /*0da0*/  IMAD R246, R252.reuse, R11, R246 ;  /* 0x0000000bfcf67224 */ /* 0x040fe400078e02f6 */
[----:B------:R-:W-:-:S02]  /*0db0*/  IMAD R0, R252, R9, R8 ;  /* 0x00000009fc007224 */ /* 0x000fc400078e0208 */
[----:B------:R-:W-:Y:S01]  /*0dc0*/  IMAD.IADD R248, R10, 0x1, R248 ;  /* 0x000000010af87824 */ /* 0x000fe200078e02f8 */
[----:B------:R-:W-:Y:S01]  /*0dd0*/  STL [R1+0x14e4], R246 ;  /* 0x0014e4f601007387 */ /* 0x000fe20000100800 */
[----:B------:R-:W-:Y:S01]  /*0de0*/  IMAD.HI.U32 R251, R5, R251, R4 ;  /* 0x000000fb05fb7227 */ /* 0x000fe200078e0004 */
[C---:B------:R-:W-:Y:S02]  /*0df0*/  IADD3 R4, PT, PT, R3.reuse, 0x3, RZ ;  /* 0x0000000303047810 */ /* 0x040fe40007ffe0ff */
[----:B------:R1:W-:Y:S01]  /*0e00*/  STL [R1+0x24], R0 ;  /* 0x0000240001007387 */ /* 0x0003e20000100800 */
[C---:B------:R-:W-:Y:S01]  /*0e10*/  VIADD R10, R3.reuse, 0x1 ;  /* 0x00000001030a7836 */ /* 0x040fe20000000000 */
[----:B------:R-:W-:Y:S01]  /*0e20*/  IABS R12, R4 ;  /* 0x00000004000c7213 */ /* 0x000fe20000000000 */
[C---:B------:R-:W-:Y:S02]  /*0e30*/  VIADD R5, R3.reuse, 0x2 ;  /* 0x0000000203057836 */ /* 0x040fe40000000000 */
[C---:B------:R-:W-:Y:S01]  /*0e40*/  VIADD R2, R3.reuse, 0x4 ;  /* 0x0000000403027836 */ /* 0x040fe20000000000 */
[----:B------:R2:W-:Y:S01]  /*0e50*/  STL [R1+0x1004], R10 ;  /* 0x0010040a01007387 */ /* 0x0005e20000100800 */
[----:B------:R-:W-:Y:S01]  /*0e60*/  IABS R9, R10 ;  /* 0x0000000a00097213 */ /* 0x000fe20000000000 */
[----:B------:R-:W-:-:S02]  /*0e70*/  VIADD R16, R3, 0x15 ;  /* 0x0000001503107836 */ /* 0x000fc40000000000 */
[C---:B-1----:R-:W-:Y:S01]  /*0e80*/  VIADD R0, R3.reuse, 0x5 ;  /* 0x0000000503007836 */ /* 0x042fe20000000000 */
[----:B------:R1:W-:Y:S01]  /*0e90*/  STL [R1+0x1000], R5 ;  /* 0x0010000501007387 */ /* 0x0003e20000100800 */
[----:B------:R-:W-:Y:S01]  /*0ea0*/  IABS R14, R2 ;  /* 0x00000002000e7213 */ /* 0x000fe20000000000 */
[----:B------:R-:W-:Y:S01]  /*0eb0*/  VIADD R133, R3, 0xf7 ;  /* 0x000000f703857836 */ /* 0x000fe20000000000 */
[----:B------:R-:W-:Y:S01]  /*0ec0*/  IABS R233, R16 ;  /* 0x0000001000e97213 */ /* 0x000fe20000000000 */
[----:B------:R3:W-:Y:S01]  /*0ed0*/  STL [R1+0xffc], R4 ;  /* 0x000ffc0401007387 */ /* 0x0007e20000100800 */
[----:B--2---:R-:W-:Y:S02]  /*0ee0*/  IABS R10, R5 ;  /* 0x00000005000a7213 */ /* 0x004fe40000000000 */
[----:B------:R-:W-:Y:S01]  /*0ef0*/  IABS R15, R0 ;  /* 0x00000000000f7213 */ /* 0x000fe20000000000 */
[----:B------:R2:W-:Y:S01]  /*0f00*/  STL [R1+0xff8], R2 ;  /* 0x000ff80201007387 */ /* 0x0005e20000100800 */
[----:B-1----:R-:W-:-:S03]  /*0f10*/  IMAD.HI.U32 R5, R7, R14, RZ ;  /* 0x0000000e07057227 */ /* 0x002fc600078e00ff */
[----:B------:R1:W-:Y:S01]  /*0f20*/  STL [R1+0x1018], R0 ;  /* 0x0010180001007387 */ /* 0x0003e20000100800 */
[----:B---3--:R-:W-:Y:S01]  /*0f30*/  IMAD.HI.U32 R4, R7, R12, RZ ;  /* 0x0000000c07047227 */ /* 0x008fe200078e00ff */
[----:B------:R-:W-:-:S03]  /*0f40*/  IADD3 R5, PT, PT, -R5, RZ, RZ ;  /* 0x000000ff05057210 */ /* 0x000fc60007ffe1ff */
[----:B--2---:R-:W-:-:S04]  /*0f50*/  IMAD.HI.U32 R2, R7, R10, RZ ;  /* 0x0000000a07027227 */ /* 0x004fc800078e00ff */
[----:B-1----:R-:W-:-:S04]  /*0f60*/  IMAD.HI.U32 R0, R7, R9, RZ ;  /* 0x0000000907007227 */ /* 0x002fc800078e00ff */
[----:B------:R-:W-:Y:S02]  /*0f70*/  IMAD.MOV R0, RZ, RZ, -R0 ;  /* 0x000000ffff007224 */ /* 0x000fe400078e0a00 */
[----:B------:R-:W-:Y:S02]  /*0f80*/  IMAD.MOV R11, RZ, RZ, -R2 ;  /* 0x000000ffff0b7224 */ /* 0x000fe400078e0a02 */
[----:B------:R-:W-:-:S04]  /*0f90*/  IMAD.HI.U32 R8, R7, R15, RZ ;  /* 0x0000000f07087227 */ /* 0x000fc800078e00ff */
[C---:B------:R-:W-:Y:S02]  /*0fa0*/  IMAD R2, R252.reuse, R0, R9 ;  /* 0x00000000fc027224 */ /* 0x040fe400078e0209 */
[----:B------:R-:W-:Y:S02]  /*0fb0*/  IMAD.MOV R13, RZ, RZ, -R4 ;  /* 0x000000ffff0d7224 */ /* 0x000fe400078e0a04 */
[C---:B------:R-:W-:Y:S01]  /*0fc0*/  IMAD R0, R252.reuse, R11, R10 ;  /* 0x0000000bfc007224 */ /* 0x040fe200078e020a */
[----:B------:R1:W-:Y:S01]  /*0fd0*/  STL [R1+0x20], R2 ;  /* 0x0000200201007387 */ /* 0x0003e20000100800 */
[----:B------:R-:W-:Y:S02]  /*0fe0*/  IMAD.MOV R8, RZ, RZ, -R8 ;  /* 0x000000ffff087224 */ /* 0x000fe400078e0a08 */
[----:B------:R-:W-:Y:S01]  /*0ff0*/  IMAD R4, R252, R13, R12 ;  /* 0x0000000dfc047224 */ /* 0x000fe200078e020c */
[----:B------:R2:W-:Y:S01]  /*1000*/  STL [R1+0x1c], R0 ;  /* 0x00001c0001007387 */ /* 0x0005e20000100800 */
[----:B------:R-:W-:-:S03]  /*1010*/  VIADD R9, R3, 0x6 ;  /* 0x0000000603097836 */ /* 0x000fc60000000000 */
[----:B------:R3:W-:Y:S01]  /*1020*/  STL [R1+0x18], R4 ;  /* 0x0000180401007387 */ /* 0x0007e20000100800 */
[C---:B-1----:R-:W-:Y:S02]  /*1030*/  IMAD R2, R252.reuse, R5, R14 ;  /* 0x00000005fc027224 */ /* 0x042fe400078e020e */
[C---:B------:R-:W-:Y:S02]  /*1040*/  VIADD R5, R3.reuse, 0x7 ;  /* 0x0000000703057836 */ /* 0x040fe40000000000 */
[----:B--2---:R-:W-:Y:S01]  /*1050*/  IMAD R0, R252, R8, R15 ;  /* 0x00000008fc007224 */ /* 0x004fe200078e020f */
[----:B------:R1:W-:Y:S01]  /*1060*/  STL [R1+0x14], R2 ;  /* 0x0000140201007387 */ /* 0x0003e20000100800 */
[C---:B------:R-:W-:Y:S01]  /*1070*/  VIADD R14, R3.reuse, 0x10 ;  /* 0x00000010030e7836 */ /* 0x040fe20000000000 */
[----:B------:R-:W-:Y:S01]  /*1080*/  IABS R10, R5 ;  /* 0x00000005000a7213 */ /* 0x000fe20000000000 */
[----:B---3--:R-:W-:Y:S01]  /*1090*/  VIADD R4, R3, 0x8 ;  /* 0x0000000803047836 */ /* 0x008fe20000000000 */
[----:B------:R2:W-:Y:S02]  /*10a0*/  STL [R1+0x10], R0 ;  /* 0x0000100001007387 */ /* 0x0005e40000100800 */
[----:B------:R-:W-:-:S02]  /*10b0*/  IABS R238, R14 ;  /* 0x0000000e00ee7213 */ /* 0x000fc40000000000 */
[----:B------:R3:W-:Y:S01]  /*10c0*/  STL [R1+0x101c], R9 ;  /* 0x00101c0901007387 */ /* 0x0007e20000100800 */
[----:B------:R-:W-:Y:S01]  /*10d0*/  IABS R12, R4 ;  /* 0x00000004000c7213 */ /* 0x000fe20000000000 */
[C---:B-1----:R-:W-:Y:S02]  /*10e0*/  VIADD R2, R3.reuse, 0x9 ;  /* 0x0000000903027836 */ /* 0x042fe40000000000 */
[----:B------:R1:W-:Y:S01]  /*10f0*/  STL [R1+0x102c], R5 ;  /* 0x00102c0501007387 */ /* 0x0003e20000100800 */
[----:B--2---:R-:W-:-:S03]  /*1100*/  IADD3 R0, PT, PT, R3, 0xa, RZ ;  /* 0x0000000a03007810 */ /* 0x004fc60007ffe0ff */
[----:B------:R2:W-:Y:S01]  /*1110*/  STL [R1+0x1040], R4 ;  /* 0x0010400401007387 */ /* 0x0005e20000100800 */
[----:B------:R-:W-:Y:S02]  /*1120*/  IABS R245, R2 ;  /* 0x0000000200f57213 */ /* 0x000fe40000000000 */
[----:B---3--:R-:W-:Y:S01]  /*1130*/  IABS R9, R9 ;  /* 0x0000000900097213 */ /* 0x008fe20000000000 */
[----:B------:R3:W-:Y:S01]  /*1140*/  STL [R1+0x1044], R2 ;  /* 0x0010440201007387 */ /* 0x0007e20000100800 */
[----:B------:R-:W-:Y:S01]  /*1150*/  IABS R244, R0 ;  /* 0x0000000000f47213 */ /* 0x000fe20000000000 */
[C---:B-1----:R-:W-:Y:S02]  /*1160*/  IMAD.HI.U32 R5, R7.reuse, R245, RZ ;  /* 0x000000f507057227 */ /* 0x042fe400078e00ff */
[----:B------:R1:W-:Y:S02]  /*1170*/  STL [R1+0x1058], R0 ;  /* 0x0010580001007387 */ /* 0x0003e40000100800 */
[----:B--2---:R-:W-:-:S04]  /*1180*/  IMAD.HI.U32 R4, R7, R12, RZ ;  /* 0x0000000c07047227 */ /* 0x004fc800078e00ff */
[----:B---3--:R-:W-:-:S04]  /*1190*/  IMAD.HI.U32 R2, R7, R10, RZ ;  /* 0x0000000a07027227 */ /* 0x008fc800078e00ff */
[----:B-1----:R-:W-:-:S04]  /*11a0*/  IMAD.HI.U32 R0, R7, R9, RZ ;  /* 0x0000000907007227 */ /* 0x002fc800078e00ff */
[----:B------:R-:W-:-:S04]  /*11b0*/  IMAD.HI.U32 R8, R7, R244, RZ ;  /* 0x000000f407087227 */ /* 0x000fc800078e00ff */
[----:B------:R-:W-:Y:S02]  /*11c0*/  IMAD.MOV R0, RZ, RZ, -R0 ;  /* 0x000000ffff007224 */ /* 0x000fe400078e0a00 */
[----:B------:R-:W-:Y:S02]  /*11d0*/  IMAD.MOV R11, RZ, RZ, -R2 ;  /* 0x000000ffff0b7224 */ /* 0x000fe400078e0a02 */
[----:B------:R-:W-:Y:S02]  /*11e0*/  IMAD.MOV R5, RZ, RZ, -R5 ;  /* 0x000000ffff057224 */ /* 0x000fe400078e0a05 */
[----:B------:R-:W-:Y:S02]  /*11f0*/  IMAD.MOV R13, RZ, RZ, -R4 ;  /* 0x000000ffff0d7224 */ /* 0x000fe400078e0a04 */
[----:B------:R-:W-:Y:S02]  /*1200*/  IMAD.MOV R15, RZ, RZ, -R8 ;  /* 0x000000ffff0f7224 */ /* 0x000fe400078e0a08 */
[C---:B------:R-:W-:Y:S01]  /*1210*/  IMAD R4, R252.reuse, R0, R9 ;  /* 0x00000000fc047224 */ /* 0x040fe200078e0209 */
[----:B------:R-:W-:Y:S01]  /*1220*/  IADD3 R9, PT, PT, R3, 0xb, RZ ;  /* 0x0000000b03097810 */ /* 0x000fe20007ffe0ff */
[----:B------:R-:W-:-:S02]  /*1230*/  IMAD R2, R252, R11, R10 ;  /* 0x0000000bfc027224 */ /* 0x000fc400078e020a */
[C---:B------:R-:W-:Y:S01]  /*1240*/  IMAD R245, R252.reuse, R5, R245 ;  /* 0x00000005fcf57224 */ /* 0x040fe200078e02f5 */
[----:B------:R1:W-:Y:S01]  /*1250*/  STL [R1+0xc], R4 ;  /* 0x00000c0401007387 */ /* 0x0003e20000100800 */
[C---:B------:R-:W-:Y:S01]  /*1260*/  IMAD R0, R252.reuse, R13, R12 ;  /* 0x0000000dfc007224 */ /* 0x040fe200078e020c */
[----:B------:R-:W-:Y:S01]  /*1270*/  IABS R243, R9 ;  /* 0x0000000900f37213 */ /* 0x000fe20000000000 */
[----:B------:R-:W-:Y:S01]  /*1280*/  IMAD R244, R252, R15, R244 ;  /* 0x0000000ffcf47224 */ /* 0x000fe200078e02f4 */
[----:B------:R2:W-:Y:S01]  /*1290*/  STL [R1+0x8], R2 ;  /* 0x0000080201007387 */ /* 0x0005e20000100800 */
[C---:B------:R-:W-:Y:S01]  /*12a0*/  VIADD R8, R3.reuse, 0xc ;  /* 0x0000000c03087836 */ /* 0x040fe20000000000 */
[C---:B------:R-:W-:Y:S01]  /*12b0*/  IADD3 R12, PT, PT, R3.reuse, 0x12, RZ ;  /* 0x00000012030c7810 */ /* 0x040fe20007ffe0ff */
[C---:B------:R-:W-:Y:S01]  /*12c0*/  VIADD R13, R3.reuse, 0x11 ;  /* 0x00000011030d7836 */ /* 0x040fe20000000000 */
[----:B------:R-:W-:Y:S01]  /*12d0*/  STL [R1+0x14e0], R245 ;  /* 0x0014e0f501007387 */ /* 0x000fe20000100800 */
[C---:B------:R-:W-:Y:S01]  /*12e0*/  VIADD R11, R3.reuse, 0x13 ;  /* 0x00000013030b7836 */ /* 0x040fe20000000000 */
[----:B------:R-:W-:Y:S01]  /*12f0*/  IABS R242, R8 ;  /* 0x0000000800f27213 */ /* 0x000fe20000000000 */
[C---:B-1----:R-:W-:Y:S01]  /*1300*/  VIADD R4, R3.reuse, 0xd ;  /* 0x0000000d03047836 */ /* 0x042fe20000000000 */
[----:B------:R1:W-:Y:S01]  /*1310*/  STL [R1+0x4], R0 ;  /* 0x0000040001007387 */ /* 0x0003e20000100800 */
[----:B------:R-:W-:Y:S01]  /*1320*/  IABS R237, R13 ;  /* 0x0000000d00ed7213 */ /* 0x000fe20000000000 */
[C---:B--2---:R-:W-:Y:S01]  /*1330*/  VIADD R2, R3.reuse, 0xe ;  /* 0x0000000e03027836 */ /* 0x044fe20000000000 */
[----:B------:R-:W-:Y:S01]  /*1340*/  IABS R235, R11 ;  /* 0x0000000b00eb7213 */ /* 0x000fe20000000000 */
[----:B------:R-:W-:Y:S01]  /*1350*/  STL [R1+0x14e8], R244 ;  /* 0x0014e8f401007387 */ /* 0x000fe20000100800 */
[----:B------:R-:W-:Y:S01]  /*1360*/  IABS R241, R4 ;  /* 0x0000000400f17213 */ /* 0x000fe20000000000 */
[C---:B------:R-:W-:Y:S01]  /*1370*/  VIADD R10, R3.reuse, 0x14 ;  /* 0x00000014030a7836 */ /* 0x040fe20000000000 */
[----:B------:R-:W-:Y:S01]  /*1380*/  IABS R240, R2 ;  /* 0x0000000200f07213 */ /* 0x000fe20000000000 */
[----:B------:R-:W-:Y:S01]  /*1390*/  STL [R1+0x105c], R9 ;  /* 0x00105c0901007387 */ /* 0x000fe20000100800 */
[----:B------:R-:W-:Y:S01]  /*13a0*/  IABS R236, R12 ;  /* 0x0000000c00ec7213 */ /* 0x000fe20000000000 */
[----:B-1----:R-:W-:Y:S01]  /*13b0*/  VIADD R0, R3, 0xf ;  /* 0x0000000f03007836 */ /* 0x002fe20000000000 */
[----:B------:R-:W-:Y:S01]  /*13c0*/  IABS R234, R10 ;  /* 0x0000000a00ea7213 */ /* 0x000fe20000000000 */
[----:B------:R1:W-:Y:S01]  /*13d0*/  STL [R1+0x1070], R8 ;  /* 0x0010700801007387 */ /* 0x0003e20000100800 */
[----:B------:R-:W-:-:S02]  /*13e0*/  IMAD.HI.U32 R5, R7, R240, RZ ;  /* 0x000000f007057227 */ /* 0x000fc400078e00ff */
[----:B------:R-:W-:Y:S01]  /*13f0*/  IABS R239, R0 ;  /* 0x0000000000ef7213 */ /* 0x000fe20000000000 */
[----:B------:R2:W-:Y:S01]  /*1400*/  STL [R1+0x1088], R4 ;  /* 0x0010880401007387 */ /* 0x0005e20000100800 */
[----:B------:R-:W-:Y:S02]  /*1410*/  IMAD.MOV R5, RZ, RZ, -R5 ;  /* 0x000000ffff057224 */ /* 0x000fe400078e0a05 */
[----:B------:R-:W-:Y:S01]  /*1420*/  VIADD R15, R3, 0x16 ;  /* 0x00000016030f7836 */ /* 0x000fe20000000000 */
[----:B------:R3:W-:Y:S01]  /*1430*/  STL [R1+0x108c], R2 ;  /* 0x00108c0201007387 */ /* 0x0007e20000100800 */
[----:B------:R-:W-:Y:S02]  /*1440*/  IMAD R240, R252, R5, R240 ;  /* 0x00000005fcf07224 */ /* 0x000fe400078e02f0 */
[----:B-1----:R-:W-:Y:S01]  /*1450*/  IMAD.HI.U32 R8, R7, R239, RZ ;  /* 0x000000ef07087227 */ /* 0x002fe200078e00ff */
[----:B------:R1:W-:Y:S01]  /*1460*/  STL [R1+0x1090], R0 ;  /* 0x0010900001007387 */ /* 0x0003e20000100800 */
[----:B------:R-:W-:-:S02]  /*1470*/  IABS R232, R15 ;  /* 0x0000000f00e87213 */ /* 0x000fc40000000000 */
[----:B--2---:R-:W-:-:S04]  /*1480*/  IMAD.HI.U32 R4, R7, R241, RZ ;  /* 0x000000f107047227 */ /* 0x004fc800078e00ff */
[----:B---3--:R-:W-:-:S04]  /*1490*/  IMAD.HI.U32 R2, R7, R242, RZ ;  /* 0x000000f207027227 */ /* 0x008fc800078e00ff */
[----:B-1----:R-:W-:Y:S01]  /*14a0*/  IMAD.HI.U32 R0, R7, R243, RZ ;  /* 0x000000f307007227 */ /* 0x002fe200078e00ff */
[----:B------:R-:W-:-:S03]  /*14b0*/  IADD3 R9, PT, PT, -R2, RZ, RZ ;  /* 0x000000ff02097210 */ /* 0x000fc60007ffe1ff */
[----:B------:R-:W-:Y:S02]  /*14c0*/  IMAD.MOV R0, RZ, RZ, -R0 ;  /* 0x000000ffff007224 */ /* 0x000fe400078e0a00 */
[----:B------:R-:W-:Y:S02]  /*14d0*/  IMAD.MOV R4, RZ, RZ, -R4 ;  /* 0x000000ffff047224 */ /* 0x000fe400078e0a04 */
[----:B------:R-:W-:Y:S02]  /*14e0*/  IMAD.MOV R8, RZ, RZ, -R8 ;  /* 0x000000ffff087224 */ /* 0x000fe400078e0a08 */
[C---:B------:R-:W-:Y:S02]  /*14f0*/  IMAD R243, R252.reuse, R0, R243 ;  /* 0x00000000fcf37224 */ /* 0x040fe400078e02f3 */
[C---:B------:R-:W-:Y:S02]  /*1500*/  IMAD R242, R252.reuse, R9, R242 ;  /* 0x00000009fcf27224 */ /* 0x040fe400078e02f2 */
[C---:B------:R-:W-:Y:S01]  /*1510*/  IMAD R241, R252.reuse, R4, R241 ;  /* 0x00000004fcf17224 */ /* 0x040fe200078e02f1 */
[----:B------:R-:W-:Y:S01]  /*1520*/  STL [R1+0x14d8], R243 ;  /* 0x0014d8f301007387 */ /* 0x000fe20000100800 */
[----:B------:R-:W-:-:S02]  /*1530*/  IMAD R239, R252, R8, R239 ;  /* 0x00000008fcef7224 */ /* 0x000fc400078e02ef */
[C---:B------:R-:W-:Y:S01]  /*1540*/  IMAD.HI.U32 R0, R7.reuse, R238, RZ ;  /* 0x000000ee07007227 */ /* 0x040fe200078e00ff */
[----:B------:R-:W-:Y:S03]  /*1550*/  STL [R1+0x14d4], R242 ;  /* 0x0014d4f201007387 */ /* 0x000fe60000100800 */
[----:B------:R-:W-:Y:S01]  /*1560*/  IMAD.HI.U32 R2, R7, R237, RZ ;  /* 0x000000ed07027227 */ /* 0x000fe200078e00ff */
[----:B------:R-:W-:Y:S03]  /*1570*/  STL [R1+0x14dc], R241 ;  /* 0x0014dcf101007387 */ /* 0x000fe60000100800 */
[----:B------:R-:W-:Y:S01]  /*1580*/  IMAD.MOV R9, RZ, RZ, -R0 ;  /* 0x000000ffff097224 */ /* 0x000fe200078e0a00 */
[----:B------:R-:W-:Y:S01]  /*1590*/  STL [R1+0x14ec], R240 ;  /* 0x0014ecf001007387 */ /* 0x000fe20000100800 */
[----:B------:R-:W-:-:S02]  /*15a0*/  IMAD.MOV R2, RZ, RZ, -R2 ;  /* 0x000000ffff027224 */ /* 0x000fc400078e0a02 */
[C---:B------:R-:W-:Y:S01]  /*15b0*/  IMAD.HI.U32 R5, R7.reuse, R235, RZ ;  /* 0x000000eb07057227 */ /* 0x040fe200078e00ff */
[----:B------:R-:W-:Y:S03]  /*15c0*/  STL [R1+0x14cc], R239 ;  /* 0x0014ccef01007387 */ /* 0x000fe60000100800 */
[C---:B------:R-:W-:Y:S01]  /*15d0*/  IMAD R238, R252.reuse, R9, R238 ;  /* 0x00000009fcee7224 */ /* 0x040fe200078e02ee */
[----:B------:R1:W-:Y:S01]  /*15e0*/  STL [R1+0x1094], R14 ;  /* 0x0010940e01007387 */ /* 0x0003e20000100800 */
[----:B------:R-:W-:Y:S01]  /*15f0*/  IMAD.HI.U32 R4, R7, R236, RZ ;  /* 0x000000ec07047227 */ /* 0x000fe200078e00ff */
[----:B------:R-:W-:Y:S02]  /*1600*/  IADD3 R5, PT, PT, -R5, RZ, RZ ;  /* 0x000000ff05057210 */ /* 0x000fe40007ffe1ff */
[----:B------:R2:W-:Y:S01]  /*1610*/  STL [R1+0x10ac], R13 ;  /* 0x0010ac0d01007387 */ /* 0x0005e20000100800 */
[----:B------:R-:W-:-:S02]  /*1620*/  IMAD R237, R252, R2, R237 ;  /* 0x00000002fced7224 */ /* 0x000fc400078e02ed */
[----:B------:R-:W-:Y:S01]  /*1630*/  IMAD.HI.U32 R8, R7, R234, RZ ;  /* 0x000000ea07087227 */ /* 0x000fe200078e00ff */
[----:B------:R3:W-:Y:S03]  /*1640*/  STL [R1+0x10b0], R12 ;  /* 0x0010b00c01007387 */ /* 0x0007e60000100800 */
[C---:B-1----:R-:W-:Y:S01]  /*1650*/  VIADD R14, R3.reuse, 0x17 ;  /* 0x00000017030e7836 */ /* 0x042fe20000000000 */
[----:B------:R1:W-:Y:S01]  /*1660*/  STL [R1+0x11cc], R11 ;  /* 0x0011cc0b01007387 */ /* 0x0003e20000100800 */
[----:B------:R-:W-:Y:S02]  /*1670*/  IMAD R235, R252, R5, R235 ;  /* 0x00000005fceb7224 */ /* 0x000fe400078e02eb */
[----:B--2---:R-:W-:Y:S01]  /*1680*/  IMAD.MOV R13, RZ, RZ, -R8 ;  /* 0x000000ffff0d7224 */ /* 0x004fe200078e0a08 */
[----:B------:R2:W-:Y:S01]  /*1690*/  STL [R1+0x11c8], R10 ;  /* 0x0011c80a01007387 */ /* 0x0005e20000100800 */
[----:B------:R-:W-:Y:S01]  /*16a0*/  IABS R231, R14 ;  /* 0x0000000e00e77213 */ /* 0x000fe20000000000 */
[----:B---3--:R-:W-:-:S02]  /*16b0*/  VIADD R12, R3, 0x18 ;  /* 0x00000018030c7836 */ /* 0x008fc40000000000 */
[----:B------:R-:W-:Y:S01]  /*16c0*/  STL [R1+0x14d0], R238 ;  /* 0x0014d0ee01007387 */ /* 0x000fe20000100800 */
[C---:B------:R-:W-:Y:S02]  /*16d0*/  IMAD R234, R252.reuse, R13, R234 ;  /* 0x0000000dfcea7224 */ /* 0x040fe400078e02ea */
[----:B-1----:R-:W-:Y:S01]  /*16e0*/  IMAD.MOV R11, RZ, RZ, -R4 ;  /* 0x000000ffff0b7224 */ /* 0x002fe200078e0a04 */
[----:B------:R1:W-:Y:S01]  /*16f0*/  STL [R1+0x14f0], R237 ;  /* 0x0014f0ed01007387 */ /* 0x0003e20000100800 */
[----:B------:R-:W-:Y:S01]  /*1700*/  IABS R230, R12 ;  /* 0x0000000c00e67213 */ /* 0x000fe20000000000 */
[----:B------:R-:W-:Y:S01]  /*1710*/  IMAD.HI.U32 R4, R7, R231, RZ ;  /* 0x000000e707047227 */ /* 0x000fe200078e00ff */
[C---:B--2---:R-:W-:Y:S01]  /*1720*/  IADD3 R10, PT, PT, R3.reuse, 0x19, RZ ;  /* 0x00000019030a7810 */ /* 0x044fe20007ffe0ff */
[----:B------:R-:W-:Y:S02]  /*1730*/  STL [R1+0x11c4], R16 ;  /* 0x0011c41001007387 */ /* 0x000fe40000100800 */
[----:B------:R-:W-:Y:S01]  /*1740*/  IMAD R236, R252, R11, R236 ;  /* 0x0000000bfcec7224 */ /* 0x000fe200078e02ec */
[----:B------:R-:W-:Y:S01]  /*1750*/  IABS R229, R10 ;  /* 0x0000000a00e57213 */ /* 0x000fe20000000000 */
[----:B------:R-:W-:Y:S01]  /*1760*/  STL [R1+0x11c0], R15 ;  /* 0x0011c00f01007387 */ /* 0x000fe20000100800 */
[C---:B------:R-:W-:Y:S01]  /*1770*/  VIADD R11, R3.reuse, 0x1d ;  /* 0x0000001d030b7836 */ /* 0x040fe20000000000 */
[----:B-1----:R-:W-:Y:S01]  /*1780*/  IADD3 R237, PT, PT, R3, 0xf6, RZ ;  /* 0x000000f603ed7810 */ /* 0x002fe20007ffe0ff */
[----:B------:R-:W-:Y:S01]  /*1790*/  IMAD.HI.U32 R5, R7, R230, RZ ;  /* 0x000000e607057227 */ /* 0x000fe200078e00ff */
[----:B------:R1:W-:Y:S02]  /*17a0*/  STL [R1+0x11bc], R14 ;  /* 0x0011bc0e01007387 */ /* 0x0003e40000100800 */
[----:B------:R-:W-:Y:S01]  /*17b0*/  IABS R225, R11 ;  /* 0x0000000b00e17213 */ /* 0x000fe20000000000 */
[----:B------:R-:W-:Y:S01]  /*17c0*/  VIADD R13, R3, 0x1b ;  /* 0x0000001b030d7836 */ /* 0x000fe20000000000 */
[----:B------:R2:W-:Y:S01]  /*17d0*/  STL [R1+0x11ac], R12 ;  /* 0x0011ac0c01007387 */ /* 0x0005e20000100800 */
[----:B------:R-:W-:-:S03]  /*17e0*/  IMAD.HI.U32 R8, R7, R229, RZ ;  /* 0x000000e507087227 */ /* 0x000fc600078e00ff */
[----:B------:R3:W-:Y:S01]  /*17f0*/  STL [R1+0x11a8], R10 ;  /* 0x0011a80a01007387 */ /* 0x0007e20000100800 */
[----:B------:R-:W-:Y:S01]  /*1800*/  IMAD.MOV R5, RZ, RZ, -R5 ;  /* 0x000000ffff057224 */ /* 0x000fe200078e0a05 */
[C---:B-1----:R-:W-:Y:S01]  /*1810*/  IADD3 R14, PT, PT, R3.reuse, 0x1a, RZ ;  /* 0x0000001a030e7810 */ /* 0x042fe20007ffe0ff */
[----:B------:R-:W-:Y:S01]  /*1820*/  IMAD.MOV R4, RZ, RZ, -R4 ;  /* 0x000000ffff047224 */ /* 0x000fe200078e0a04 */
[----:B------:R-:W-:Y:S01]  /*1830*/  IABS R227, R13 ;  /* 0x0000000d00e37213 */ /* 0x000fe20000000000 */
[----:B------:R-:W-:Y:S01]  /*1840*/  IMAD.MOV R8, RZ, RZ, -R8 ;  /* 0x000000ffff087224 */ /* 0x000fe200078e0a08 */
[----:B------:R-:W-:Y:S01]  /*1850*/  IABS R228, R14 ;  /* 0x0000000e00e47213 */ /* 0x000fe20000000000 */
[C---:B--2---:R-:W-:Y:S01]  /*1860*/  VIADD R12, R3.reuse, 0x1c ;  /* 0x0000001c030c7836 */ /* 0x044fe20000000000 */
[----:B------:R1:W-:Y:S01]  /*1870*/  STL [R1+0x11a4], R14 ;  /* 0x0011a40e01007387 */ /* 0x0003e20000100800 */
[C---:B------:R-:W-:Y:S02]  /*1880*/  IMAD R230, R252.reuse, R5, R230 ;  /* 0x00000005fce67224 */ /* 0x040fe400078e02e6 */
[----:B---3--:R-:W-:Y:S01]  /*1890*/  VIADD R10, R3, 0x1e ;  /* 0x0000001e030a7836 */ /* 0x008fe20000000000 */
[----:B------:R-:W-:Y:S01]  /*18a0*/  IABS R226, R12 ;  /* 0x0000000c00e27213 */ /* 0x000fe20000000000 */
[----:B------:R-:W-:Y:S01]  /*18b0*/  STL [R1+0x11a0], R13 ;  /* 0x0011a00d01007387 */ /* 0x000fe20000100800 */
[----:B------:R-:W-:-:S02]  /*18c0*/  IMAD R231, R252, R4, R231 ;  /* 0x00000004fce77224 */ /* 0x000fc400078e02e7 */
[----:B------:R-:W-:Y:S01]  /*18d0*/  IABS R224, R10 ;  /* 0x0000000a00e07213 */ /* 0x000fe20000000000 */
[----:B------:R2:W-:Y:S01]  /*18e0*/  STL [R1+0x119c], R12 ;  /* 0x00119c0c01007387 */ /* 0x0005e20000100800 */
[----:B------:R-:W-:Y:S01]  /*18f0*/  IMAD.HI.U32 R5, R7, R225, RZ ;  /* 0x000000e107057227 */ /* 0x000fe200078e00ff */
[C---:B-1----:R-:W-:Y:S02]  /*1900*/  IADD3 R14, PT, PT, R3.reuse, 0x21, RZ ;  /* 0x00000021030e7810 */ /* 0x042fe40007ffe0ff */
[----:B------:R-:W-:Y:S01]  /*1910*/  STL [R1+0x1194], R11 ;  /* 0x0011940b01007387 */ /* 0x000fe20000100800 */
[----:B------:R-:W-:Y:S01]  /*1920*/  VIADD R16, R3, 0x1f ;  /* 0x0000001f03107836 */ /* 0x000fe20000000000 */
[----:B------:R-:W-:Y:S01]  /*1930*/  IABS R221, R14 ;  /* 0x0000000e00dd7213 */ /* 0x000fe20000000000 */
[----:B------:R-:W-:Y:S01]  /*1940*/  IMAD.HI.U32 R4, R7, R226, RZ ;  /* 0x000000e207047227 */ /* 0x000fe200078e00ff */
[----:B------:R1:W-:Y:S02]  /*1950*/  STL [R1+0x1190], R10 ;  /* 0x0011900a01007387 */ /* 0x0003e40000100800 */
[----:B------:R-:W-:Y:S01]  /*1960*/  IABS R223, R16 ;  /* 0x0000001000df7213 */ /* 0x000fe20000000000 */
[C---:B--2---:R-:W-:Y:S01]  /*1970*/  VIADD R12, R3.reuse, 0x22 ;  /* 0x00000022030c7836 */ /* 0x044fe20000000000 */
[----:B------:R2:W-:Y:S01]  /*1980*/  STL [R1+0x118c], R16 ;  /* 0x00118c1001007387 */ /* 0x0005e20000100800 */
[----:B------:R-:W-:-:S02]  /*1990*/  VIADD R15, R3, 0x20 ;  /* 0x00000020030f7836 */ /* 0x000fc40000000000 */
[C---:B------:R-:W-:Y:S01]  /*19a0*/  IMAD R229, R252.reuse, R8, R229 ;  /* 0x00000008fce57224 */ /* 0x040fe200078e02e5 */
[----:B------:R-:W-:Y:S01]  /*19b0*/  IABS R220, R12 ;  /* 0x0000000c00dc7213 */ /* 0x000fe20000000000 */
[----:B------:R-:W-:Y:S01]  /*19c0*/  IMAD.HI.U32 R8, R7, R224, RZ ;  /* 0x000000e007087227 */ /* 0x000fe200078e00ff */
[----:B------:R-:W-:Y:S01]  /*19d0*/  STL [R1+0x1188], R15 ;  /* 0x0011880f01007387 */ /* 0x000fe20000100800 */
[----:B------:R-:W-:Y:S02]  /*19e0*/  IABS R222, R15 ;  /* 0x0000000f00de7213 */ /* 0x000fe40000000000 */
[----:B------:R-:W-:Y:S01]  /*19f0*/  IMAD.MOV R5, RZ, RZ, -R5 ;  /* 0x000000ffff057224 */ /* 0x000fe200078e0a05 */
[----:B------:R-:W-:Y:S01]  /*1a00*/  STL [R1+0x1184], R14 ;  /* 0x0011840e01007387 */ /* 0x000fe20000100800 */
[C---:B-1----:R-:W-:Y:S01]  /*1a10*/  VIADD R10, R3.reuse, 0x23 ;  /* 0x00000023030a7836 */ /* 0x042fe20000000000 */
[----:B--2---:R-:W-:Y:S01]  /*1a20*/  IADD3 R16, PT, PT, R3, 0x29, RZ ;  /* 0x0000002903107810 */ /* 0x004fe20007ffe0ff */
[----:B------:R-:W-:Y:S01]  /*1a30*/  IMAD.MOV R11, RZ, RZ, -R4 ;  /* 0x000000ffff0b7224 */ /* 0x000fe200078e0a04 */
[----:B------:R1:W-:Y:S01]  /*1a40*/  STL [R1+0x1170], R12 ;  /* 0x0011700c01007387 */ /* 0x0003e20000100800 */
[----:B------:R-:W-:Y:S01]  /*1a50*/  IMAD.MOV R13, RZ, RZ, -R8 ;  /* 0x000000ffff0d7224 */ /* 0x000fe200078e0a08 */
[----:B------:R-:W-:Y:S01]  /*1a60*/  IABS R219, R10 ;  /* 0x0000000a00db7213 */ /* 0x000fe20000000000 */
[C---:B------:R-:W-:Y:S01]  /*1a70*/  IMAD R225, R252.reuse, R5, R225 ;  /* 0x00000005fce17224 */ /* 0x040fe200078e02e1 */
[----:B------:R2:W-:Y:S01]  /*1a80*/  STL [R1+0x116c], R10 ;  /* 0x00116c0a01007387 */ /* 0x0005e20000100800 */
[----:B------:R-:W-:Y:S01]  /*1a90*/  IMAD R226, R252, R11, R226 ;  /* 0x0000000bfce27224 */ /* 0x000fe200078e02e2 */
[----:B------:R-:W-:Y:S01]  /*1aa0*/  IABS R213, R16 ;  /* 0x0000001000d57213 */ /* 0x000fe20000000000 */
[----:B------:R-:W-:-:S04]  /*1ab0*/  IMAD.HI.U32 R5, R7, R220, RZ ;  /* 0x000000dc07057227 */ /* 0x000fc800078e00ff */
[----:B-1----:R-:W-:Y:S01]  /*1ac0*/  VIADD R12, R3, 0x26 ;  /* 0x00000026030c7836 */ /* 0x002fe20000000000 */
[----:B------:R-:W-:Y:S01]  /*1ad0*/  IADD3 R5, PT, PT, -R5, RZ, RZ ;  /* 0x000000ff05057210 */ /* 0x000fe20007ffe1ff */
[----:B------:R-:W-:Y:S01]  /*1ae0*/  IMAD.HI.U32 R4, R7, R221, RZ ;  /* 0x000000dd07047227 */ /* 0x000fe200078e00ff */
[C---:B--2---:R-:W-:Y:S02]  /*1af0*/  IADD3 R10, PT, PT, R3.reuse, 0x28, RZ ;  /* 0x00000028030a7810 */ /* 0x044fe40007ffe0ff */
[----:B------:R-:W-:Y:S01]  /*1b00*/  IABS R216, R12 ;  /* 0x0000000c00d87213 */ /* 0x000fe20000000000 */
[C---:B------:R-:W-:Y:S01]  /*1b10*/  VIADD R11, R3.reuse, 0x27 ;  /* 0x00000027030b7836 */ /* 0x040fe20000000000 */
[----:B------:R-:W-:Y:S01]  /*1b20*/  IABS R214, R10 ;  /* 0x0000000a00d67213 */ /* 0x000fe20000000000 */
[----:B------:R-:W-:Y:S02]  /*1b30*/  IMAD R224, R252, R13, R224 ;  /* 0x0000000dfce07224 */ /* 0x000fe400078e02e0 */
[C---:B------:R-:W-:Y:S01]  /*1b40*/  VIADD R14, R3.reuse, 0x24 ;  /* 0x00000024030e7836 */ /* 0x040fe20000000000 */
[----:B------:R-:W-:Y:S01]  /*1b50*/  IABS R215, R11 ;  /* 0x0000000b00d77213 */ /* 0x000fe20000000000 */
[----:B------:R-:W-:-:S02]  /*1b60*/  VIADD R13, R3, 0x25 ;  /* 0x00000025030d7836 */ /* 0x000fc40000000000 */
[----:B------:R-:W-:Y:S01]  /*1b70*/  IMAD.HI.U32 R8, R7, R219, RZ ;  /* 0x000000db07087227 */ /* 0x000fe200078e00ff */
[----:B------:R-:W-:Y:S01]  /*1b80*/  STL [R1+0x1168], R14 ;  /* 0x0011680e01007387 */ /* 0x000fe20000100800 */
[----:B------:R-:W-:Y:S02]  /*1b90*/  IABS R218, R14 ;  /* 0x0000000e00da7213 */ /* 0x000fe40000000000 */
[----:B------:R-:W-:Y:S01]  /*1ba0*/  IMAD.MOV R4, RZ, RZ, -R4 ;  /* 0x000000ffff047224 */ /* 0x000fe200078e0a04 */
[----:B------:R-:W-:Y:S01]  /*1bb0*/  STL [R1+0x1164], R13 ;  /* 0x0011640d01007387 */ /* 0x000fe20000100800 */
[----:B------:R-:W-:Y:S01]  /*1bc0*/  IMAD.MOV R8, RZ, RZ, -R8 ;  /* 0x000000ffff087224 */ /* 0x000fe200078e0a08 */
[----:B------:R-:W-:Y:S01]  /*1bd0*/  IABS R217, R13 ;  /* 0x0000000d00d97213 */ /* 0x000fe20000000000 */
[C---:B------:R-:W-:Y:S01]  /*1be0*/  IMAD R221, R252.reuse, R4, R221 ;  /* 0x00000004fcdd7224 */ /* 0x040fe200078e02dd */
[----:B------:R1:W-:Y:S01]  /*1bf0*/  STL [R1+0x1160], R12 ;  /* 0x0011600c01007387 */ /* 0x0003e20000100800 */
[----:B------:R-:W-:-:S02]  /*1c00*/  IMAD R220, R252, R5, R220 ;  /* 0x00000005fcdc7224 */ /* 0x000fc400078e02dc */
[C---:B------:R-:W-:Y:S01]  /*1c10*/  IMAD.HI.U32 R4, R7.reuse, R216, RZ ;  /* 0x000000d807047227 */ /* 0x040fe200078e00ff */
[----:B------:R-:W-:Y:S03]  /*1c20*/  STL [R1+0x1158], R11 ;  /* 0x0011580b01007387 */ /* 0x000fe60000100800 */
[----:B------:R-:W-:Y:S01]  /*1c30*/  IMAD.HI.U32 R5, R7, R215, RZ ;  /* 0x000000d707057227 */ /* 0x000fe200078e00ff */
[----:B------:R2:W-:Y:S03]  /*1c40*/  STL [R1+0x1154], R10 ;  /* 0x0011540a01007387 */ /* 0x0005e60000100800 */
[C---:B-1----:R-:W-:Y:S01]  /*1c50*/  VIADD R12, R3.reuse, 0x2c ;  /* 0x0000002c030c7836 */ /* 0x042fe20000000000 */
[----:B------:R-:W-:Y:S01]  /*1c60*/  STL [R1+0x1150], R16 ;  /* 0x0011501001007387 */ /* 0x000fe20000100800 */
[----:B------:R-:W-:-:S02]  /*1c70*/  VIADD R14, R3, 0x2b ;  /* 0x0000002b030e7836 */ /* 0x000fc40000000000 */
[----:B------:R-:W-:Y:S01]  /*1c80*/  IMAD R219, R252, R8, R219 ;  /* 0x00000008fcdb7224 */ /* 0x000fe200078e02db */
[----:B------:R-:W-:Y:S01]  /*1c90*/  IABS R210, R12 ;  /* 0x0000000c00d27213 */ /* 0x000fe20000000000 */
[C---:B------:R-:W-:Y:S01]  /*1ca0*/  VIADD R15, R3.reuse, 0x2a ;  /* 0x0000002a030f7836 */ /* 0x040fe20000000000 */
[----:B------:R-:W-:Y:S01]  /*1cb0*/  IABS R211, R14 ;  /* 0x0000000e00d37213 */ /* 0x000fe20000000000 */
[----:B--2---:R-:W-:Y:S02]  /*1cc0*/  VIADD R10, R3, 0x2d ;  /* 0x0000002d030a7836 */ /* 0x004fe40000000000 */
[----:B------:R-:W-:Y:S01]  /*1cd0*/  IMAD.HI.U32 R8, R7, R214, RZ ;  /* 0x000000d607087227 */ /* 0x000fe200078e00ff */
[----:B------:R-:W-:Y:S01]  /*1ce0*/  STL [R1+0x114c], R15 ;  /* 0x00114c0f01007387 */ /* 0x000fe20000100800 */
[----:B------:R-:W-:Y:S02]  /*1cf0*/  IABS R212, R15 ;  /* 0x0000000f00d47213 */ /* 0x000fe40000000000 */
[----:B------:R-:W-:Y:S01]  /*1d00*/  IMAD.MOV R11, RZ, RZ, -R4 ;  /* 0x000000ffff0b7224 */ /* 0x000fe200078e0a04 */
[----:B------:R-:W-:Y:S01]  /*1d10*/  IABS R209, R10 ;  /* 0x0000000a00d17213 */ /* 0x000fe20000000000 */
[----:B------:R-:W-:Y:S01]  /*1d20*/  IMAD.MOV R5, RZ, RZ, -R5 ;  /* 0x000000ffff057224 */ /* 0x000fe200078e0a05 */
[----:B------:R-:W-:Y:S01]  /*1d30*/  STL [R1+0x1148], R14 ;  /* 0x0011480e01007387 */ /* 0x000fe20000100800 */
[----:B------:R-:W-:-:S02]  /*1d40*/  IMAD.MOV R13, RZ, RZ, -R8 ;  /* 0x000000ffff0d7224 */ /* 0x000fc400078e0a08 */
[C---:B------:R-:W-:Y:S01]  /*1d50*/  IMAD R216, R252.reuse, R11, R216 ;  /* 0x0000000bfcd87224 */ /* 0x040fe200078e02d8 */
[----:B------:R1:W-:Y:S01]  /*1d60*/  STL [R1+0x1134], R12 ;  /* 0x0011340c01007387 */ /* 0x0003e20000100800 */
[----:B------:R-:W-:Y:S02]  /*1d70*/  IMAD R215, R252, R5, R215 ;  /* 0x00000005fcd77224 */ /* 0x000fe400078e02d7 */
[----:B------:R-:W-:Y:S01]  /*1d80*/  VIADD R11, R3, 0x31 ;  /* 0x00000031030b7836 */ /* 0x000fe20000000000 */
[----:B------:R2:W-:Y:S01]  /*1d90*/  STL [R1+0x1130], R10 ;  /* 0x0011300a01007387 */ /* 0x0005e20000100800 */
[----:B------:R-:W-:-:S03]  /*1da0*/  IMAD.HI.U32 R5, R7, R210, RZ ;  /* 0x000000d207057227 */ /* 0x000fc600078e00ff */
[----:B------:R-:W-:Y:S01]  /*1db0*/  IABS R205, R11 ;  /* 0x0000000b00cd7213 */ /* 0x000fe20000000000 */
[----:B------:R-:W-:Y:S01]  /*1dc0*/  IMAD.HI.U32 R4, R7, R211, RZ ;  /* 0x000000d307047227 */ /* 0x000fe200078e00ff */
[----:B-1----:R-:W-:-:S03]  /*1dd0*/  IADD3 R12, PT, PT, R3, 0x30, RZ ;  /* 0x00000030030c7810 */ /* 0x002fc60007ffe0ff */
[----:B------:R-:W-:Y:S01]  /*1de0*/  IMAD R214, R252, R13, R214 ;  /* 0x0000000dfcd67224 */ /* 0x000fe200078e02d6 */
[----:B------:R-:W-:Y:S01]  /*1df0*/  IABS R206, R12 ;  /* 0x0000000c00ce7213 */ /* 0x000fe20000000000 */
[C---:B------:R-:W-:Y:S02]  /*1e00*/  VIADD R14, R3.reuse, 0x2e ;  /* 0x0000002e030e7836 */ /* 0x040fe40000000000 */
[----:B--2---:R-:W-:Y:S02]  /*1e10*/  VIADD R10, R3, 0x32 ;  /* 0x00000032030a7836 */ /* 0x004fe40000000000 */
[----:B------:R-:W-:Y:S01]  /*1e20*/  IMAD.HI.U32 R8, R7, R209, RZ ;  /* 0x000000d107087227 */ /* 0x000fe200078e00ff */
[----:B------:R-:W-:Y:S01]  /*1e30*/  STL [R1+0x112c], R14 ;  /* 0x00112c0e01007387 */ /* 0x000fe20000100800 */
[----:B------:R-:W-:Y:S02]  /*1e40*/  IABS R208, R14 ;  /* 0x0000000e00d07213 */ /* 0x000fe40000000000 */
[----:B------:R-:W-:Y:S01]  /*1e50*/  VIADD R13, R3, 0x2f ;  /* 0x0000002f030d7836 */ /* 0x000fe20000000000 */
[----:B------:R-:W-:Y:S01]  /*1e60*/  IABS R204, R10 ;  /* 0x0000000a00cc7213 */ /* 0x000fe20000000000 */
[----:B------:R-:W-:-:S02]  /*1e70*/  IMAD.MOV R5, RZ, RZ, -R5 ;  /* 0x000000ffff057224 */ /* 0x000fc400078e0a05 */
[----:B------:R-:W-:Y:S01]  /*1e80*/  IMAD.MOV R4, RZ, RZ, -R4 ;  /* 0x000000ffff047224 */ /* 0x000fe200078e0a04 */
[----:B------:R-:W-:Y:S01]  /*1e90*/  STL [R1+0x1128], R13 ;  /* 0x0011280d01007387 */ /* 0x000fe20000100800 */
[----:B------:R-:W-:Y:S01]  /*1ea0*/  IMAD.MOV R8, RZ, RZ, -R8 ;  /* 0x000000ffff087224 */ /* 0x000fe200078e0a08 */
[----:B------:R-:W-:Y:S01]  /*1eb0*/  IABS R207, R13 ;  /* 0x0000000d00cf7213 */ /* 0x000fe20000000000 */
[C---:B------:R-:W-:Y:S01]  /*1ec0*/  IMAD R210, R252.reuse, R5, R210 ;  /* 0x00000005fcd27224 */ /* 0x040fe200078e02d2 */
[----:B------:R1:W-:Y:S01]  /*1ed0*/  STL [R1+0x1124], R12 ;  /* 0x0011240c01007387 */ /* 0x0003e20000100800 */
[----:B------:R-:W-:Y:S02]  /*1ee0*/  IMAD R211, R252, R4, R211 ;  /* 0x00000004fcd37224 */ /* 0x000fe400078e02d3 */
[C---:B------:R-:W-:Y:S01]  /*1ef0*/  IMAD.HI.U32 R5, R7.reuse, R205, RZ ;  /* 0x000000cd07057227 */ /* 0x040fe200078e00ff */
[----:B------:R-:W-:Y:S03]  /*1f00*/  STL [R1+0x111c], R11 ;  /* 0x00111c0b01007387 */ /* 0x000fe60000100800 */
[----:B------:R-:W-:Y:S01]  /*1f10*/  IMAD.HI.U32 R4, R7, R206, RZ ;  /* 0x000000ce07047227 */ /* 0x000fe200078e00ff */
[----:B------:R2:W-:Y:S01]  /*1f20*/  STL [R1+0x1118], R10 ;  /* 0x0011180a01007387 */ /* 0x0005e20000100800 */
[----:B------:R-:W-:-:S02]  /*1f30*/  IADD3 R5, PT, PT, -R5, RZ, RZ ;  /* 0x000000ff05057210 */ /* 0x000fc40007ffe1ff */
[C---:B-1----:R-:W-:Y:S02]  /*1f40*/  VIADD R12, R3.reuse, 0x36 ;  /* 0x00000036030c7836 */ /* 0x042fe40000000000 */
[----:B------:R-:W-:Y:S02]  /*1f50*/  IMAD R209, R252, R8, R209 ;  /* 0x00000008fcd17224 */ /* 0x000fe400078e02d1 */
[C---:B------:R-:W-:Y:S01]  /*1f60*/  VIADD R16, R3.reuse, 0x33 ;  /* 0x0000003303107836 */ /* 0x040fe20000000000 */
[----:B------:R-:W-:Y:S01]  /*1f70*/  IABS R200, R12 ;  /* 0x0000000c00c87213 */ /* 0x000fe20000000000 */
[C---:B------:R-:W-:Y:S01]  /*1f80*/  VIADD R14, R3.reuse, 0x35 ;  /* 0x00000035030e7836 */ /* 0x040fe20000000000 */
[----:B--2---:R-:W-:Y:S01]  /*1f90*/  IADD3 R10, PT, PT, R3, 0x37, RZ ;  /* 0x00000037030a7810 */ /* 0x004fe20007ffe0ff */
[----:B------:R-:W-:Y:S01]  /*1fa0*/  IMAD.HI.U32 R2, R7, R232, RZ ;  /* 0x000000e807027227 */ /* 0x000fe200078e00ff */
[----:B------:R-:W-:Y:S01]  /*1fb0*/  STL [R1+0x1114], R16 ;  /* 0x0011141001007387 */ /* 0x000fe20000100800 */
[----:B------:R-:W-:-:S02]  /*1fc0*/  IABS R203, R16 ;  /* 0x0000001000cb7213 */ /* 0x000fc40000000000 */
[----:B------:R-:W-:Y:S01]  /*1fd0*/  IMAD.HI.U32 R8, R7, R204, RZ ;  /* 0x000000cc07087227 */ /* 0x000fe200078e00ff */
[----:B------:R-:W-:Y:S02]  /*1fe0*/  IABS R201, R14 ;  /* 0x0000000e00c97213 */ /* 0x000fe40000000000 */
[----:B------:R-:W-:Y:S01]  /*1ff0*/  IABS R199, R10 ;  /* 0x0000000a00c77213 */ /* 0x000fe20000000000 */
[----:B------:R-:W-:Y:S02]  /*2000*/  VIADD R15, R3, 0x34 ;  /* 0x00000034030f7836 */ /* 0x000fe40000000000 */
[----:B------:R-:W-:-:S03]  /*2010*/  IMAD.HI.U32 R0, R7, R233, RZ ;  /* 0x000000e907007227 */ /* 0x000fc600078e00ff */
[----:B------:R-:W-:Y:S01]  /*2020*/  STL [R1+0x1110], R15 ;  /* 0x0011100f01007387 */ /* 0x000fe20000100800 */
[----:B------:R-:W-:Y:S01]  /*2030*/  IMAD.MOV R11, RZ, RZ, -R4 ;  /* 0x000000ffff0b7224 */ /* 0x000fe200078e0a04 */
[----:B------:R-:W-:Y:S01]  /*2040*/  IABS R202, R15 ;  /* 0x0000000f00ca7213 */ /* 0x000fe20000000000 */
[----:B------:R-:W-:Y:S01]  /*2050*/  IMAD.MOV R9, RZ, RZ, -R2 ;  /* 0x000000ffff097224 */ /* 0x000fe200078e0a02 */
[----:B------:R1:W-:Y:S01]  /*2060*/  STL [R1+0x110c], R14 ;  /* 0x00110c0e01007387 */ /* 0x0003e20000100800 */
[----:B------:R-:W-:Y:S02]  /*2070*/  IMAD.MOV R13, RZ, RZ, -R8 ;  /* 0x000000ffff0d7224 */ /* 0x000fe400078e0a08 */
[----:B------:R-:W-:Y:S01]  /*2080*/  IMAD.HI.U32 R2, R7, R227, RZ ;  /* 0x000000e307027227 */ /* 0x000fe200078e00ff */
[----:B------:R2:W-:Y:S03]  /*2090*/  STL [R1+0x10f8], R12 ;  /* 0x0010f80c01007387 */ /* 0x0005e60000100800 */
[----:B------:R-:W-:Y:S01]  /*20a0*/  IMAD.MOV R0, RZ, RZ, -R0 ;  /* 0x000000ffff007224 */ /* 0x000fe200078e0a00 */
[----:B------:R-:W-:Y:S01]  /*20b0*/  STL [R1+0x10f4], R10 ;  /* 0x0010f40a01007387 */ /* 0x000fe20000100800 */
[C---:B------:R-:W-:Y:S01]  /*20c0*/  IMAD R206, R252.reuse, R11, R206 ;  /* 0x0000000bfcce7224 */ /* 0x040fe200078e02ce */
[C---:B-1----:R-:W-:Y:S01]  /*20d0*/  IADD3 R14, PT, PT, R3.reuse, 0x38, RZ ;  /* 0x00000038030e7810 */ /* 0x042fe20007ffe0ff */
[----:B------:R-:W-:Y:S01]  /*20e0*/  IMAD R205, R252, R5, R205 ;  /* 0x00000005fccd7224 */ /* 0x000fe200078e02cd */
[----:B------:R-:W-:Y:S01]  /*20f0*/  IADD3 R2, PT, PT, -R2, RZ, RZ ;  /* 0x000000ff02027210 */ /* 0x000fe20007ffe1ff */
[----:B------:R-:W-:Y:S01]  /*2100*/  VIADD R11, R3, 0x3b ;  /* 0x0000003b030b7836 */ /* 0x000fe20000000000 */
[----:B------:R-:W-:Y:S01]  /*2110*/  IABS R198, R14 ;  /* 0x0000000e00c67213 */ /* 0x000fe20000000000 */
[----:B------:R-:W-:Y:S01]  /*2120*/  IMAD R204, R252, R13, R204 ;  /* 0x0000000dfccc7224 */ /* 0x000fe200078e02cc */
[----:B------:R1:W-:Y:S01]  /*2130*/  STL [R1+0x10f0], R14 ;  /* 0x0010f00e01007387 */ /* 0x0003e20000100800 */
[----:B------:R-:W-:Y:S01]  /*2140*/  IMAD.HI.U32 R5, R7, R200, RZ ;  /* 0x000000c807057227 */ /* 0x000fe200078e00ff */
[----:B------:R-:W-:-:S03]  /*2150*/  IABS R195, R11 ;  /* 0x0000000b00c37213 */ /* 0x000fc60000000000 */
[----:B--2---:R-:W-:Y:S02]  /*2160*/  VIADD R12, R3, 0x3a ;  /* 0x0000003a030c7836 */ /* 0x004fe40000000000 */
[----:B------:R-:W-:-:S03]  /*2170*/  IMAD.HI.U32 R4, R7, R201, RZ ;  /* 0x000000c907047227 */ /* 0x000fc600078e00ff */
[----:B------:R-:W-:Y:S01]  /*2180*/  IABS R196, R12 ;  /* 0x0000000c00c47213 */ /* 0x000fe20000000000 */
[C---:B------:R-:W-:Y:S01]  /*2190*/  VIADD R13, R3.reuse, 0x39 ;  /* 0x00000039030d7836 */ /* 0x040fe20000000000 */
[C---:B-1----:R-:W-:Y:S01]  /*21a0*/  IADD3 R14, PT, PT, R3.reuse, 0x3f, RZ ;  /* 0x0000003f030e7810 */ /* 0x042fe20007ffe0ff */
[----:B------:R-:W-:Y:S02]  /*21b0*/  IMAD R233, R252, R0, R233 ;  /* 0x00000000fce97224 */ /* 0x000fe400078e02e9 */
[----:B------:R-:W-:Y:S01]  /*21c0*/  VIADD R10, R3, 0x3c ;  /* 0x0000003c030a7836 */ /* 0x000fe20000000000 */
[----:B------:R-:W-:Y:S01]  /*21d0*/  STL [R1+0x10ec], R13 ;  /* 0x0010ec0d01007387 */ /* 0x000fe20000100800 */
[C---:B------:R-:W-:Y:S01]  /*21e0*/  IMAD.HI.U32 R0, R7.reuse, R228, RZ ;  /* 0x000000e407007227 */ /* 0x040fe200078e00ff */
[----:B------:R-:W-:Y:S02]  /*21f0*/  IABS R191, R14 ;  /* 0x0000000e00bf7213 */ /* 0x000fe40000000000 */
[----:B------:R1:W-:Y:S01]  /*2200*/  STL [R1+0x10e8], R12 ;  /* 0x0010e80c01007387 */ /* 0x0003e20000100800 */
[----:B------:R-:W-:Y:S01]  /*2210*/  IMAD.HI.U32 R8, R7, R199, RZ ;  /* 0x000000c707087227 */ /* 0x000fe200078e00ff */
[----:B------:R-:W-:-:S02]  /*2220*/  IABS R194, R10 ;  /* 0x0000000a00c27213 */ /* 0x000fc40000000000 */
[----:B------:R-:W-:Y:S01]  /*2230*/  STL [R1+0x10e0], R11 ;  /* 0x0010e00b01007387 */ /* 0x000fe20000100800 */
[----:B------:R-:W-:Y:S01]  /*2240*/  IMAD.MOV R5, RZ, RZ, -R5 ;  /* 0x000000ffff057224 */ /* 0x000fe200078e0a05 */
[----:B------:R-:W-:Y:S01]  /*2250*/  IABS R197, R13 ;  /* 0x0000000d00c57213 */ /* 0x000fe20000000000 */
[----:B------:R-:W-:Y:S01]  /*2260*/  IMAD.MOV R4, RZ, RZ, -R4 ;  /* 0x000000ffff047224 */ /* 0x000fe200078e0a04 */
[----:B------:R-:W-:Y:S01]  /*2270*/  STL [R1+0x10dc], R10 ;  /* 0x0010dc0a01007387 */ /* 0x000fe20000100800 */
[C---:B------:R-:W-:Y:S02]  /*2280*/  IMAD R232, R252.reuse, R9, R232 ;  /* 0x00000009fce87224 */ /* 0x040fe400078e02e8 */
[----:B------:R-:W-:Y:S02]  /*2290*/  IMAD.MOV R9, RZ, RZ, -R0 ;  /* 0x000000ffff097224 */ /* 0x000fe400078e0a00 */
[----:B------:R-:W-:Y:S02]  /*22a0*/  IMAD R227, R252, R2, R227 ;  /* 0x00000002fce37224 */ /* 0x000fe400078e02e3 */
[----:B------:R-:W-:-:S02]  /*22b0*/  IMAD.MOV R8, RZ, RZ, -R8 ;  /* 0x000000ffff087224 */ /* 0x000fc400078e0a08 */
[----:B------:R-:W-:-:S04]  /*22c0*/  IMAD.HI.U32 R2, R7, R222, RZ ;  /* 0x000000de07027227 */ /* 0x000fc800078e00ff */
[----:B------:R-:W-:Y:S02]  /*22d0*/  IMAD R200, R252, R5, R200 ;  /* 0x00000005fcc87224 */ /* 0x000fe400078e02c8 */
[----:B-1----:R-:W-:Y:S02]  /*22e0*/  VIADD R12, R3, 0x40 ;  /* 0x00000040030c7836 */ /* 0x002fe40000000000 */
[----:B------:R-:W-:-:S03]  /*22f0*/  IMAD.HI.U32 R0, R7, R223, RZ ;  /* 0x000000df07007227 */ /* 0x000fc600078e00ff */
[----:B------:R-:W-:Y:S01]  /*2300*/  IABS R190, R12 ;  /* 0x0000000c00be7213 */ /* 0x000fe20000000000 */
[----:B------:R-:W-:Y:S02]  /*2310*/  IMAD R201, R252, R4, R201 ;  /* 0x00000004fcc97224 */ /* 0x000fe400078e02c9 */
[----:B------:R-:W-:-:S04]  /*2320*/  IMAD.HI.U32 R5, R7, R195, RZ ;  /* 0x000000c307057227 */ /* 0x000fc800078e00ff */
[----:B------:R-:W-:Y:S02]  /*2330*/  VIADD R16, R3, 0x3d ;  /* 0x0000003d03107836 */ /* 0x000fe40000000000 */
[----:B------:R-:W-:-:S03]  /*2340*/  IMAD.HI.U32 R4, R7, R196, RZ ;  /* 0x000000c407047227 */ /* 0x000fc600078e00ff */
[----:B------:R1:W-:Y:S01]  /*2350*/  STL [R1+0x10d8], R16 ;  /* 0x0010d81001007387 */ /* 0x0003e20000100800 */
[----:B------:R-:W-:Y:S01]  /*2360*/  VIADD R15, R3, 0x3e ;  /* 0x0000003e030f7836 */ /* 0x000fe20000000000 */
[----:B------:R-:W-:Y:S01]  /*2370*/  IABS R193, R16 ;  /* 0x0000001000c17213 */ /* 0x000fe20000000000 */
[C---:B------:R-:W-:Y:S02]  /*2380*/  IMAD R228, R252.reuse, R9, R228 ;  /* 0x00000009fce47224 */ /* 0x040fe400078e02e4 */
[----:B------:R-:W-:Y:S01]  /*2390*/  IMAD R199, R252, R8, R199 ;  /* 0x00000008fcc77224 */ /* 0x000fe200078e02c7 */
[----:B------:R-:W-:Y:S01]  /*23a0*/  STL [R1+0x10d4], R15 ;  /* 0x0010d40f01007387 */ /* 0x000fe20000100800 */
[----:B------:R-:W-:Y:S01]  /*23b0*/  IMAD.MOV R9, RZ, RZ, -R2 ;  /* 0x000000ffff097224 */ /* 0x000fe200078e0a02 */
[----:B------:R-:W-:Y:S01]  /*23c0*/  IABS R192, R15 ;  /* 0x0000000f00c07213 */ /* 0x000fe20000000000 */
[----:B------:R-:W-:Y:S01]  /*23d0*/  IMAD.HI.U32 R8, R7, R194, RZ ;  /* 0x000000c207087227 */ /* 0x000fe200078e00ff */
[----:B------:R-:W-:Y:S01]  /*23e0*/  STL [R1+0x10d0], R14 ;  /* 0x0010d00e01007387 */ /* 0x000fe20000100800 */
[----:B-1----:R-:W-:-:S02]  /*23f0*/  IADD3 R16, PT, PT, R3, 0x47, RZ ;  /* 0x0000004703107810 */ /* 0x002fc40007ffe0ff */
[----:B------:R-:W-:Y:S01]  /*2400*/  IMAD.MOV R0, RZ, RZ, -R0 ;  /* 0x000000ffff007224 */ /* 0x000fe200078e0a00 */
[----:B------:R-:W-:Y:S01]  /*2410*/  STL [R1+0x10bc], R12 ;  /* 0x0010bc0c01007387 */ /* 0x000fe20000100800 */
[----:B------:R-:W-:Y:S01]  /*2420*/  IMAD.HI.U32 R2, R7, R217, RZ ;  /* 0x000000d907027227 */ /* 0x000fe200078e00ff */
[----:B------:R-:W-:-:S03]  /*2430*/  IABS R183, R16 ;  /* 0x0000001000b77213 */ /* 0x000fc60000000000 */
[----:B------:R-:W-:Y:S02]  /*2440*/  IMAD.MOV R5, RZ, RZ, -R5 ;  /* 0x000000ffff057224 */ /* 0x000fe400078e0a05 */
[----:B------:R-:W-:Y:S02]  /*2450*/  VIADD R10, R3, 0x41 ;  /* 0x00000041030a7836 */ /* 0x000fe40000000000 */
[----:B------:R-:W-:Y:S02]  /*2460*/  IMAD.MOV R11, RZ, RZ, -R4 ;  /* 0x000000ffff0b7224 */ /* 0x000fe400078e0a04 */
[----:B------:R-:W-:Y:S01]  /*2470*/  IMAD.MOV R13, RZ, RZ, -R8 ;  /* 0x000000ffff0d7224 */ /* 0x000fe200078e0a08 */
[----:B------:R-:W-:Y:S01]  /*2480*/  IABS R189, R10 ;  /* 0x0000000a00bd7213 */ /* 0x000fe20000000000 */
[----:B------:R-:W-:Y:S01]  /*2490*/  IMAD R223, R252, R0, R223 ;  /* 0x00000000fcdf7224 */ /* 0x000fe200078e02df */
[----:B------:R1:W-:Y:S01]  /*24a0*/  STL [R1+0x10b8], R10 ;  /* 0x0010b80a01007387 */ /* 0x0003e20000100800 */
[----:B------:R-:W-:-:S02]  /*24b0*/  IMAD.MOV R2, RZ, RZ, -R2 ;  /* 0x000000ffff027224 */ /* 0x000fc400078e0a02 */
[----:B------:R-:W-:Y:S02]  /*24c0*/  IMAD R195, R252, R5, R195 ;  /* 0x00000005fcc37224 */ /* 0x000fe400078e02c3 */
[----:B------:R-:W-:-:S04]  /*24d0*/  IMAD.HI.U32 R0, R7, R218, RZ ;  /* 0x000000da07007227 */ /* 0x000fc800078e00ff */
[----:B------:R-:W-:Y:S01]  /*24e0*/  IMAD R196, R252, R11, R196 ;  /* 0x0000000bfcc47224 */ /* 0x000fe200078e02c4 */
[----:B-1----:R-:W-:Y:S01]  /*24f0*/  IADD3 R10, PT, PT, R3, 0x46, RZ ;  /* 0x00000046030a7810 */ /* 0x002fe20007ffe0ff */
[----:B------:R-:W-:-:S03]  /*2500*/  IMAD.HI.U32 R5, R7, R190, RZ ;  /* 0x000000be07057227 */ /* 0x000fc600078e00ff */
[----:B------:R-:W-:Y:S01]  /*2510*/  IABS R184, R10 ;  /* 0x0000000a00b87213 */ /* 0x000fe20000000000 */
[----:B------:R-:W-:Y:S01]  /*2520*/  VIADD R12, R3, 0x44 ;  /* 0x00000044030c7836 */ /* 0x000fe20000000000 */
[----:B------:R-:W-:Y:S01]  /*2530*/  IADD3 R5, PT, PT, -R5, RZ, RZ ;  /* 0x000000ff05057210 */ /* 0x000fe20007ffe1ff */
[----:B------:R-:W-:-:S03]  /*2540*/  IMAD.HI.U32 R4, R7, R191, RZ ;  /* 0x000000bf07047227 */ /* 0x000fc600078e00ff */
[----:B------:R-:W-:Y:S01]  /*2550*/  IABS R186, R12 ;  /* 0x0000000c00ba7213 */ /* 0x000fe20000000000 */
[C---:B------:R-:W-:Y:S02]  /*2560*/  VIADD R11, R3.reuse, 0x45 ;  /* 0x00000045030b7836 */ /* 0x040fe40000000000 */
[C---:B------:R-:W-:Y:S02]  /*2570*/  IMAD R194, R252.reuse, R13, R194 ;  /* 0x0000000dfcc27224 */ /* 0x040fe400078e02c2 */
[C---:B------:R-:W-:Y:S01]  /*2580*/  VIADD R14, R3.reuse, 0x42 ;  /* 0x00000042030e7836 */ /* 0x040fe20000000000 */
[----:B------:R-:W-:Y:S01]  /*2590*/  IABS R185, R11 ;  /* 0x0000000b00b97213 */ /* 0x000fe20000000000 */
[C---:B------:R-:W-:Y:S02]  /*25a0*/  IMAD R222, R252.reuse, R9, R222 ;  /* 0x00000009fcde7224 */ /* 0x040fe400078e02de */
[----:B------:R-:W-:Y:S01]  /*25b0*/  IMAD R217, R252, R2, R217 ;  /* 0x00000002fcd97224 */ /* 0x000fe200078e02d9 */
[----:B------:R-:W-:Y:S01]  /*25c0*/  STL [R1+0x10b4], R14 ;  /* 0x0010b40e01007387 */ /* 0x000fe20000100800 */
[----:B------:R-:W-:Y:S01]  /*25d0*/  VIADD R13, R3, 0x43 ;  /* 0x00000043030d7836 */ /* 0x000fe20000000000 */
[----:B------:R-:W-:Y:S01]  /*25e0*/  IABS R188, R14 ;  /* 0x0000000e00bc7213 */ /* 0x000fe20000000000 */
[----:B------:R-:W-:-:S02]  /*25f0*/  IMAD.MOV R9, RZ, RZ, -R0 ;  /* 0x000000ffff097224 */ /* 0x000fc400078e0a00 */
[C---:B------:R-:W-:Y:S01]  /*2600*/  IMAD.HI.U32 R2, R7.reuse, R212, RZ ;  /* 0x000000d407027227 */ /* 0x040fe200078e00ff */
[----:B------:R-:W-:Y:S01]  /*2610*/  STL [R1+0x11d8], R13 ;  /* 0x0011d80d01007387 */ /* 0x000fe20000100800 */
[----:B------:R-:W-:Y:S02]  /*2620*/  IABS R187, R13 ;  /* 0x0000000d00bb7213 */ /* 0x000fe40000000000 */
[C---:B------:R-:W-:Y:S01]  /*2630*/  IMAD.HI.U32 R0, R7.reuse, R213, RZ ;  /* 0x000000d507007227 */ /* 0x040fe200078e00ff */
[----:B------:R1:W-:Y:S03]  /*2640*/  STL [R1+0x11dc], R12 ;  /* 0x0011dc0c01007387 */ /* 0x0003e60000100800 */
[----:B------:R-:W-:Y:S01]  /*2650*/  IMAD.HI.U32 R8, R7, R189, RZ ;  /* 0x000000bd07087227 */ /* 0x000fe200078e00ff */
[----:B------:R-:W-:Y:S03]  /*2660*/  STL [R1+0x11e0], R11 ;  /* 0x0011e00b01007387 */ /* 0x000fe60000100800 */
[----:B------:R-:W-:Y:S01]  /*2670*/  IMAD.MOV R4, RZ, RZ, -R4 ;  /* 0x000000ffff047224 */ /* 0x000fe200078e0a04 */
[----:B------:R2:W-:Y:S01]  /*2680*/  STL [R1+0x11e8], R10 ;  /* 0x0011e80a01007387 */ /* 0x0005e20000100800 */
[----:B------:R-:W-:Y:S01]  /*2690*/  IMAD R218, R252, R9, R218 ;  /* 0x00000009fcda7224 */ /* 0x000fe200078e02da */
[----:B------:R-:W-:Y:S01]  /*26a0*/  IADD3 R9, PT, PT, -R2, RZ, RZ ;  /* 0x000000ff02097210 */ /* 0x000fe20007ffe1ff */
[----:B------:R-:W-:Y:S01]  /*26b0*/  IMAD.MOV R0, RZ, RZ, -R0 ;  /* 0x000000ffff007224 */ /* 0x000fe200078e0a00 */
[----:B------:R-:W-:Y:S01]  /*26c0*/  STL [R1+0x11ec], R16 ;  /* 0x0011ec1001007387 */ /* 0x000fe20000100800 */
[----:B------:R-:W-:-:S02]  /*26d0*/  IMAD.MOV R8, RZ, RZ, -R8 ;  /* 0x000000ffff087224 */ /* 0x000fc400078e0a08 */
[----:B------:R-:W-:Y:S02]  /*26e0*/  IMAD R191, R252, R4, R191 ;  /* 0x00000004fcbf7224 */ /* 0x000fe400078e02bf */
[----:B------:R-:W-:-:S04]  /*26f0*/  IMAD.HI.U32 R2, R7, R207, RZ ;  /* 0x000000cf07027227 */ /* 0x000fc800078e00ff */
[----:B------:R-:W-:Y:S02]  /*2700*/  IMAD R190, R252, R5, R190 ;  /* 0x00000005fcbe7224 */ /* 0x000fe400078e02be */
[----:B------:R-:W-:-:S04]  /*2710*/  IMAD.HI.U32 R4, R7, R186, RZ ;  /* 0x000000ba07047227 */ /* 0x000fc800078e00ff */
[----:B-1----:R-:W-:Y:S02]  /*2720*/  VIADD R12, R3, 0x4a ;  /* 0x0000004a030c7836 */ /* 0x002fe40000000000 */
[----:B------:R-:W-:-:S03]  /*2730*/  IMAD.HI.U32 R5, R7, R185, RZ ;  /* 0x000000b907057227 */ /* 0x000fc600078e00ff */
[----:B------:R-:W-:Y:S01]  /*2740*/  IABS R180, R12 ;  /* 0x0000000c00b47213 */ /* 0x000fe20000000000 */
[C---:B------:R-:W-:Y:S02]  /*2750*/  VIADD R14, R3.reuse, 0x49 ;  /* 0x00000049030e7836 */ /* 0x040fe40000000000 */
[C---:B------:R-:W-:Y:S02]  /*2760*/  IMAD R213, R252.reuse, R0, R213 ;  /* 0x00000000fcd57224 */ /* 0x040fe400078e02d5 */
[----:B------:R-:W-:Y:S01]  /*2770*/  IMAD R189, R252, R8, R189 ;  /* 0x00000008fcbd7224 */ /* 0x000fe200078e02bd */
[----:B------:R-:W-:Y:S01]  /*2780*/  IABS R181, R14 ;  /* 0x0000000e00b57213 */ /* 0x000fe20000000000 */
[C---:B------:R-:W-:Y:S02]  /*2790*/  VIADD R15, R3.reuse, 0x48 ;  /* 0x00000048030f7836 */ /* 0x040fe40000000000 */
[----:B--2---:R-:W-:Y:S02]  /*27a0*/  VIADD R10, R3, 0x4b ;  /* 0x0000004b030a7836 */ /* 0x004fe40000000000 */
[----:B------:R-:W-:Y:S01]  /*27b0*/  IMAD.HI.U32 R0, R7, R208, RZ ;  /* 0x000000d007007227 */ /* 0x000fe200078e00ff */
[----:B------:R-:W-:Y:S01]  /*27c0*/  STL [R1+0x1200], R15 ;  /* 0x0012000f01007387 */ /* 0x000fe20000100800 */
[----:B------:R-:W-:-:S02]  /*27d0*/  IABS R182, R15 ;  /* 0x0000000f00b67213 */ /* 0x000fc40000000000 */
[----:B------:R-:W-:Y:S01]  /*27e0*/  IMAD.MOV R2, RZ, RZ, -R2 ;  /* 0x000000ffff027224 */ /* 0x000fe200078e0a02 */
[----:B------:R-:W-:Y:S01]  /*27f0*/  IABS R179, R10 ;  /* 0x0000000a00b37213 */ /* 0x000fe20000000000 */
[----:B------:R-:W-:Y:S01]  /*2800*/  IMAD.HI.U32 R8, R7, R184, RZ ;  /* 0x000000b807087227 */ /* 0x000fe200078e00ff */
[----:B------:R-:W-:Y:S03]  /*2810*/  STL [R1+0x1204], R14 ;  /* 0x0012040e01007387 */ /* 0x000fe60000100800 */
[----:B------:R-:W-:Y:S01]  /*2820*/  IMAD.MOV R11, RZ, RZ, -R4 ;  /* 0x000000ffff0b7224 */ /* 0x000fe200078e0a04 */
[----:B------:R1:W-:Y:S01]  /*2830*/  STL [R1+0x1208], R12 ;  /* 0x0012080c01007387 */ /* 0x0003e20000100800 */
[----:B------:R-:W-:Y:S02]  /*2840*/  IMAD.MOV R5, RZ, RZ, -R5 ;  /* 0x000000ffff057224 */ /* 0x000fe400078e0a05 */
[----:B------:R-:W-:Y:S01]  /*2850*/  IMAD R212, R252, R9, R212 ;  /* 0x00000009fcd47224 */ /* 0x000fe200078e02d4 */
[----:B------:R2:W-:Y:S01]  /*2860*/  STL [R1+0x120c], R10 ;  /* 0x00120c0a01007387 */ /* 0x0005e20000100800 */
[----:B------:R-:W-:-:S02]  /*2870*/  IMAD.MOV R9, RZ, RZ, -R0 ;  /* 0x000000ffff097224 */ /* 0x000fc400078e0a00 */
[C---:B------:R-:W-:Y:S02]  /*2880*/  IMAD R207, R252.reuse, R2, R207 ;  /* 0x00000002fccf7224 */ /* 0x040fe400078e02cf */
[----:B------:R-:W-:Y:S01]  /*2890*/  IMAD.MOV R13, RZ, RZ, -R8 ;  /* 0x000000ffff0d7224 */ /* 0x000fe200078e0a08 */
[----:B-1----:R-:W-:Y:S01]  /*28a0*/  IADD3 R12, PT, PT, R3, 0x4e, RZ ;  /* 0x0000004e030c7810 */ /* 0x002fe20007ffe0ff */
[----:B------:R-:W-:Y:S02]  /*28b0*/  IMAD R186, R252, R11, R186 ;  /* 0x0000000bfcba7224 */ /* 0x000fe400078e02ba */
[----:B------:R-:W-:Y:S01]  /*28c0*/  IMAD.HI.U32 R2, R7, R202, RZ ;  /* 0x000000ca07027227 */ /* 0x000fe200078e00ff */
[----:B------:R-:W-:-:S03]  /*28d0*/  IABS R176, R12 ;  /* 0x0000000c00b07213 */ /* 0x000fc60000000000 */
[----:B------:R-:W-:Y:S02]  /*28e0*/  IMAD R185, R252, R5, R185 ;  /* 0x00000005fcb97224 */ /* 0x000fe400078e02b9 */
[----:B------:R-:W-:Y:S02]  /*28f0*/  VIADD R11, R3, 0x4f ;  /* 0x0000004f030b7836 */ /* 0x000fe40000000000 */
[----:B------:R-:W-:-:S03]  /*2900*/  IMAD.HI.U32 R5, R7, R180, RZ ;  /* 0x000000b407057227 */ /* 0x000fc600078e00ff */
[----:B------:R-:W-:Y:S01]  /*2910*/  IABS R175, R11 ;  /* 0x0000000b00af7213 */ /* 0x000fe20000000000 */
[----:B------:R-:W-:-:S04]  /*2920*/  IMAD.HI.U32 R0, R7, R203, RZ ;  /* 0x000000cb07007227 */ /* 0x000fc800078e00ff */
[----:B------:R-:W-:-:S04]  /*2930*/  IMAD.HI.U32 R4, R7, R181, RZ ;  /* 0x000000b507047227 */ /* 0x000fc800078e00ff */
[C---:B------:R-:W-:Y:S02]  /*2940*/  IMAD R208, R252.reuse, R9, R208 ;  /* 0x00000009fcd07224 */ /* 0x040fe400078e02d0 */
[----:B------:R-:W-:Y:S02]  /*2950*/  IMAD R184, R252, R13, R184 ;  /* 0x0000000dfcb87224 */ /* 0x000fe400078e02b8 */
[C---:B------:R-:W-:Y:S02]  /*2960*/  VIADD R14, R3.reuse, 0x4c ;  /* 0x0000004c030e7836 */ /* 0x040fe40000000000 */
[----:B--2---:R-:W-:Y:S02]  /*2970*/  VIADD R10, R3, 0x50 ;  /* 0x00000050030a7836 */ /* 0x004fe40000000000 */
[----:B------:R-:W-:Y:S01]  /*2980*/  IMAD.MOV R9, RZ, RZ, -R2 ;  /* 0x000000ffff097224 */ /* 0x000fe200078e0a02 */
[----:B------:R-:W-:Y:S01]  /*2990*/  STL [R1+0x1210], R14 ;  /* 0x0012100e01007387 */ /* 0x000fe20000100800 */
[----:B------:R-:W-:Y:S01]  /*29a0*/  IMAD.HI.U32 R8, R7, R179, RZ ;  /* 0x000000b307087227 */ /* 0x000fe200078e00ff */
[----:B------:R-:W-:-:S02]  /*29b0*/  IABS R174, R10 ;  /* 0x0000000a00ae7213 */ /* 0x000fc40000000000 */
[----:B------:R-:W-:Y:S01]  /*29c0*/  IABS R178, R14 ;  /* 0x0000000e00b27213 */ /* 0x000fe20000000000 */
[----:B------:R-:W-:Y:S02]  /*29d0*/  VIADD R13, R3, 0x4d ;  /* 0x0000004d030d7836 */ /* 0x000fe40000000000 */
[----:B------:R-:W-:-:S03]  /*29e0*/  IMAD.HI.U32 R2, R7, R197, RZ ;  /* 0x000000c507027227 */ /* 0x000fc600078e00ff */
[----:B------:R-:W-:Y:S01]  /*29f0*/  STL [R1+0x1224], R13 ;  /* 0x0012240d01007387 */ /* 0x000fe20000100800 */
[----:B------:R-:W-:Y:S01]  /*2a00*/  IMAD.MOV R5, RZ, RZ, -R5 ;  /* 0x000000ffff057224 */ /* 0x000fe200078e0a05 */
[----:B------:R-:W-:Y:S01]  /*2a10*/  IADD3 R2, PT, PT, -R2, RZ, RZ ;  /* 0x000000ff02027210 */ /* 0x000fe20007ffe1ff */
[----:B------:R-:W-:Y:S01]  /*2a20*/  IMAD.MOV R0, RZ, RZ, -R0 ;  /* 0x000000ffff007224 */ /* 0x000fe200078e0a00 */
[----:B------:R-:W-:Y:S01]  /*2a30*/  STL [R1+0x1228], R12 ;  /* 0x0012280c01007387 */ /* 0x000fe20000100800 */
[----:B------:R-:W-:Y:S01]  /*2a40*/  IMAD.MOV R4, RZ, RZ, -R4 ;  /* 0x000000ffff047224 */ /* 0x000fe200078e0a04 */
[----:B------:R-:W-:Y:S01]  /*2a50*/  IABS R177, R13 ;  /* 0x0000000d00b17213 */ /* 0x000fe20000000000 */
[----:B------:R-:W-:Y:S01]  /*2a60*/  IMAD.MOV R8, RZ, RZ, -R8 ;  /* 0x000000ffff087224 */ /* 0x000fe200078e0a08 */
[----:B------:R-:W-:Y:S01]  /*2a70*/  STL [R1+0x1230], R11 ;  /* 0x0012300b01007387 */ /* 0x000fe20000100800 */
[C---:B------:R-:W-:Y:S02]  /*2a80*/  IMAD R180, R252.reuse, R5, R180 ;  /* 0x00000005fcb47224 */ /* 0x040fe400078e02b4 */
[C---:B------:R-:W-:Y:S01]  /*2a90*/  IMAD R203, R252.reuse, R0, R203 ;  /* 0x00000000fccb7224 */ /* 0x040fe200078e02cb */
[----:B------:R1:W-:Y:S01]  /*2aa0*/  STL [R1+0x1234], R10 ;  /* 0x0012340a01007387 */ /* 0x0003e20000100800 */
[----:B------:R-:W-:-:S02]  /*2ab0*/  IMAD R181, R252, R4, R181 ;  /* 0x00000004fcb57224 */ /* 0x000fc400078e02b5 */
[----:B------:R-:W-:-:S04]  /*2ac0*/  IMAD.HI.U32 R5, R7, R175, RZ ;  /* 0x000000af07057227 */ /* 0x000fc800078e00ff */
[----:B------:R-:W-:Y:S01]  /*2ad0*/  IMAD.HI.U32 R0, R7, R198, RZ ;  /* 0x000000c607007227 */ /* 0x000fe200078e00ff */
[----:B------:R-:W-:Y:S02]  /*2ae0*/  IADD3 R5, PT, PT, -R5, RZ, RZ ;  /* 0x000000ff05057210 */ /* 0x000fe40007ffe1ff */
[----:B-1----:R-:W-:Y:S01]  /*2af0*/  IADD3 R10, PT, PT, R3, 0x55, RZ ;  /* 0x00000055030a7810 */ /* 0x002fe20007ffe0ff */
[----:B------:R-:W-:-:S03]  /*2b00*/  IMAD.HI.U32 R4, R7, R176, RZ ;  /* 0x000000b007047227 */ /* 0x000fc600078e00ff */
[----:B------:R-:W-:Y:S01]  /*2b10*/  IABS R169, R10 ;  /* 0x0000000a00a97213 */ /* 0x000fe20000000000 */
[C---:B------:R-:W-:Y:S02]  /*2b20*/  VIADD R12, R3.reuse, 0x54 ;  /* 0x00000054030c7836 */ /* 0x040fe40000000000 */
[----:B------:R-:W-:Y:S02]  /*2b30*/  IMAD R179, R252, R8, R179 ;  /* 0x00000008fcb37224 */ /* 0x000fe400078e02b3 */
[C---:B------:R-:W-:Y:S01]  /*2b40*/  VIADD R16, R3.reuse, 0x51 ;  /* 0x0000005103107836 */ /* 0x040fe20000000000 */
[----:B------:R-:W-:Y:S01]  /*2b50*/  IABS R170, R12 ;  /* 0x0000000c00aa7213 */ /* 0x000fe20000000000 */
[----:B------:R-:W-:Y:S02]  /*2b60*/  VIADD R14, R3, 0x53 ;  /* 0x00000053030e7836 */ /* 0x000fe40000000000 */
[----:B------:R-:W-:Y:S01]  /*2b70*/  IMAD.HI.U32 R8, R7, R174, RZ ;  /* 0x000000ae07087227 */ /* 0x000fe200078e00ff */
[----:B------:R-:W-:Y:S01]  /*2b80*/  STL [R1+0x1238], R16 ;  /* 0x0012381001007387 */ /* 0x000fe20000100800 */
[----:B------:R-:W-:-:S02]  /*2b90*/  IABS R173, R16 ;  /* 0x0000001000ad7213 */ /* 0x000fc40000000000 */
[----:B------:R-:W-:Y:S01]  /*2ba0*/  VIADD R15, R3, 0x52 ;  /* 0x00000052030f7836 */ /* 0x000fe20000000000 */
[----:B------:R-:W-:Y:S01]  /*2bb0*/  IABS R171, R14 ;  /* 0x0000000e00ab7213 */ /* 0x000fe20000000000 */
[C---:B------:R-:W-:Y:S02]  /*2bc0*/  IMAD R202, R252.reuse, R9, R202 ;  /* 0x00000009fcca7224 */ /* 0x040fe400078e02ca */
[----:B------:R-:W-:Y:S01]  /*2bd0*/  IMAD.MOV R9, RZ, RZ, -R0 ;  /* 0x000000ffff097224 */ /* 0x000fe200078e0a00 */
[----:B------:R-:W-:Y:S01]  /*2be0*/  STL [R1+0x1244], R15 ;  /* 0x0012440f01007387 */ /* 0x000fe20000100800 */
[----:B------:R-:W-:Y:S01]  /*2bf0*/  IMAD R197, R252, R2, R197 ;  /* 0x00000002fcc57224 */ /* 0x000fe200078e02c5 */
[----:B------:R-:W-:Y:S01]  /*2c00*/  IABS R172, R15 ;  /* 0x0000000f00ac7213 */ /* 0x000fe20000000000 */
[----:B------:R-:W-:Y:S01]  /*2c10*/  IMAD.MOV R11, RZ, RZ, -R4 ;  /* 0x000000ffff0b7224 */ /* 0x000fe200078e0a04 */
[----:B------:R1:W-:Y:S01]  /*2c20*/  STL [R1+0x1248], R14 ;  /* 0x0012480e01007387 */ /* 0x0003e20000100800 */
[----:B------:R-:W-:-:S03]  /*2c30*/  IMAD.HI.U32 R2, R7, R192, RZ ;  /* 0x000000c007027227 */ /* 0x000fc600078e00ff */
[----:B------:R-:W-:Y:S01]  /*2c40*/  STL [R1+0x1250], R12 ;  /* 0x0012500c01007387 */ /* 0x000fe20000100800 */
[----:B------:R-:W-:-:S03]  /*2c50*/  IMAD.HI.U32 R0, R7, R193, RZ ;  /* 0x000000c107007227 */ /* 0x000fc600078e00ff */
[----:B------:R-:W-:Y:S01]  /*2c60*/  STL [R1+0x1254], R10 ;  /* 0x0012540a01007387 */ /* 0x000fe20000100800 */
[----:B------:R-:W-:Y:S01]  /*2c70*/  IMAD.MOV R13, RZ, RZ, -R8 ;  /* 0x000000ffff0d7224 */ /* 0x000fe200078e0a08 */
[C---:B-1----:R-:W-:Y:S01]  /*2c80*/  IADD3 R14, PT, PT, R3.reuse, 0x56, RZ ;  /* 0x00000056030e7810 */ /* 0x042fe20007ffe0ff */
[C---:B------:R-:W-:Y:S02]  /*2c90*/  IMAD R198, R252.reuse, R9, R198 ;  /* 0x00000009fcc67224 */ /* 0x040fe400078e02c6 */
[C---:B------:R-:W-:Y:S01]  /*2ca0*/  IMAD R176, R252.reuse, R11, R176 ;  /* 0x0000000bfcb07224 */ /* 0x040fe200078e02b0 */
[----:B------:R-:W-:Y:S01]  /*2cb0*/  IABS R168, R14 ;  /* 0x0000000e00a87213 */ /* 0x000fe20000000000 */
[----:B------:R-:W-:Y:S01]  /*2cc0*/  IMAD.MOV R9, RZ, RZ, -R2 ;  /* 0x000000ffff097224 */ /* 0x000fe200078e0a02 */
[----:B------:R1:W-:Y:S01]  /*2cd0*/  STL [R1+0x125c], R14 ;  /* 0x00125c0e01007387 */ /* 0x0003e20000100800 */
[----:B------:R-:W-:Y:S02]  /*2ce0*/  IMAD R175, R252, R5, R175 ;  /* 0x00000005fcaf7224 */ /* 0x000fe400078e02af */
[----:B------:R-:W-:-:S02]  /*2cf0*/  VIADD R11, R3, 0x59 ;  /* 0x00000059030b7836 */ /* 0x000fc40000000000 */
[----:B------:R-:W-:Y:S02]  /*2d00*/  IMAD.MOV R0, RZ, RZ, -R0 ;  /* 0x000000ffff007224 */ /* 0x000fe400078e0a00 */
[----:B------:R-:W-:Y:S01]  /*2d10*/  IMAD.HI.U32 R2, R7, R187, RZ ;  /* 0x000000bb07027227 */ /* 0x000fe200078e00ff */
[----:B------:R-:W-:Y:S02]  /*2d20*/  IABS R165, R11 ;  /* 0x0000000b00a57213 */ /* 0x000fe40000000000 */
[----:B-1----:R-:W-:Y:S01]  /*2d30*/  IADD3 R14, PT, PT, R3, 0x5d, RZ ;  /* 0x0000005d030e7810 */ /* 0x002fe20007ffe0ff */
[----:B------:R-:W-:Y:S02]  /*2d40*/  IMAD R174, R252, R13, R174 ;  /* 0x0000000dfcae7224 */ /* 0x000fe400078e02ae */
[----:B------:R-:W-:Y:S01]  /*2d50*/  IMAD.HI.U32 R5, R7, R170, RZ ;  /* 0x000000aa07057227 */ /* 0x000fe200078e00ff */
[----:B------:R-:W-:-:S03]  /*2d60*/  IABS R161, R14 ;  /* 0x0000000e00a17213 */ /* 0x000fc60000000000 */
[----:B------:R-:W-:Y:S02]  /*2d70*/  VIADD R12, R3, 0x58 ;  /* 0x00000058030c7836 */ /* 0x000fe40000000000 */
[----:B------:R-:W-:-:S03]  /*2d80*/  IMAD.HI.U32 R4, R7, R171, RZ ;  /* 0x000000ab07047227 */ /* 0x000fc600078e00ff */
[----:B------:R-:W-:Y:S01]  /*2d90*/  IABS R166, R12 ;  /* 0x0000000c00a67213 */ /* 0x000fe20000000000 */
[C---:B------:R-:W-:Y:S02]  /*2da0*/  VIADD R13, R3.reuse, 0x57 ;  /* 0x00000057030d7836 */ /* 0x040fe40000000000 */
[----:B------:R-:W-:Y:S02]  /*2db0*/  VIADD R10, R3, 0x5a ;  /* 0x0000005a030a7836 */ /* 0x000fe40000000000 */
[----:B------:R-:W-:Y:S01]  /*2dc0*/  IMAD.HI.U32 R8, R7, R169, RZ ;  /* 0x000000a907087227 */ /* 0x000fe200078e00ff */
[----:B------:R-:W-:Y:S01]  /*2dd0*/  STL [R1+0x1264], R13 ;  /* 0x0012640d01007387 */ /* 0x000fe20000100800 */
[----:B------:R-:W-:Y:S02]  /*2de0*/  IABS R167, R13 ;  /* 0x0000000d00a77213 */ /* 0x000fe40000000000 */
[----:B------:R-:W-:Y:S01]  /*2df0*/  IMAD R193, R252, R0, R193 ;  /* 0x00000000fcc17224 */ /* 0x000fe200078e02c1 */
[----:B------:R-:W-:Y:S01]  /*2e00*/  IABS R164, R10 ;  /* 0x0000000a00a47213 */ /* 0x000fe20000000000 */
[----:B------:R-:W-:Y:S01]  /*2e10*/  IMAD.MOV R2, RZ, RZ, -R2 ;  /* 0x000000ffff027224 */ /* 0x000fe200078e0a02 */
[----:B------:R1:W-:Y:S01]  /*2e20*/  STL [R1+0x1268], R12 ;  /* 0x0012680c01007387 */ /* 0x0003e20000100800 */
[----:B------:R-:W-:-:S02]  /*2e30*/  IMAD.MOV R5, RZ, RZ, -R5 ;  /* 0x000000ffff057224 */ /* 0x000fc400078e0a05 */
[----:B------:R-:W-:Y:S01]  /*2e40*/  IMAD.HI.U32 R0, R7, R188, RZ ;  /* 0x000000bc07007227 */ /* 0x000fe200078e00ff */
[----:B------:R-:W-:Y:S03]  /*2e50*/  STL [R1+0x126c], R11 ;  /* 0x00126c0b01007387 */ /* 0x000fe60000100800 */
[----:B------:R-:W-:Y:S01]  /*2e60*/  IMAD.MOV R4, RZ, RZ, -R4 ;  /* 0x000000ffff047224 */ /* 0x000fe200078e0a04 */
[----:B------:R-:W-:Y:S01]  /*2e70*/  STL [R1+0x1274], R10 ;  /* 0x0012740a01007387 */ /* 0x000fe20000100800 */
[----:B------:R-:W-:Y:S02]  /*2e80*/  IMAD.MOV R8, RZ, RZ, -R8 ;  /* 0x000000ffff087224 */ /* 0x000fe400078e0a08 */
[C---:B------:R-:W-:Y:S02]  /*2e90*/  IMAD R192, R252.reuse, R9, R192 ;  /* 0x00000009fcc07224 */ /* 0x040fe400078e02c0 */
[----:B------:R-:W-:-:S02]  /*2ea0*/  IMAD R187, R252, R2, R187 ;  /* 0x00000002fcbb7224 */ /* 0x000fc400078e02bb */
[----:B------:R-:W-:Y:S02]  /*2eb0*/  IMAD R170, R252, R5, R170 ;  /* 0x00000005fcaa7224 */ /* 0x000fe400078e02aa */
[----:B-1----:R-:W-:Y:S02]  /*2ec0*/  VIADD R12, R3, 0x5e ;  /* 0x0000005e030c7836 */ /* 0x002fe40000000000 */
[----:B------:R-:W-:Y:S02]  /*2ed0*/  IMAD.MOV R9, RZ, RZ, -R0 ;  /* 0x000000ffff097224 */ /* 0x000fe400078e0a00 */
[----:B------:R-:W-:Y:S01]  /*2ee0*/  IMAD.HI.U32 R2, R7, R182, RZ ;  /* 0x000000b607027227 */ /* 0x000fe200078e00ff */
[----:B------:R-:W-:-:S03]  /*2ef0*/  IABS R160, R12 ;  /* 0x0000000c00a07213 */ /* 0x000fc60000000000 */
[----:B------:R-:W-:Y:S02]  /*2f00*/  IMAD R171, R252, R4, R171 ;  /* 0x00000004fcab7224 */ /* 0x000fe400078e02ab */
[----:B------:R-:W-:-:S04]  /*2f10*/  IMAD.HI.U32 R5, R7, R165, RZ ;  /* 0x000000a507057227 */ /* 0x000fc800078e00ff */
[----:B------:R-:W-:Y:S02]  /*2f20*/  VIADD R16, R3, 0x5b ;  /* 0x0000005b03107836 */ /* 0x000fe40000000000 */
[----:B------:R-:W-:-:S03]  /*2f30*/  IMAD.HI.U32 R0, R7, R183, RZ ;  /* 0x000000b707007227 */ /* 0x000fc600078e00ff */
[----:B------:R1:W-:Y:S01]  /*2f40*/  STL [R1+0x1278], R16 ;  /* 0x0012781001007387 */ /* 0x0003e20000100800 */
[----:B------:R-:W-:Y:S01]  /*2f50*/  IMAD R169, R252, R8, R169 ;  /* 0x00000008fca97224 */ /* 0x000fe200078e02a9 */
[----:B------:R-:W-:Y:S01]  /*2f60*/  IABS R163, R16 ;  /* 0x0000001000a37213 */ /* 0x000fe20000000000 */
[----:B------:R-:W-:-:S04]  /*2f70*/  IMAD.HI.U32 R4, R7, R166, RZ ;  /* 0x000000a607047227 */ /* 0x000fc800078e00ff */
[----:B------:R-:W-:Y:S02]  /*2f80*/  VIADD R15, R3, 0x5c ;  /* 0x0000005c030f7836 */ /* 0x000fe40000000000 */
[----:B------:R-:W-:Y:S01]  /*2f90*/  IMAD.HI.U32 R8, R7, R164, RZ ;  /* 0x000000a407087227 */ /* 0x000fe200078e00ff */
[C---:B-1----:R-:W-:Y:S02]  /*2fa0*/  IADD3 R16, PT, PT, R3.reuse, 0x65, RZ ;  /* 0x0000006503107810 */ /* 0x042fe40007ffe0ff */
[----:B------:R-:W-:Y:S01]  /*2fb0*/  STL [R1+0x128c], R15 ;  /* 0x00128c0f01007387 */ /* 0x000fe20000100800 */
[----:B------:R-:W-:Y:S01]  /*2fc0*/  IMAD R188, R252, R9, R188 ;  /* 0x00000009fcbc7224 */ /* 0x000fe200078e02bc */
[----:B------:R-:W-:Y:S01]  /*2fd0*/  IADD3 R9, PT, PT, -R2, RZ, RZ ;  /* 0x000000ff02097210 */ /* 0x000fe20007ffe1ff */
[----:B------:R-:W-:Y:S01]  /*2fe0*/  IMAD.MOV R5, RZ, RZ, -R5 ;  /* 0x000000ffff057224 */ /* 0x000fe200078e0a05 */
[----:B------:R-:W-:Y:S01]  /*2ff0*/  STL [R1+0x1290], R14 ;  /* 0x0012900e01007387 */ /* 0x000fe20000100800 */
[----:B------:R-:W-:Y:S01]  /*3000*/  VIADD R10, R3, 0x5f ;  /* 0x0000005f030a7836 */ /* 0x000fe20000000000 */
[----:B------:R-:W-:Y:S01]  /*3010*/  IABS R162, R15 ;  /* 0x0000000f00a27213 */ /* 0x000fe20000000000 */
[----:B------:R-:W-:Y:S01]  /*3020*/  IMAD.MOV R0, RZ, RZ, -R0 ;  /* 0x000000ffff007224 */ /* 0x000fe200078e0a00 */
[----:B------:R-:W-:Y:S01]  /*3030*/  STL [R1+0x1294], R12 ;  /* 0x0012940c01007387 */ /* 0x000fe20000100800 */
[----:B------:R-:W-:Y:S01]  /*3040*/  IMAD.MOV R11, RZ, RZ, -R4 ;  /* 0x000000ffff0b7224 */ /* 0x000fe200078e0a04 */
[----:B------:R-:W-:Y:S01]  /*3050*/  IABS R159, R10 ;  /* 0x0000000a009f7213 */ /* 0x000fe20000000000 */
[----:B------:R-:W-:Y:S01]  /*3060*/  IMAD.HI.U32 R2, R7, R177, RZ ;  /* 0x000000b107027227 */ /* 0x000fe200078e00ff */
[----:B------:R1:W-:Y:S01]  /*3070*/  STL [R1+0x1298], R10 ;  /* 0x0012980a01007387 */ /* 0x0003e20000100800 */
[----:B------:R-:W-:-:S02]  /*3080*/  IABS R153, R16 ;  /* 0x0000001000997213 */ /* 0x000fc40000000000 */
[----:B------:R-:W-:Y:S02]  /*3090*/  IMAD.MOV R13, RZ, RZ, -R8 ;  /* 0x000000ffff0d7224 */ /* 0x000fe400078e0a08 */
[C---:B------:R-:W-:Y:S02]  /*30a0*/  IMAD R165, R252.reuse, R5, R165 ;  /* 0x00000005fca57224 */ /* 0x040fe400078e02a5 */
[C---:B------:R-:W-:Y:S02]  /*30b0*/  IMAD R183, R252.reuse, R0, R183 ;  /* 0x00000000fcb77224 */ /* 0x040fe400078e02b7 */
        /* <DEDUP_REMOVED lines=8> */
[----:B------:R-:W-:Y:S02]  /*3140*/  IMAD.MOV R2, RZ, RZ, -R2 ;  /* 0x000000ffff027224 */ /* 0x000fe400078e0a02 */
[----:B------:R-:W-:Y:S02]  /*3150*/  IMAD R164, R252, R13, R164 ;  /* 0x0000000dfca47224 */ /* 0x000fe400078e02a4 */
[----:B------:R-:W-:-:S04]  /*3160*/  IMAD.HI.U32 R4, R7, R161, RZ ;  /* 0x000000a107047227 */ /* 0x000fc800078e00ff */
[C---:B------:R-:W-:Y:S02]  /*3170*/  VIADD R14, R3.reuse, 0x60 ;  /* 0x00000060030e7836 */ /* 0x040fe40000000000 */
[C---:B------:R-:W-:Y:S02]  /*3180*/  VIADD R11, R3.reuse, 0x63 ;  /* 0x00000063030b7836 */ /* 0x040fe40000000000 */
[----:B------:R-:W-:Y:S01]  /*3190*/  VIADD R13, R3, 0x61 ;  /* 0x00000061030d7836 */ /* 0x000fe20000000000 */
[----:B------:R-:W-:Y:S01]  /*31a0*/  STL [R1+0x129c], R14 ;  /* 0x00129c0e01007387 */ /* 0x000fe20000100800 */
[C---:B------:R-:W-:Y:S01]  /*31b0*/  IMAD R182, R252.reuse, R9, R182 ;  /* 0x00000009fcb67224 */ /* 0x040fe200078e02b6 */
[----:B------:R-:W-:Y:S01]  /*31c0*/  IABS R155, R11 ;  /* 0x0000000b009b7213 */ /* 0x000fe20000000000 */
[----:B------:R-:W-:Y:S01]  /*31d0*/  IMAD.MOV R9, RZ, RZ, -R0 ;  /* 0x000000ffff097224 */ /* 0x000fe200078e0a00 */
[----:B------:R-:W-:Y:S01]  /*31e0*/  STL [R1+0x12b0], R13 ;  /* 0x0012b00d01007387 */ /* 0x000fe20000100800 */
[----:B------:R-:W-:Y:S01]  /*31f0*/  IMAD R177, R252, R2, R177 ;  /* 0x00000002fcb17224 */ /* 0x000fe200078e02b1 */
[----:B------:R-:W-:Y:S01]  /*3200*/  IABS R158, R14 ;  /* 0x0000000e009e7213 */ /* 0x000fe20000000000 */
[----:B------:R-:W-:Y:S01]  /*3210*/  IMAD.HI.U32 R8, R7, R159, RZ ;  /* 0x0000009f07087227 */ /* 0x000fe200078e00ff */
[----:B------:R1:W-:Y:S01]  /*3220*/  STL [R1+0x12b8], R12 ;  /* 0x0012b80c01007387 */ /* 0x0003e20000100800 */
[----:B------:R-:W-:-:S02]  /*3230*/  IABS R157, R13 ;  /* 0x0000000d009d7213 */ /* 0x000fc40000000000 */
[----:B------:R-:W-:Y:S01]  /*3240*/  IMAD.MOV R4, RZ, RZ, -R4 ;  /* 0x000000ffff047224 */ /* 0x000fe200078e0a04 */
[----:B------:R-:W-:Y:S01]  /*3250*/  STL [R1+0x12bc], R11 ;  /* 0x0012bc0b01007387 */ /* 0x000fe20000100800 */
[----:B------:R-:W-:-:S03]  /*3260*/  IMAD.HI.U32 R2, R7, R172, RZ ;  /* 0x000000ac07027227 */ /* 0x000fc600078e00ff */
[----:B------:R2:W-:Y:S01]  /*3270*/  STL [R1+0x12c0], R10 ;  /* 0x0012c00a01007387 */ /* 0x0005e20000100800 */
[----:B------:R-:W-:-:S03]  /*3280*/  IMAD.HI.U32 R0, R7, R173, RZ ;  /* 0x000000ad07007227 */ /* 0x000fc600078e00ff */
[----:B------:R-:W-:Y:S01]  /*3290*/  STL [R1+0x12c4], R16 ;  /* 0x0012c41001007387 */ /* 0x000fe20000100800 */
[C---:B------:R-:W-:Y:S02]  /*32a0*/  IMAD R178, R252.reuse, R9, R178 ;  /* 0x00000009fcb27224 */ /* 0x040fe400078e02b2 */
[----:B------:R-:W-:Y:S02]  /*32b0*/  IMAD.MOV R8, RZ, RZ, -R8 ;  /* 0x000000ffff087224 */ /* 0x000fe400078e0a08 */
[C---:B------:R-:W-:Y:S02]  /*32c0*/  IMAD R161, R252.reuse, R4, R161 ;  /* 0x00000004fca17224 */ /* 0x040fe400078e02a1 */
[----:B------:R-:W-:Y:S02]  /*32d0*/  IMAD.MOV R9, RZ, RZ, -R2 ;  /* 0x000000ffff097224 */ /* 0x000fe400078e0a02 */
[----:B------:R-:W-:Y:S02]  /*32e0*/  IMAD R160, R252, R5, R160 ;  /* 0x00000005fca07224 */ /* 0x000fe400078e02a0 */
[----:B------:R-:W-:-:S04]  /*32f0*/  IMAD.HI.U32 R4, R7, R156, RZ ;  /* 0x0000009c07047227 */ /* 0x000fc800078e00ff */
[----:B-1----:R-:W-:Y:S02]  /*3300*/  VIADD R12, R3, 0x68 ;  /* 0x00000068030c7836 */ /* 0x002fe40000000000 */
[----:B------:R-:W-:-:S03]  /*3310*/  IMAD.HI.U32 R2, R7, R167, RZ ;  /* 0x000000a707027227 */ /* 0x000fc600078e00ff */
[----:B------:R-:W-:Y:S01]  /*3320*/  IABS R150, R12 ;  /* 0x0000000c00967213 */ /* 0x000fe20000000000 */
[----:B------:R-:W-:Y:S01]  /*3330*/  IMAD.HI.U32 R5, R7, R155, RZ ;  /* 0x0000009b07057227 */ /* 0x000fe200078e00ff */
[----:B------:R-:W-:-:S03]  /*3340*/  IADD3 R2, PT, PT, -R2, RZ, RZ ;  /* 0x000000ff02027210 */ /* 0x000fc60007ffe1ff */
[C---:B------:R-:W-:Y:S02]  /*3350*/  VIADD R15, R3.reuse, 0x66 ;  /* 0x00000066030f7836 */ /* 0x040fe40000000000 */
[C---:B--2---:R-:W-:Y:S02]  /*3360*/  VIADD R10, R3.reuse, 0x69 ;  /* 0x00000069030a7836 */ /* 0x044fe40000000000 */
[----:B------:R-:W-:Y:S01]  /*3370*/  IMAD.MOV R0, RZ, RZ, -R0 ;  /* 0x000000ffff007224 */ /* 0x000fe200078e0a00 */
[----:B------:R-:W-:Y:S01]  /*3380*/  STL [R1+0x12e8], R15 ;  /* 0x0012e80f01007387 */ /* 0x000fe20000100800 */
[----:B------:R-:W-:Y:S01]  /*3390*/  VIADD R14, R3, 0x67 ;  /* 0x00000067030e7836 */ /* 0x000fe20000000000 */
[----:B------:R-:W-:Y:S01]  /*33a0*/  IABS R149, R10 ;  /* 0x0000000a00957213 */ /* 0x000fe20000000000 */
[----:B------:R-:W-:Y:S01]  /*33b0*/  IMAD R159, R252, R8, R159 ;  /* 0x00000008fc9f7224 */ /* 0x000fe200078e029f */
[----:B------:R-:W-:Y:S01]  /*33c0*/  IABS R152, R15 ;  /* 0x0000000f00987213 */ /* 0x000fe20000000000 */
[----:B------:R-:W-:Y:S01]  /*33d0*/  IMAD.HI.U32 R8, R7, R154, RZ ;  /* 0x0000009a07087227 */ /* 0x000fe200078e00ff */
[----:B------:R-:W-:Y:S01]  /*33e0*/  STL [R1+0x12f4], R14 ;  /* 0x0012f40e01007387 */ /* 0x000fe20000100800 */
[----:B------:R-:W-:-:S02]  /*33f0*/  IABS R151, R14 ;  /* 0x0000000e00977213 */ /* 0x000fc40000000000 */
[----:B------:R-:W-:Y:S01]  /*3400*/  IMAD.MOV R11, RZ, RZ, -R4 ;  /* 0x000000ffff0b7224 */ /* 0x000fe200078e0a04 */
[----:B------:R1:W-:Y:S01]  /*3410*/  STL [R1+0x12f8], R12 ;  /* 0x0012f80c01007387 */ /* 0x0003e20000100800 */
[----:B------:R-:W-:Y:S02]  /*3420*/  IMAD.MOV R5, RZ, RZ, -R5 ;  /* 0x000000ffff057224 */ /* 0x000fe400078e0a05 */
[----:B------:R-:W-:Y:S01]  /*3430*/  IMAD R173, R252, R0, R173 ;  /* 0x00000000fcad7224 */ /* 0x000fe200078e02ad */
[----:B------:R2:W-:Y:S01]  /*3440*/  STL [R1+0x1300], R10 ;  /* 0x0013000a01007387 */ /* 0x0005e20000100800 */
[----:B------:R-:W-:-:S04]  /*3450*/  IMAD.HI.U32 R0, R7, R168, RZ ;  /* 0x000000a807007227 */ /* 0x000fc800078e00ff */
[----:B------:R-:W-:Y:S01]  /*3460*/  IMAD.MOV R13, RZ, RZ, -R8 ;  /* 0x000000ffff0d7224 */ /* 0x000fe200078e0a08 */
[C---:B-1----:R-:W-:Y:S01]  /*3470*/  IADD3 R12, PT, PT, R3.reuse, 0x6c, RZ ;  /* 0x0000006c030c7810 */ /* 0x042fe20007ffe0ff */
[C---:B------:R-:W-:Y:S02]  /*3480*/  IMAD R156, R252.reuse, R11, R156 ;  /* 0x0000000bfc9c7224 */ /* 0x040fe400078e029c */
[C---:B------:R-:W-:Y:S01]  /*3490*/  IMAD R155, R252.reuse, R5, R155 ;  /* 0x00000005fc9b7224 */ /* 0x040fe200078e029b */
[----:B------:R-:W-:Y:S01]  /*34a0*/  IABS R146, R12 ;  /* 0x0000000c00927213 */ /* 0x000fe20000000000 */
[----:B------:R-:W-:Y:S02]  /*34b0*/  VIADD R11, R3, 0x6d ;  /* 0x0000006d030b7836 */ /* 0x000fe40000000000 */
[----:B------:R-:W-:Y:S02]  /*34c0*/  IMAD R172, R252, R9, R172 ;  /* 0x00000009fcac7224 */ /* 0x000fe400078e02ac */
[----:B------:R-:W-:Y:S01]  /*34d0*/  IMAD.HI.U32 R5, R7, R150, RZ ;  /* 0x0000009607057227 */ /* 0x000fe200078e00ff */
[----:B------:R-:W-:-:S03]  /*34e0*/  IABS R145, R11 ;  /* 0x0000000b00917213 */ /* 0x000fc60000000000 */
[----:B--2---:R-:W-:Y:S02]  /*34f0*/  VIADD R10, R3, 0x6e ;  /* 0x0000006e030a7836 */ /* 0x004fe40000000000 */
[----:B------:R-:W-:Y:S02]  /*3500*/  IMAD.MOV R9, RZ, RZ, -R0 ;  /* 0x000000ffff097224 */ /* 0x000fe400078e0a00 */
[----:B------:R-:W-:Y:S01]  /*3510*/  IMAD R167, R252, R2, R167 ;  /* 0x00000002fca77224 */ /* 0x000fe200078e02a7 */
[----:B------:R-:W-:Y:S01]  /*3520*/  IABS R144, R10 ;  /* 0x0000000a00907213 */ /* 0x000fe20000000000 */
[----:B------:R-:W-:-:S04]  /*3530*/  IMAD.HI.U32 R8, R7, R149, RZ ;  /* 0x0000009507087227 */ /* 0x000fc800078e00ff */
[----:B------:R-:W-:-:S04]  /*3540*/  IMAD.HI.U32 R2, R7, R162, RZ ;  /* 0x000000a207027227 */ /* 0x000fc800078e00ff */
[----:B------:R-:W-:Y:S02]  /*3550*/  IMAD R154, R252, R13, R154 ;  /* 0x0000000dfc9a7224 */ /* 0x000fe400078e029a */
[----:B------:R-:W-:Y:S02]  /*3560*/  VIADD R14, R3, 0x6a ;  /* 0x0000006a030e7836 */ /* 0x000fe40000000000 */
[----:B------:R-:W-:-:S03]  /*3570*/  IMAD.HI.U32 R0, R7, R163, RZ ;  /* 0x000000a307007227 */ /* 0x000fc600078e00ff */
[----:B------:R-:W-:Y:S01]  /*3580*/  STL [R1+0x130c], R14 ;  /* 0x00130c0e01007387 */ /* 0x000fe20000100800 */
[----:B------:R-:W-:Y:S01]  /*3590*/  VIADD R13, R3, 0x6b ;  /* 0x0000006b030d7836 */ /* 0x000fe20000000000 */
[----:B------:R-:W-:Y:S01]  /*35a0*/  IABS R148, R14 ;  /* 0x0000000e00947213 */ /* 0x000fe20000000000 */
[----:B------:R-:W-:Y:S02]  /*35b0*/  IMAD.MOV R5, RZ, RZ, -R5 ;  /* 0x000000ffff057224 */ /* 0x000fe400078e0a05 */
[----:B------:R-:W-:Y:S01]  /*35c0*/  IMAD R168, R252, R9, R168 ;  /* 0x00000009fca87224 */ /* 0x000fe200078e02a8 */
[----:B------:R-:W-:Y:S01]  /*35d0*/  STL [R1+0x132c], R13 ;  /* 0x00132c0d01007387 */ /* 0x000fe20000100800 */
[----:B------:R-:W-:Y:S01]  /*35e0*/  IMAD.MOV R8, RZ, RZ, -R8 ;  /* 0x000000ffff087224 */ /* 0x000fe200078e0a08 */
[----:B------:R-:W-:Y:S01]  /*35f0*/  IABS R147, R13 ;  /* 0x0000000d00937213 */ /* 0x000fe20000000000 */
[----:B------:R-:W-:Y:S01]  /*3600*/  IMAD.MOV R9, RZ, RZ, -R2 ;  /* 0x000000ffff097224 */ /* 0x000fe200078e0a02 */
[----:B------:R-:W-:Y:S01]  /*3610*/  STL [R1+0x1334], R12 ;  /* 0x0013340c01007387 */ /* 0x000fe20000100800 */
[----:B------:R-:W-:-:S02]  /*3620*/  IMAD.MOV R0, RZ, RZ, -R0 ;  /* 0x000000ffff007224 */ /* 0x000fc400078e0a00 */
[C---:B------:R-:W-:Y:S01]  /*3630*/  IMAD.HI.U32 R2, R7.reuse, R157, RZ ;  /* 0x0000009d07027227 */ /* 0x040fe200078e00ff */
[----:B------:R-:W-:Y:S03]  /*3640*/  STL [R1+0x133c], R11 ;  /* 0x00133c0b01007387 */ /* 0x000fe60000100800 */
[C---:B------:R-:W-:Y:S01]  /*3650*/  IMAD R150, R252.reuse, R5, R150 ;  /* 0x00000005fc967224 */ /* 0x040fe200078e0296 */
[----:B------:R1:W-:Y:S01]  /*3660*/  STL [R1+0x1344], R10 ;  /* 0x0013440a01007387 */ /* 0x0003e20000100800 */
[----:B------:R-:W-:Y:S02]  /*3670*/  IMAD R149, R252, R8, R149 ;  /* 0x00000008fc957224 */ /* 0x000fe400078e0295 */
[----:B------:R-:W-:-:S04]  /*3680*/  IMAD.HI.U32 R5, R7, R145, RZ ;  /* 0x0000009107057227 */ /* 0x000fc800078e00ff */
[----:B------:R-:W-:Y:S01]  /*3690*/  IMAD.HI.U32 R8, R7, R144, RZ ;  /* 0x0000009007087227 */ /* 0x000fe200078e00ff */
[----:B------:R-:W-:Y:S02]  /*36a0*/  IADD3 R5, PT, PT, -R5, RZ, RZ ;  /* 0x000000ff05057210 */ /* 0x000fe40007ffe1ff */
[C---:B-1----:R-:W-:Y:S01]  /*36b0*/  IADD3 R10, PT, PT, R3.reuse, 0x73, RZ ;  /* 0x00000073030a7810 */ /* 0x042fe20007ffe0ff */
[----:B------:R-:W-:Y:S02]  /*36c0*/  VIADD R12, R3, 0x72 ;  /* 0x00000072030c7836 */ /* 0x000fe40000000000 */
[----:B------:R-:W-:Y:S01]  /*36d0*/  IMAD R163, R252, R0, R163 ;  /* 0x00000000fca37224 */ /* 0x000fe200078e02a3 */
[----:B------:R-:W-:Y:S01]  /*36e0*/  IABS R139, R10 ;  /* 0x0000000a008b7213 */ /* 0x000fe20000000000 */
[----:B------:R-:W-:Y:S01]  /*36f0*/  IMAD.MOV R2, RZ, RZ, -R2 ;  /* 0x000000ffff027224 */ /* 0x000fe200078e0a02 */
[----:B------:R-:W-:Y:S01]  /*3700*/  IABS R140, R12 ;  /* 0x0000000c008c7213 */ /* 0x000fe20000000000 */
[----:B------:R-:W-:-:S04]  /*3710*/  IMAD.HI.U32 R0, R7, R158, RZ ;  /* 0x0000009e07007227 */ /* 0x000fc800078e00ff */
[----:B------:R-:W-:-:S04]  /*3720*/  IMAD.HI.U32 R4, R7, R151, RZ ;  /* 0x0000009707047227 */ /* 0x000fc800078e00ff */
[----:B------:R-:W-:Y:S02]  /*3730*/  IMAD.MOV R13, RZ, RZ, -R8 ;  /* 0x000000ffff0d7224 */ /* 0x000fe400078e0a08 */
[C---:B------:R-:W-:Y:S02]  /*3740*/  VIADD R16, R3.reuse, 0x6f ;  /* 0x0000006f03107836 */ /* 0x040fe40000000000 */
[C---:B------:R-:W-:Y:S02]  /*3750*/  IMAD R162, R252.reuse, R9, R162 ;  /* 0x00000009fca27224 */ /* 0x040fe400078e02a2 */
[----:B------:R-:W-:Y:S01]  /*3760*/  IMAD R157, R252, R2, R157 ;  /* 0x00000002fc9d7224 */ /* 0x000fe200078e029d */
[----:B------:R-:W-:Y:S01]  /*3770*/  STL [R1+0x134c], R16 ;  /* 0x00134c1001007387 */ /* 0x000fe20000100800 */
[----:B------:R-:W-:Y:S01]  /*3780*/  VIADD R15, R3, 0x70 ;  /* 0x00000070030f7836 */ /* 0x000fe20000000000 */
[----:B------:R-:W-:Y:S01]  /*3790*/  IABS R143, R16 ;  /* 0x00000010008f7213 */ /* 0x000fe20000000000 */
[----:B------:R-:W-:-:S02]  /*37a0*/  IMAD.MOV R9, RZ, RZ, -R0 ;  /* 0x000000ffff097224 */ /* 0x000fc400078e0a00 */
[----:B------:R-:W-:Y:S01]  /*37b0*/  IMAD.HI.U32 R2, R7, R152, RZ ;  /* 0x0000009807027227 */ /* 0x000fe200078e00ff */
[----:B------:R-:W-:Y:S01]  /*37c0*/  STL [R1+0x136c], R15 ;  /* 0x00136c0f01007387 */ /* 0x000fe20000100800 */
[----:B------:R-:W-:Y:S02]  /*37d0*/  IABS R142, R15 ;  /* 0x0000000f008e7213 */ /* 0x000fe40000000000 */
[----:B------:R-:W-:Y:S02]  /*37e0*/  IMAD.MOV R4, RZ, RZ, -R4 ;  /* 0x000000ffff047224 */ /* 0x000fe400078e0a04 */
[----:B------:R-:W-:Y:S02]  /*37f0*/  VIADD R14, R3, 0x71 ;  /* 0x00000071030e7836 */ /* 0x000fe40000000000 */
[----:B------:R-:W-:-:S03]  /*3800*/  IMAD.HI.U32 R0, R7, R153, RZ ;  /* 0x0000009907007227 */ /* 0x000fc600078e00ff */
[----:B------:R1:W-:Y:S01]  /*3810*/  STL [R1+0x1378], R14 ;  /* 0x0013780e01007387 */ /* 0x0003e20000100800 */
[C---:B------:R-:W-:Y:S01]  /*3820*/  IMAD R144, R252.reuse, R13, R144 ;  /* 0x0000000dfc907224 */ /* 0x040fe200078e0290 */
[----:B------:R-:W-:Y:S01]  /*3830*/  IABS R141, R14 ;  /* 0x0000000e008d7213 */ /* 0x000fe20000000000 */
[C---:B------:R-:W-:Y:S01]  /*3840*/  IMAD R145, R252.reuse, R5, R145 ;  /* 0x00000005fc917224 */ /* 0x040fe200078e0291 */
[----:B------:R2:W-:Y:S01]  /*3850*/  STL [R1+0x1380], R12 ;  /* 0x0013800c01007387 */ /* 0x0005e20000100800 */
[C---:B------:R-:W-:Y:S02]  /*3860*/  VIADD R13, R3.reuse, 0x75 ;  /* 0x00000075030d7836 */ /* 0x040fe40000000000 */
[----:B------:R-:W-:Y:S01]  /*3870*/  IMAD R158, R252, R9, R158 ;  /* 0x00000009fc9e7224 */ /* 0x000fe200078e029e */
[----:B------:R-:W-:Y:S01]  /*3880*/  IADD3 R9, PT, PT, -R2, RZ, RZ ;  /* 0x000000ff02097210 */ /* 0x000fe20007ffe1ff */
[----:B------:R-:W-:Y:S01]  /*3890*/  IMAD R151, R252, R4, R151 ;  /* 0x00000004fc977224 */ /* 0x000fe200078e0297 */
[----:B-1----:R-:W-:Y:S01]  /*38a0*/  IADD3 R14, PT, PT, R3, 0x74, RZ ;  /* 0x00000074030e7810 */ /* 0x002fe20007ffe0ff */
[----:B------:R-:W-:Y:S01]  /*38b0*/  IMAD.HI.U32 R5, R7, R140, RZ ;  /* 0x0000008c07057227 */ /* 0x000fe200078e00ff */
[----:B------:R-:W-:Y:S01]  /*38c0*/  IABS R137, R13 ;  /* 0x0000000d00897213 */ /* 0x000fe20000000000 */
[----:B------:R-:W-:Y:S01]  /*38d0*/  STL [R1+0x1384], R10 ;  /* 0x0013840a01007387 */ /* 0x000fe20000100800 */
[----:B------:R-:W-:Y:S01]  /*38e0*/  IABS R138, R14 ;  /* 0x0000000e008a7213 */ /* 0x000fe20000000000 */
[----:B------:R-:W-:-:S02]  /*38f0*/  IMAD.MOV R0, RZ, RZ, -R0 ;  /* 0x000000ffff007224 */ /* 0x000fc400078e0a00 */
[C---:B------:R-:W-:Y:S01]  /*3900*/  IMAD.HI.U32 R4, R7.reuse, R146, RZ ;  /* 0x0000009207047227 */ /* 0x040fe200078e00ff */
[----:B------:R-:W-:Y:S03]  /*3910*/  STL [R1+0x1390], R14 ;  /* 0x0013900e01007387 */ /* 0x000fe60000100800 */
[----:B------:R-:W-:Y:S01]  /*3920*/  IMAD.HI.U32 R2, R7, R147, RZ ;  /* 0x0000009307027227 */ /* 0x000fe200078e00ff */
[----:B------:R-:W-:Y:S03]  /*3930*/  STL [R1+0x13cc], R13 ;  /* 0x0013cc0d01007387 */ /* 0x000fe60000100800 */
[----:B------:R-:W-:Y:S02]  /*3940*/  IMAD.MOV R5, RZ, RZ, -R5 ;  /* 0x000000ffff057224 */ /* 0x000fe400078e0a05 */
[----:B--2---:R-:W-:-:S02]  /*3950*/  VIADD R12, R3, 0x76 ;  /* 0x00000076030c7836 */ /* 0x004fc40000000000 */
[----:B------:R-:W-:Y:S02]  /*3960*/  IMAD R153, R252, R0, R153 ;  /* 0x00000000fc997224 */ /* 0x000fe400078e0299 */
[----:B------:R-:W-:Y:S01]  /*3970*/  IMAD.MOV R11, RZ, RZ, -R4 ;  /* 0x000000ffff0b7224 */ /* 0x000fe200078e0a04 */
[----:B------:R1:W-:Y:S01]  /*3980*/  STL [R1+0x13d8], R12 ;  /* 0x0013d80c01007387 */ /* 0x0003e20000100800 */
[----:B------:R-:W-:Y:S01]  /*3990*/  IMAD.HI.U32 R0, R7, R148, RZ ;  /* 0x0000009407007227 */ /* 0x000fe200078e00ff */
[----:B------:R-:W-:-:S03]  /*39a0*/  IABS R136, R12 ;  /* 0x0000000c00887213 */ /* 0x000fc60000000000 */
[----:B------:R-:W-:Y:S02]  /*39b0*/  IMAD.MOV R2, RZ, RZ, -R2 ;  /* 0x000000ffff027224 */ /* 0x000fe400078e0a02 */
[C---:B------:R-:W-:Y:S02]  /*39c0*/  IMAD R140, R252.reuse, R5, R140 ;  /* 0x00000005fc8c7224 */ /* 0x040fe400078e028c */
[C---:B------:R-:W-:Y:S02]  /*39d0*/  IMAD R152, R252.reuse, R9, R152 ;  /* 0x00000009fc987224 */ /* 0x040fe400078e0298 */
[----:B------:R-:W-:Y:S02]  /*39e0*/  IMAD R146, R252, R11, R146 ;  /* 0x0000000bfc927224 */ /* 0x000fe400078e0292 */
[----:B------:R-:W-:-:S04]  /*39f0*/  IMAD.HI.U32 R5, R7, R137, RZ ;  /* 0x0000008907057227 */ /* 0x000fc800078e00ff */
[----:B------:R-:W-:Y:S01]  /*3a00*/  IMAD.MOV R9, RZ, RZ, -R0 ;  /* 0x000000ffff097224 */ /* 0x000fe200078e0a00 */
[----:B------:R-:W-:Y:S01]  /*3a10*/  IADD3 R5, PT, PT, -R5, RZ, RZ ;  /* 0x000000ff05057210 */ /* 0x000fe20007ffe1ff */
[----:B------:R-:W-:Y:S02]  /*3a20*/  IMAD R147, R252, R2, R147 ;  /* 0x00000002fc937224 */ /* 0x000fe400078e0293 */
[C---:B------:R-:W-:Y:S02]  /*3a30*/  VIADD R11, R3.reuse, 0x77 ;  /* 0x00000077030b7836 */ /* 0x040fe40000000000 */
[----:B-1----:R-:W-:Y:S02]  /*3a40*/  VIADD R12, R3, 0x7a ;  /* 0x0000007a030c7836 */ /* 0x002fe40000000000 */
[----:B------:R-:W-:Y:S01]  /*3a50*/  IMAD.HI.U32 R2, R7, R142, RZ ;  /* 0x0000008e07027227 */ /* 0x000fe200078e00ff */
[----:B------:R1:W-:Y:S01]  /*3a60*/  STL [R1+0x13e4], R11 ;  /* 0x0013e40b01007387 */ /* 0x0003e20000100800 */
[----:B------:R-:W-:-:S02]  /*3a70*/  IABS R135, R11 ;  /* 0x0000000b00877213 */ /* 0x000fc40000000000 */
[C---:B------:R-:W-:Y:S01]  /*3a80*/  VIADD R10, R3.reuse, 0x78 ;  /* 0x00000078030a7836 */ /* 0x040fe20000000000 */
[----:B------:R-:W-:Y:S01]  /*3a90*/  IABS R131, R12 ;  /* 0x0000000c00837213 */ /* 0x000fe20000000000 */
[----:B------:R-:W-:Y:S02]  /*3aa0*/  VIADD R13, R3, 0x79 ;  /* 0x00000079030d7836 */ /* 0x000fe40000000000 */
[C---:B------:R-:W-:Y:S01]  /*3ab0*/  IMAD R148, R252.reuse, R9, R148 ;  /* 0x00000009fc947224 */ /* 0x040fe200078e0294 */
[----:B------:R2:W-:Y:S01]  /*3ac0*/  STL [R1+0x13ec], R10 ;  /* 0x0013ec0a01007387 */ /* 0x0005e20000100800 */
[----:B------:R-:W-:Y:S01]  /*3ad0*/  IMAD.HI.U32 R8, R7, R139, RZ ;  /* 0x0000008b07087227 */ /* 0x000fe200078e00ff */
[----:B------:R-:W-:Y:S02]  /*3ae0*/  IABS R134, R10 ;  /* 0x0000000a00867213 */ /* 0x000fe40000000000 */
[----:B------:R-:W-:Y:S01]  /*3af0*/  STL [R1+0x13bc], R13 ;  /* 0x0013bc0d01007387 */ /* 0x000fe20000100800 */
[----:B------:R-:W-:Y:S01]  /*3b00*/  IMAD.MOV R9, RZ, RZ, -R2 ;  /* 0x000000ffff097224 */ /* 0x000fe200078e0a02 */
[C---:B-1----:R-:W-:Y:S01]  /*3b10*/  IADD3 R11, PT, PT, R3.reuse, 0x7b, RZ ;  /* 0x0000007b030b7810 */ /* 0x042fe20007ffe0ff */
[----:B------:R-:W-:Y:S01]  /*3b20*/  IMAD.MOV R8, RZ, RZ, -R8 ;  /* 0x000000ffff087224 */ /* 0x000fe200078e0a08 */
[----:B------:R1:W-:Y:S01]  /*3b30*/  STL [R1+0x13c8], R12 ;  /* 0x0013c80c01007387 */ /* 0x0003e20000100800 */
[C---:B------:R-:W-:Y:S01]  /*3b40*/  IMAD R142, R252.reuse, R9, R142 ;  /* 0x00000009fc8e7224 */ /* 0x040fe200078e028e */
[----:B------:R-:W-:Y:S01]  /*3b50*/  IABS R132, R13 ;  /* 0x0000000d00847213 */ /* 0x000fe20000000000 */
[----:B------:R-:W-:Y:S01]  /*3b60*/  IMAD R137, R252, R5, R137 ;  /* 0x00000005fc897224 */ /* 0x000fe200078e0289 */
[----:B------:R-:W-:Y:S01]  /*3b70*/  STL [R1+0x13d4], R11 ;  /* 0x0013d40b01007387 */ /* 0x000fe20000100800 */
[C---:B--2---:R-:W-:Y:S01]  /*3b80*/  VIADD R10, R3.reuse, 0x7c ;  /* 0x0000007c030a7836 */ /* 0x044fe20000000000 */
[----:B------:R-:W-:Y:S01]  /*3b90*/  IABS R130, R11 ;  /* 0x0000000b00827213 */ /* 0x000fe20000000000 */
[----:B------:R-:W-:-:S02]  /*3ba0*/  VIADD R9, R3, 0x7d ;  /* 0x0000007d03097836 */ /* 0x000fc40000000000 */
[----:B------:R-:W-:Y:S01]  /*3bb0*/  IMAD.HI.U32 R5, R7, R131, RZ ;  /* 0x0000008307057227 */ /* 0x000fe200078e00ff */
[----:B------:R-:W-:Y:S01]  /*3bc0*/  STL [R1+0x13e0], R10 ;  /* 0x0013e00a01007387 */ /* 0x000fe20000100800 */
[----:B------:R-:W-:Y:S02]  /*3bd0*/  IABS R129, R10 ;  /* 0x0000000a00817213 */ /* 0x000fe40000000000 */
[C---:B-1----:R-:W-:Y:S01]  /*3be0*/  VIADD R12, R3.reuse, 0x7f ;  /* 0x0000007f030c7836 */ /* 0x042fe20000000000 */
[----:B------:R1:W-:Y:S01]  /*3bf0*/  STL [R1+0x13e8], R9 ;  /* 0x0013e80901007387 */ /* 0x0003e20000100800 */
[----:B------:R-:W-:Y:S01]  /*3c00*/  VIADD R13, R3, 0x7e ;  /* 0x0000007e030d7836 */ /* 0x000fe20000000000 */
[----:B------:R-:W-:Y:S01]  /*3c10*/  IABS R128, R9 ;  /* 0x0000000900807213 */ /* 0x000fe20000000000 */
[----:B------:R-:W-:Y:S01]  /*3c20*/  IMAD R139, R252, R8, R139 ;  /* 0x00000008fc8b7224 */ /* 0x000fe200078e028b */
[----:B------:R-:W-:Y:S01]  /*3c30*/  IABS R126, R12 ;  /* 0x0000000c007e7213 */ /* 0x000fe20000000000 */
[----:B------:R-:W-:Y:S01]  /*3c40*/  IMAD.HI.U32 R8, R7, R138, RZ ;  /* 0x0000008a07087227 */ /* 0x000fe200078e00ff */
[----:B------:R2:W-:Y:S01]  /*3c50*/  STL [R1+0x13ac], R13 ;  /* 0x0013ac0d01007387 */ /* 0x0005e20000100800 */
[----:B------:R-:W-:-:S02]  /*3c60*/  IABS R127, R13 ;  /* 0x0000000d007f7213 */ /* 0x000fc40000000000 */
[----:B------:R-:W-:Y:S01]  /*3c70*/  IMAD.MOV R5, RZ, RZ, -R5 ;  /* 0x000000ffff057224 */ /* 0x000fe200078e0a05 */
[----:B------:R3:W-:Y:S01]  /*3c80*/  STL [R1+0x13b4], R12 ;  /* 0x0013b40c01007387 */ /* 0x0007e20000100800 */
[----:B------:R-:W-:Y:S01]  /*3c90*/  IMAD.MOV R8, RZ, RZ, -R8 ;  /* 0x000000ffff087224 */ /* 0x000fe200078e0a08 */
[C---:B-1----:R-:W-:Y:S01]  /*3ca0*/  IADD3 R9, PT, PT, R3.reuse, 0x82, RZ ;  /* 0x0000008203097810 */ /* 0x042fe20007ffe0ff */
[C---:B------:R-:W-:Y:S02]  /*3cb0*/  IMAD R131, R252.reuse, R5, R131 ;  /* 0x00000005fc837224 */ /* 0x040fe400078e0283 */
[C---:B------:R-:W-:Y:S01]  /*3cc0*/  VIADD R11, R3.reuse, 0x80 ;  /* 0x00000080030b7836 */ /* 0x040fe20000000000 */
[----:B--2---:R-:W-:Y:S01]  /*3cd0*/  IADD3 R13, PT, PT, R3, 0x83, RZ ;  /* 0x00000083030d7810 */ /* 0x004fe20007ffe0ff */
[----:B------:R-:W-:Y:S01]  /*3ce0*/  IMAD.HI.U32 R5, R7, R126, RZ ;  /* 0x0000007e07057227 */ /* 0x000fe200078e00ff */
[----:B------:R-:W-:Y:S02]  /*3cf0*/  IABS R123, R9 ;  /* 0x00000009007b7213 */ /* 0x000fe40000000000 */
[----:B------:R1:W-:Y:S01]  /*3d00*/  STL [R1+0x13c0], R11 ;  /* 0x0013c00b01007387 */ /* 0x0003e20000100800 */
[C---:B---3--:R-:W-:Y:S01]  /*3d10*/  VIADD R12, R3.reuse, 0x84 ;  /* 0x00000084030c7836 */ /* 0x048fe20000000000 */
[----:B------:R-:W-:Y:S01]  /*3d20*/  IABS R125, R11 ;  /* 0x0000000b007d7213 */ /* 0x000fe20000000000 */
        /* <DEDUP_REMOVED lines=9> */
[----:B------:R-:W-:Y:S02]  /*3dc0*/  IMAD.MOV R8, RZ, RZ, -R8 ;  /* 0x000000ffff087224 */ /* 0x000fe400078e0a08 */
[----:B------:R-:W-:Y:S01]  /*3dd0*/  IMAD R126, R252, R5, R126 ;  /* 0x00000005fc7e7224 */ /* 0x000fe200078e027e */
[----:B------:R-:W-:Y:S01]  /*3de0*/  STL [R1+0x13a0], R13 ;  /* 0x0013a00d01007387 */ /* 0x000fe20000100800 */
[----:B-1----:R-:W-:Y:S02]  /*3df0*/  VIADD R11, R3, 0x85 ;  /* 0x00000085030b7836 */ /* 0x002fe40000000000 */
[C---:B------:R-:W-:Y:S01]  /*3e00*/  IMAD.HI.U32 R5, R7.reuse, R121, RZ ;  /* 0x0000007907057227 */ /* 0x040fe200078e00ff */
[----:B------:R1:W-:Y:S02]  /*3e10*/  STL [R1+0x13a8], R12 ;  /* 0x0013a80c01007387 */ /* 0x0003e40000100800 */
[----:B------:R-:W-:Y:S01]  /*3e20*/  IABS R120, R11 ;  /* 0x0000000b00787213 */ /* 0x000fe20000000000 */
[----:B------:R-:W-:Y:S01]  /*3e30*/  IMAD.HI.U32 R4, R7, R141, RZ ;  /* 0x0000008d07047227 */ /* 0x000fe200078e00ff */
[----:B------:R4:W-:Y:S01]  /*3e40*/  STL [R1+0x13b0], R11 ;  /* 0x0013b00b01007387 */ /* 0x0009e20000100800 */
[----:B------:R-:W-:-:S02]  /*3e50*/  IADD3 R5, PT, PT, -R5, RZ, RZ ;  /* 0x000000ff05057210 */ /* 0x000fc40007ffe1ff */
[C---:B--2---:R-:W-:Y:S02]  /*3e60*/  VIADD R10, R3.reuse, 0x86 ;  /* 0x00000086030a7836 */ /* 0x044fe40000000000 */
[C---:B---3--:R-:W-:Y:S02]  /*3e70*/  VIADD R9, R3.reuse, 0x87 ;  /* 0x0000008703097836 */ /* 0x048fe40000000000 */
[C---:B-1----:R-:W-:Y:S01]  /*3e80*/  VIADD R12, R3.reuse, 0x89 ;  /* 0x00000089030c7836 */ /* 0x042fe20000000000 */
[----:B------:R1:W-:Y:S01]  /*3e90*/  STL [R1+0x13b8], R10 ;  /* 0x0013b80a01007387 */ /* 0x0003e20000100800 */
[----:B------:R-:W-:Y:S01]  /*3ea0*/  IMAD R132, R252, R8, R132 ;  /* 0x00000008fc847224 */ /* 0x000fe200078e0284 */
[----:B------:R-:W-:Y:S01]  /*3eb0*/  IABS R119, R10 ;  /* 0x0000000a00777213 */ /* 0x000fe20000000000 */
[----:B------:R-:W-:Y:S01]  /*3ec0*/  VIADD R13, R3, 0x88 ;  /* 0x00000088030d7836 */ /* 0x000fe20000000000 */
[----:B------:R-:W-:Y:S01]  /*3ed0*/  IABS R116, R12 ;  /* 0x0000000c00747213 */ /* 0x000fe20000000000 */
[----:B------:R-:W-:Y:S01]  /*3ee0*/  IMAD.HI.U32 R8, R7, R127, RZ ;  /* 0x0000007f07087227 */ /* 0x000fe200078e00ff */
[----:B------:R-:W-:Y:S01]  /*3ef0*/  STL [R1+0x13c4], R9 ;  /* 0x0013c40901007387 */ /* 0x000fe20000100800 */
[----:B----4-:R-:W-:-:S02]  /*3f00*/  IADD3 R11, PT, PT, R3, 0x8a, RZ ;  /* 0x0000008a030b7810 */ /* 0x010fc40007ffe0ff */
[----:B------:R-:W-:Y:S01]  /*3f10*/  IMAD.MOV R4, RZ, RZ, -R4 ;  /* 0x000000ffff047224 */ /* 0x000fe200078e0a04 */
[----:B------:R-:W-:Y:S01]  /*3f20*/  STL [R1+0x138c], R13 ;  /* 0x00138c0d01007387 */ /* 0x000fe20000100800 */
[----:B------:R-:W-:Y:S01]  /*3f30*/  IMAD.MOV R8, RZ, RZ, -R8 ;  /* 0x000000ffff087224 */ /* 0x000fe200078e0a08 */
[----:B------:R-:W-:Y:S01]  /*3f40*/  IABS R118, R9 ;  /* 0x0000000900767213 */ /* 0x000fe20000000000 */
[----:B------:R-:W-:Y:S01]  /*3f50*/  IMAD R141, R252, R4, R141 ;  /* 0x00000004fc8d7224 */ /* 0x000fe200078e028d */
[----:B------:R2:W-:Y:S01]  /*3f60*/  STL [R1+0x1394], R12 ;  /* 0x0013940c01007387 */ /* 0x0005e20000100800 */
[C---:B------:R-:W-:Y:S01]  /*3f70*/  IMAD.HI.U32 R2, R7.reuse, R135, RZ ;  /* 0x0000008707027227 */ /* 0x040fe200078e00ff */
[----:B------:R-:W-:Y:S02]  /*3f80*/  IABS R117, R13 ;  /* 0x0000000d00757213 */ /* 0x000fe40000000000 */
[----:B------:R-:W-:Y:S01]  /*3f90*/  STL [R1+0x1398], R11 ;  /* 0x0013980b01007387 */ /* 0x000fe20000100800 */
[----:B------:R-:W-:Y:S01]  /*3fa0*/  IMAD.HI.U32 R4, R7, R136, RZ ;  /* 0x0000008807047227 */ /* 0x000fe200078e00ff */
[----:B------:R-:W-:-:S03]  /*3fb0*/  IABS R115, R11 ;  /* 0x0000000b00737213 */ /* 0x000fc60000000000 */
[C---:B------:R-:W-:Y:S02]  /*3fc0*/  IMAD R121, R252.reuse, R5, R121 ;  /* 0x00000005fc797224 */ /* 0x040fe400078e0279 */
[C---:B-1----:R-:W-:Y:S02]  /*3fd0*/  VIADD R10, R3.reuse, 0x8b ;  /* 0x0000008b030a7836 */ /* 0x042fe40000000000 */
[C---:B--2---:R-:W-:Y:S02]  /*3fe0*/  VIADD R12, R3.reuse, 0x8e ;  /* 0x0000008e030c7836 */ /* 0x044fe40000000000 */
[----:B------:R-:W-:Y:S01]  /*3ff0*/  VIADD R9, R3, 0x8c ;  /* 0x0000008c03097836 */ /* 0x000fe20000000000 */
[----:B------:R-:W-:Y:S01]  /*4000*/  STL [R1+0x139c], R10 ;  /* 0x00139c0a01007387 */ /* 0x000fe20000100800 */
[----:B------:R-:W-:Y:S01]  /*4010*/  IMAD.HI.U32 R5, R7, R116, RZ ;  /* 0x0000007407057227 */ /* 0x000fe200078e00ff */
[----:B------:R-:W-:Y:S02]  /*4020*/  IABS R111, R12 ;  /* 0x0000000c006f7213 */ /* 0x000fe40000000000 */
[----:B------:R1:W-:Y:S01]  /*4030*/  STL [R1+0x13a4], R9 ;  /* 0x0013a40901007387 */ /* 0x0003e20000100800 */
[----:B------:R-:W-:Y:S01]  /*4040*/  IMAD R127, R252, R8, R127 ;  /* 0x00000008fc7f7224 */ /* 0x000fe200078e027f */
[----:B------:R-:W-:Y:S01]  /*4050*/  IABS R114, R10 ;  /* 0x0000000a00727213 */ /* 0x000fe20000000000 */
[----:B------:R-:W-:Y:S01]  /*4060*/  VIADD R13, R3, 0x8d ;  /* 0x0000008d030d7836 */ /* 0x000fe20000000000 */
[----:B------:R-:W-:Y:S01]  /*4070*/  IABS R113, R9 ;  /* 0x0000000900717213 */ /* 0x000fe20000000000 */
[----:B------:R-:W-:-:S02]  /*4080*/  IMAD.MOV R2, RZ, RZ, -R2 ;  /* 0x000000ffff027224 */ /* 0x000fc400078e0a02 */
[----:B------:R-:W-:Y:S01]  /*4090*/  IMAD.HI.U32 R8, R7, R122, RZ ;  /* 0x0000007a07087227 */ /* 0x000fe200078e00ff */
[----:B------:R2:W-:Y:S01]  /*40a0*/  STL [R1+0x1368], R13 ;  /* 0x0013680d01007387 */ /* 0x0005e20000100800 */
[----:B------:R-:W-:Y:S02]  /*40b0*/  IABS R112, R13 ;  /* 0x0000000d00707213 */ /* 0x000fe40000000000 */
[----:B------:R-:W-:Y:S01]  /*40c0*/  IMAD.MOV R4, RZ, RZ, -R4 ;  /* 0x000000ffff047224 */ /* 0x000fe200078e0a04 */
[----:B------:R3:W-:Y:S01]  /*40d0*/  STL [R1+0x1370], R12 ;  /* 0x0013700c01007387 */ /* 0x0007e20000100800 */
[----:B------:R-:W-:Y:S01]  /*40e0*/  IMAD.MOV R5, RZ, RZ, -R5 ;  /* 0x000000ffff057224 */ /* 0x000fe200078e0a05 */
[----:B-1----:R-:W-:Y:S01]  /*40f0*/  IADD3 R9, PT, PT, R3, 0x91, RZ ;  /* 0x0000009103097810 */ /* 0x002fe20007ffe0ff */
[----:B------:R-:W-:Y:S01]  /*4100*/  IMAD.HI.U32 R0, R7, R143, RZ ;  /* 0x0000008f07007227 */ /* 0x000fe200078e00ff */
[----:B--2---:R-:W-:-:S03]  /*4110*/  IADD3 R13, PT, PT, R3, 0x92, RZ ;  /* 0x00000092030d7810 */ /* 0x004fc60007ffe0ff */
[C---:B------:R-:W-:Y:S01]  /*4120*/  IMAD R135, R252.reuse, R2, R135 ;  /* 0x00000002fc877224 */ /* 0x040fe200078e0287 */
[----:B------:R-:W-:Y:S01]  /*4130*/  IABS R108, R9 ;  /* 0x00000009006c7213 */ /* 0x000fe20000000000 */
[----:B------:R-:W-:Y:S01]  /*4140*/  IMAD.MOV R8, RZ, RZ, -R8 ;  /* 0x000000ffff087224 */ /* 0x000fe200078e0a08 */
[----:B------:R-:W-:Y:S01]  /*4150*/  IABS R107, R13 ;  /* 0x0000000d006b7213 */ /* 0x000fe20000000000 */
[----:B------:R-:W-:Y:S02]  /*4160*/  IMAD R136, R252, R4, R136 ;  /* 0x00000004fc887224 */ /* 0x000fe400078e0288 */
[----:B------:R-:W-:-:S04]  /*4170*/  IMAD.HI.U32 R2, R7, R129, RZ ;  /* 0x0000008107027227 */ /* 0x000fc800078e00ff */
[----:B------:R-:W-:Y:S01]  /*4180*/  IMAD.HI.U32 R4, R7, R130, RZ ;  /* 0x0000008207047227 */ /* 0x000fe200078e00ff */
[----:B------:R-:W-:-:S03]  /*4190*/  IADD3 R2, PT, PT, -R2, RZ, RZ ;  /* 0x000000ff02027210 */ /* 0x000fc60007ffe1ff */
[C---:B------:R-:W-:Y:S02]  /*41a0*/  IMAD R116, R252.reuse, R5, R116 ;  /* 0x00000005fc747224 */ /* 0x040fe400078e0274 */
[C---:B---3--:R-:W-:Y:S02]  /*41b0*/  VIADD R12, R3.reuse, 0x93 ;  /* 0x00000093030c7836 */ /* 0x048fe40000000000 */
[----:B------:R-:W-:Y:S02]  /*41c0*/  VIADD R11, R3, 0x8f ;  /* 0x0000008f030b7836 */ /* 0x000fe40000000000 */
[----:B------:R-:W-:Y:S01]  /*41d0*/  IMAD.HI.U32 R5, R7, R111, RZ ;  /* 0x0000006f07057227 */ /* 0x000fe200078e00ff */
[----:B------:R-:W-:Y:S02]  /*41e0*/  IABS R106, R12 ;  /* 0x0000000c006a7213 */ /* 0x000fe40000000000 */
[----:B------:R1:W-:Y:S01]  /*41f0*/  STL [R1+0x1374], R11 ;  /* 0x0013740b01007387 */ /* 0x0003e20000100800 */
[----:B------:R-:W-:Y:S01]  /*4200*/  IMAD.MOV R0, RZ, RZ, -R0 ;  /* 0x000000ffff007224 */ /* 0x000fe200078e0a00 */
[----:B------:R-:W-:Y:S01]  /*4210*/  IABS R110, R11 ;  /* 0x0000000b006e7213 */ /* 0x000fe20000000000 */
[----:B------:R-:W-:-:S02]  /*4220*/  IMAD R122, R252, R8, R122 ;  /* 0x00000008fc7a7224 */ /* 0x000fc400078e027a */
[----:B------:R-:W-:Y:S02]  /*4230*/  VIADD R10, R3, 0x90 ;  /* 0x00000090030a7836 */ /* 0x000fe40000000000 */
[----:B------:R-:W-:-:S03]  /*4240*/  IMAD.HI.U32 R8, R7, R117, RZ ;  /* 0x0000007507087227 */ /* 0x000fc600078e00ff */
[----:B------:R2:W-:Y:S01]  /*4250*/  STL [R1+0x137c], R10 ;  /* 0x00137c0a01007387 */ /* 0x0005e20000100800 */
[----:B------:R-:W-:Y:S01]  /*4260*/  IMAD.MOV R4, RZ, RZ, -R4 ;  /* 0x000000ffff047224 */ /* 0x000fe200078e0a04 */
[----:B------:R-:W-:Y:S01]  /*4270*/  IABS R109, R10 ;  /* 0x0000000a006d7213 */ /* 0x000fe20000000000 */
[----:B------:R-:W-:Y:S01]  /*4280*/  IMAD.MOV R5, RZ, RZ, -R5 ;  /* 0x000000ffff057224 */ /* 0x000fe200078e0a05 */
[----:B------:R-:W-:Y:S01]  /*4290*/  STL [R1+0x1388], R9 ;  /* 0x0013880901007387 */ /* 0x000fe20000100800 */
[C---:B------:R-:W-:Y:S02]  /*42a0*/  IMAD R143, R252.reuse, R0, R143 ;  /* 0x00000000fc8f7224 */ /* 0x040fe400078e028f */
[----:B------:R-:W-:Y:S01]  /*42b0*/  IMAD.HI.U32 R0, R7, R134, RZ ;  /* 0x0000008607007227 */ /* 0x000fe200078e00ff */
[----:B------:R-:W-:Y:S03]  /*42c0*/  STL [R1+0x1354], R13 ;  /* 0x0013540d01007387 */ /* 0x000fe60000100800 */
[----:B------:R-:W-:Y:S01]  /*42d0*/  IMAD.MOV R8, RZ, RZ, -R8 ;  /* 0x000000ffff087224 */ /* 0x000fe200078e0a08 */
[----:B------:R3:W-:Y:S01]  /*42e0*/  STL [R1+0x1358], R12 ;  /* 0x0013580c01007387 */ /* 0x0007e20000100800 */
[----:B------:R-:W-:-:S02]  /*42f0*/  IMAD R130, R252, R4, R130 ;  /* 0x00000004fc827224 */ /* 0x000fc400078e0282 */
[----:B------:R-:W-:Y:S02]  /*4300*/  IMAD R129, R252, R2, R129 ;  /* 0x00000002fc817224 */ /* 0x000fe400078e0281 */
[----:B------:R-:W-:-:S04]  /*4310*/  IMAD.HI.U32 R4, R7, R125, RZ ;  /* 0x0000007d07047227 */ /* 0x000fc800078e00ff */
[----:B------:R-:W-:Y:S02]  /*4320*/  IMAD R111, R252, R5, R111 ;  /* 0x00000005fc6f7224 */ /* 0x000fe400078e026f */
[----:B------:R-:W-:-:S04]  /*4330*/  IMAD.HI.U32 R2, R7, R124, RZ ;  /* 0x0000007c07027227 */ /* 0x000fc800078e00ff */
[----:B-1----:R-:W-:Y:S02]  /*4340*/  VIADD R11, R3, 0x94 ;  /* 0x00000094030b7836 */ /* 0x002fe40000000000 */
[----:B------:R-:W-:-:S03]  /*4350*/  IMAD.HI.U32 R5, R7, R106, RZ ;  /* 0x0000006a07057227 */ /* 0x000fc600078e00ff */
[----:B------:R1:W-:Y:S01]  /*4360*/  STL [R1+0x135c], R11 ;  /* 0x00135c0b01007387 */ /* 0x0003e20000100800 */
[----:B------:R-:W-:Y:S01]  /*4370*/  IMAD.MOV R0, RZ, RZ, -R0 ;  /* 0x000000ffff007224 */ /* 0x000fe200078e0a00 */
[----:B------:R-:W-:Y:S01]  /*4380*/  IADD3 R5, PT, PT, -R5, RZ, RZ ;  /* 0x000000ff05057210 */ /* 0x000fe20007ffe1ff */
[----:B------:R-:W-:Y:S01]  /*4390*/  IMAD R117, R252, R8, R117 ;  /* 0x00000008fc757224 */ /* 0x000fe200078e0275 */
[----:B------:R-:W-:Y:S01]  /*43a0*/  IABS R105, R11 ;  /* 0x0000000b00697213 */ /* 0x000fe20000000000 */
[C---:B--2---:R-:W-:Y:S02]  /*43b0*/  VIADD R10, R3.reuse, 0x95 ;  /* 0x00000095030a7836 */ /* 0x044fe40000000000 */
[----:B---3--:R-:W-:Y:S02]  /*43c0*/  VIADD R12, R3, 0x98 ;  /* 0x00000098030c7836 */ /* 0x008fe40000000000 */
[----:B------:R-:W-:Y:S01]  /*43d0*/  IMAD.HI.U32 R8, R7, R112, RZ ;  /* 0x0000007007087227 */ /* 0x000fe200078e00ff */
[----:B------:R2:W-:Y:S01]  /*43e0*/  STL [R1+0x1360], R10 ;  /* 0x0013600a01007387 */ /* 0x0005e20000100800 */
[----:B------:R-:W-:-:S02]  /*43f0*/  IABS R104, R10 ;  /* 0x0000000a00687213 */ /* 0x000fc40000000000 */
[C---:B------:R-:W-:Y:S01]  /*4400*/  VIADD R9, R3.reuse, 0x96 ;  /* 0x0000009603097836 */ /* 0x040fe20000000000 */
[----:B------:R-:W-:Y:S01]  /*4410*/  IABS R101, R12 ;  /* 0x0000000c00657213 */ /* 0x000fe20000000000 */
[----:B------:R-:W-:Y:S01]  /*4420*/  IMAD.MOV R4, RZ, RZ, -R4 ;  /* 0x000000ffff047224 */ /* 0x000fe200078e0a04 */
[C---:B-1----:R-:W-:Y:S01]  /*4430*/  IADD3 R11, PT, PT, R3.reuse, 0x99, RZ ;  /* 0x00000099030b7810 */ /* 0x042fe20007ffe0ff */
[----:B------:R-:W-:Y:S01]  /*4440*/  VIADD R13, R3, 0x97 ;  /* 0x00000097030d7836 */ /* 0x000fe20000000000 */
[----:B------:R-:W-:Y:S01]  /*4450*/  STL [R1+0x1364], R9 ;  /* 0x0013640901007387 */ /* 0x000fe20000100800 */
[----:B------:R-:W-:Y:S01]  /*4460*/  IMAD.MOV R2, RZ, RZ, -R2 ;  /* 0x000000ffff027224 */ /* 0x000fe200078e0a02 */
[----:B------:R-:W-:Y:S01]  /*4470*/  IABS R103, R9 ;  /* 0x0000000900677213 */ /* 0x000fe20000000000 */
[----:B------:R-:W-:Y:S01]  /*4480*/  IMAD R134, R252, R0, R134 ;  /* 0x00000000fc867224 */ /* 0x000fe200078e0286 */
[----:B------:R-:W-:Y:S01]  /*4490*/  STL [R1+0x1330], R13 ;  /* 0x0013300d01007387 */ /* 0x000fe20000100800 */
[----:B------:R-:W-:Y:S01]  /*44a0*/  IMAD.HI.U32 R0, R7, R128, RZ ;  /* 0x0000008007007227 */ /* 0x000fe200078e00ff */
[----:B------:R-:W-:-:S02]  /*44b0*/  IABS R102, R13 ;  /* 0x0000000d00667213 */ /* 0x000fc40000000000 */
[----:B------:R1:W-:Y:S01]  /*44c0*/  STL [R1+0x1338], R12 ;  /* 0x0013380c01007387 */ /* 0x0003e20000100800 */
[----:B------:R-:W-:Y:S01]  /*44d0*/  IMAD.MOV R8, RZ, RZ, -R8 ;  /* 0x000000ffff087224 */ /* 0x000fe200078e0a08 */
[----:B------:R-:W-:Y:S01]  /*44e0*/  IABS R100, R11 ;  /* 0x0000000b00647213 */ /* 0x000fe20000000000 */
[C---:B------:R-:W-:Y:S01]  /*44f0*/  IMAD R125, R252.reuse, R4, R125 ;  /* 0x00000004fc7d7224 */ /* 0x040fe200078e027d */
[----:B------:R-:W-:Y:S01]  /*4500*/  STL [R1+0x1340], R11 ;  /* 0x0013400b01007387 */ /* 0x000fe20000100800 */
[----:B------:R-:W-:Y:S02]  /*4510*/  IMAD R124, R252, R2, R124 ;  /* 0x00000002fc7c7224 */ /* 0x000fe400078e027c */
[----:B------:R-:W-:-:S04]  /*4520*/  IMAD.HI.U32 R4, R7, R120, RZ ;  /* 0x0000007807047227 */ /* 0x000fc800078e00ff */
[----:B------:R-:W-:-:S04]  /*4530*/  IMAD.HI.U32 R2, R7, R119, RZ ;  /* 0x0000007707027227 */ /* 0x000fc800078e00ff */
[----:B------:R-:W-:Y:S02]  /*4540*/  IMAD.MOV R0, RZ, RZ, -R0 ;  /* 0x000000ffff007224 */ /* 0x000fe400078e0a00 */
[C---:B------:R-:W-:Y:S02]  /*4550*/  IMAD R112, R252.reuse, R8, R112 ;  /* 0x00000008fc707224 */ /* 0x040fe400078e0270 */
[----:B------:R-:W-:Y:S02]  /*4560*/  IMAD R106, R252, R5, R106 ;  /* 0x00000005fc6a7224 */ /* 0x000fe400078e026a */
[C---:B--2---:R-:W-:Y:S02]  /*4570*/  VIADD R10, R3.reuse, 0x9a ;  /* 0x0000009a030a7836 */ /* 0x044fe40000000000 */
[----:B-1----:R-:W-:Y:S02]  /*4580*/  VIADD R12, R3, 0x9d ;  /* 0x0000009d030c7836 */ /* 0x002fe40000000000 */
[----:B------:R-:W-:Y:S01]  /*4590*/  IMAD.HI.U32 R8, R7, R107, RZ ;  /* 0x0000006b07087227 */ /* 0x000fe200078e00ff */
[----:B------:R-:W-:Y:S01]  /*45a0*/  STL [R1+0x1348], R10 ;  /* 0x0013480a01007387 */ /* 0x000fe20000100800 */
[----:B------:R-:W-:-:S02]  /*45b0*/  IABS R99, R10 ;  /* 0x0000000a00637213 */ /* 0x000fc40000000000 */
[----:B------:R-:W-:Y:S01]  /*45c0*/  VIADD R9, R3, 0x9b ;  /* 0x0000009b03097836 */ /* 0x000fe20000000000 */
[----:B------:R-:W-:Y:S01]  /*45d0*/  IABS R96, R12 ;  /* 0x0000000c00607213 */ /* 0x000fe20000000000 */
[----:B------:R-:W-:-:S03]  /*45e0*/  IMAD.HI.U32 R5, R7, R101, RZ ;  /* 0x0000006507057227 */ /* 0x000fc600078e00ff */
[----:B------:R1:W-:Y:S01]  /*45f0*/  STL [R1+0x1350], R9 ;  /* 0x0013500901007387 */ /* 0x0003e20000100800 */
[----:B------:R-:W-:Y:S01]  /*4600*/  IMAD.MOV R4, RZ, RZ, -R4 ;  /* 0x000000ffff047224 */ /* 0x000fe200078e0a04 */
[----:B------:R-:W-:Y:S01]  /*4610*/  IABS R98, R9 ;  /* 0x0000000900627213 */ /* 0x000fe20000000000 */
[----:B------:R-:W-:Y:S02]  /*4620*/  VIADD R13, R3, 0x9c ;  /* 0x0000009c030d7836 */ /* 0x000fe40000000000 */
[----:B------:R-:W-:Y:S02]  /*4630*/  IMAD.MOV R2, RZ, RZ, -R2 ;  /* 0x000000ffff027224 */ /* 0x000fe400078e0a02 */
[----:B------:R-:W-:Y:S01]  /*4640*/  IMAD R128, R252, R0, R128 ;  /* 0x00000000fc807224 */ /* 0x000fe200078e0280 */
[----:B------:R2:W-:Y:S01]  /*4650*/  STL [R1+0x1318], R13 ;  /* 0x0013180d01007387 */ /* 0x0005e20000100800 */
[----:B------:R-:W-:Y:S01]  /*4660*/  IMAD.HI.U32 R0, R7, R123, RZ ;  /* 0x0000007b07007227 */ /* 0x000fe200078e00ff */
[----:B-1----:R-:W-:-:S02]  /*4670*/  IADD3 R9, PT, PT, R3, 0xa0, RZ ;  /* 0x000000a003097810 */ /* 0x002fc40007ffe0ff */
[----:B------:R1:W-:Y:S01]  /*4680*/  STL [R1+0x131c], R12 ;  /* 0x00131c0c01007387 */ /* 0x0003e20000100800 */
[----:B------:R-:W-:Y:S01]  /*4690*/  IMAD.MOV R8, RZ, RZ, -R8 ;  /* 0x000000ffff087224 */ /* 0x000fe200078e0a08 */
[----:B------:R-:W-:Y:S01]  /*46a0*/  IABS R97, R13 ;  /* 0x0000000d00617213 */ /* 0x000fe20000000000 */
[----:B------:R-:W-:Y:S01]  /*46b0*/  IMAD.MOV R5, RZ, RZ, -R5 ;  /* 0x000000ffff057224 */ /* 0x000fe200078e0a05 */
[----:B------:R-:W-:Y:S01]  /*46c0*/  IABS R93, R9 ;  /* 0x00000009005d7213 */ /* 0x000fe20000000000 */
[C---:B------:R-:W-:Y:S01]  /*46d0*/  IMAD R120, R252.reuse, R4, R120 ;  /* 0x00000004fc787224 */ /* 0x040fe200078e0278 */
[----:B--2---:R-:W-:Y:S01]  /*46e0*/  IADD3 R13, PT, PT, R3, 0xa1, RZ ;  /* 0x000000a1030d7810 */ /* 0x004fe20007ffe0ff */
[----:B------:R-:W-:Y:S02]  /*46f0*/  IMAD R119, R252, R2, R119 ;  /* 0x00000002fc777224 */ /* 0x000fe400078e0277 */
[----:B------:R-:W-:Y:S01]  /*4700*/  IMAD.HI.U32 R4, R7, R115, RZ ;  /* 0x0000007307047227 */ /* 0x000fe200078e00ff */
[----:B------:R-:W-:-:S03]  /*4710*/  IABS R92, R13 ;  /* 0x0000000d005c7213 */ /* 0x000fc60000000000 */
[----:B------:R-:W-:-:S04]  /*4720*/  IMAD.HI.U32 R2, R7, R114, RZ ;  /* 0x0000007207027227 */ /* 0x000fc800078e00ff */
[----:B------:R-:W-:Y:S01]  /*4730*/  IMAD.MOV R0, RZ, RZ, -R0 ;  /* 0x000000ffff007224 */ /* 0x000fe200078e0a00 */
[----:B------:R-:W-:Y:S01]  /*4740*/  IADD3 R2, PT, PT, -R2, RZ, RZ ;  /* 0x000000ff02027210 */ /* 0x000fe20007ffe1ff */
[C---:B------:R-:W-:Y:S02]  /*4750*/  IMAD R107, R252.reuse, R8, R107 ;  /* 0x00000008fc6b7224 */ /* 0x040fe400078e026b */
[----:B------:R-:W-:Y:S02]  /*4760*/  IMAD R101, R252, R5, R101 ;  /* 0x00000005fc657224 */ /* 0x000fe400078e0265 */
[----:B-1----:R-:W-:Y:S02]  /*4770*/  VIADD R12, R3, 0xa2 ;  /* 0x000000a2030c7836 */ /* 0x002fe40000000000 */
[----:B------:R-:W-:-:S03]  /*4780*/  IMAD.HI.U32 R8, R7, R102, RZ ;  /* 0x0000006607087227 */ /* 0x000fc600078e00ff */
[----:B------:R-:W-:Y:S01]  /*4790*/  IABS R91, R12 ;  /* 0x0000000c005b7213 */ /* 0x000fe20000000000 */
[----:B------:R-:W-:Y:S02]  /*47a0*/  VIADD R11, R3, 0x9e ;  /* 0x0000009e030b7836 */ /* 0x000fe40000000000 */
[----:B------:R-:W-:-:S03]  /*47b0*/  IMAD.HI.U32 R5, R7, R96, RZ ;  /* 0x0000006007057227 */ /* 0x000fc600078e00ff */
[----:B------:R1:W-:Y:S01]  /*47c0*/  STL [R1+0x1320], R11 ;  /* 0x0013200b01007387 */ /* 0x0003e20000100800 */
[----:B------:R-:W-:Y:S01]  /*47d0*/  IMAD.MOV R4, RZ, RZ, -R4 ;  /* 0x000000ffff047224 */ /* 0x000fe200078e0a04 */
[----:B------:R-:W-:Y:S01]  /*47e0*/  IABS R95, R11 ;  /* 0x0000000b005f7213 */ /* 0x000fe20000000000 */
[----:B------:R-:W-:Y:S02]  /*47f0*/  VIADD R10, R3, 0x9f ;  /* 0x0000009f030a7836 */ /* 0x000fe40000000000 */
[----:B------:R-:W-:Y:S02]  /*4800*/  IMAD R123, R252, R0, R123 ;  /* 0x00000000fc7b7224 */ /* 0x000fe400078e027b */
[----:B------:R-:W-:Y:S01]  /*4810*/  IMAD.HI.U32 R0, R7, R118, RZ ;  /* 0x0000007607007227 */ /* 0x000fe200078e00ff */
[----:B------:R2:W-:Y:S01]  /*4820*/  STL [R1+0x1324], R10 ;  /* 0x0013240a01007387 */ /* 0x0005e20000100800 */
[----:B------:R-:W-:Y:S02]  /*4830*/  IABS R94, R10 ;  /* 0x0000000a005e7213 */ /* 0x000fe40000000000 */
[----:B------:R-:W-:Y:S01]  /*4840*/  IMAD.MOV R8, RZ, RZ, -R8 ;  /* 0x000000ffff087224 */ /* 0x000fe200078e0a08 */
[----:B------:R-:W-:Y:S01]  /*4850*/  STL [R1+0x1328], R9 ;  /* 0x0013280901007387 */ /* 0x000fe20000100800 */
[----:B------:R-:W-:-:S02]  /*4860*/  IMAD.MOV R5, RZ, RZ, -R5 ;  /* 0x000000ffff057224 */ /* 0x000fc400078e0a05 */
[----:B------:R-:W-:Y:S01]  /*4870*/  IMAD R115, R252, R4, R115 ;  /* 0x00000004fc737224 */ /* 0x000fe200078e0273 */
[----:B------:R-:W-:Y:S01]  /*4880*/  STL [R1+0x12fc], R13 ;  /* 0x0012fc0d01007387 */ /* 0x000fe20000100800 */
[----:B------:R-:W-:-:S03]  /*4890*/  IMAD.HI.U32 R4, R7, R110, RZ ;  /* 0x0000006e07047227 */ /* 0x000fc600078e00ff */
[----:B------:R3:W-:Y:S01]  /*48a0*/  STL [R1+0x1304], R12 ;  /* 0x0013040c01007387 */ /* 0x0007e20000100800 */
[----:B------:R-:W-:Y:S02]  /*48b0*/  IMAD.MOV R0, RZ, RZ, -R0 ;  /* 0x000000ffff007224 */ /* 0x000fe400078e0a00 */
[C---:B------:R-:W-:Y:S02]  /*48c0*/  IMAD R114, R252.reuse, R2, R114 ;  /* 0x00000002fc727224 */ /* 0x040fe400078e0272 */
[C---:B------:R-:W-:Y:S02]  /*48d0*/  IMAD R102, R252.reuse, R8, R102 ;  /* 0x00000008fc667224 */ /* 0x040fe400078e0266 */
[----:B------:R-:W-:Y:S02]  /*48e0*/  IMAD R96, R252, R5, R96 ;  /* 0x00000005fc607224 */ /* 0x000fe400078e0260 */
[----:B------:R-:W-:-:S04]  /*48f0*/  IMAD.HI.U32 R2, R7, R109, RZ ;  /* 0x0000006d07027227 */ /* 0x000fc800078e00ff */
[----:B------:R-:W-:-:S04]  /*4900*/  IMAD.HI.U32 R8, R7, R97, RZ ;  /* 0x0000006107087227 */ /* 0x000fc800078e00ff */
[----:B-1----:R-:W-:Y:S02]  /*4910*/  VIADD R11, R3, 0xa3 ;  /* 0x000000a3030b7836 */ /* 0x002fe40000000000 */
[----:B------:R-:W-:-:S03]  /*4920*/  IMAD.HI.U32 R5, R7, R91, RZ ;  /* 0x0000005b07057227 */ /* 0x000fc600078e00ff */
[----:B------:R1:W-:Y:S01]  /*4930*/  STL [R1+0x1308], R11 ;  /* 0x0013080b01007387 */ /* 0x0003e20000100800 */
[----:B------:R-:W-:Y:S01]  /*4940*/  IMAD.MOV R4, RZ, RZ, -R4 ;  /* 0x000000ffff047224 */ /* 0x000fe200078e0a04 */
[----:B------:R-:W-:Y:S01]  /*4950*/  IADD3 R5, PT, PT, -R5, RZ, RZ ;  /* 0x000000ff05057210 */ /* 0x000fe20007ffe1ff */
[C---:B--2---:R-:W-:Y:S01]  /*4960*/  VIADD R10, R3.reuse, 0xa4 ;  /* 0x000000a4030a7836 */ /* 0x044fe20000000000 */
[----:B------:R-:W-:Y:S01]  /*4970*/  IABS R90, R11 ;  /* 0x0000000b005a7213 */ /* 0x000fe20000000000 */
[C---:B---3--:R-:W-:Y:S02]  /*4980*/  VIADD R12, R3.reuse, 0xa7 ;  /* 0x000000a7030c7836 */ /* 0x048fe40000000000 */
[C---:B------:R-:W-:Y:S01]  /*4990*/  VIADD R9, R3.reuse, 0xa5 ;  /* 0x000000a503097836 */ /* 0x040fe20000000000 */
[----:B------:R2:W-:Y:S01]  /*49a0*/  STL [R1+0x1310], R10 ;  /* 0x0013100a01007387 */ /* 0x0005e20000100800 */
[----:B------:R-:W-:Y:S01]  /*49b0*/  IMAD R118, R252, R0, R118 ;  /* 0x00000000fc767224 */ /* 0x000fe200078e0276 */
[----:B------:R-:W-:Y:S01]  /*49c0*/  IABS R86, R12 ;  /* 0x0000000c00567213 */ /* 0x000fe20000000000 */
[----:B------:R-:W-:Y:S01]  /*49d0*/  VIADD R13, R3, 0xa6 ;  /* 0x000000a6030d7836 */ /* 0x000fe20000000000 */
[----:B------:R-:W-:Y:S01]  /*49e0*/  STL [R1+0x1314], R9 ;  /* 0x0013140901007387 */ /* 0x000fe20000100800 */
[----:B------:R-:W-:Y:S01]  /*49f0*/  IMAD.HI.U32 R0, R7, R113, RZ ;  /* 0x0000007107007227 */ /* 0x000fe200078e00ff */
[----:B------:R-:W-:-:S02]  /*4a00*/  IABS R89, R10 ;  /* 0x0000000a00597213 */ /* 0x000fc40000000000 */
[----:B------:R-:W-:Y:S01]  /*4a10*/  STL [R1+0x12dc], R13 ;  /* 0x0012dc0d01007387 */ /* 0x000fe20000100800 */
[----:B------:R-:W-:Y:S01]  /*4a20*/  IMAD.MOV R2, RZ, RZ, -R2 ;  /* 0x000000ffff027224 */ /* 0x000fe200078e0a02 */
[----:B-1----:R-:W-:Y:S01]  /*4a30*/  IADD3 R11, PT, PT, R3, 0xa8, RZ ;  /* 0x000000a8030b7810 */ /* 0x002fe20007ffe0ff */
[----:B------:R-:W-:Y:S01]  /*4a40*/  IMAD.MOV R8, RZ, RZ, -R8 ;  /* 0x000000ffff087224 */ /* 0x000fe200078e0a08 */
[----:B------:R1:W-:Y:S01]  /*4a50*/  STL [R1+0x12e0], R12 ;  /* 0x0012e00c01007387 */ /* 0x0003e20000100800 */
[----:B------:R-:W-:Y:S01]  /*4a60*/  IMAD R110, R252, R4, R110 ;  /* 0x00000004fc6e7224 */ /* 0x000fe200078e026e */
[----:B------:R-:W-:Y:S01]  /*4a70*/  IABS R88, R9 ;  /* 0x0000000900587213 */ /* 0x000fe20000000000 */
[----:B------:R-:W-:Y:S01]  /*4a80*/  IMAD.HI.U32 R4, R7, R105, RZ ;  /* 0x0000006907047227 */ /* 0x000fe200078e00ff */
[----:B------:R-:W-:Y:S01]  /*4a90*/  IABS R87, R13 ;  /* 0x0000000d00577213 */ /* 0x000fe20000000000 */
[----:B------:R-:W-:Y:S01]  /*4aa0*/  STL [R1+0x12e4], R11 ;  /* 0x0012e40b01007387 */ /* 0x000fe20000100800 */
[----:B------:R-:W-:Y:S01]  /*4ab0*/  IABS R85, R11 ;  /* 0x0000000b00557213 */ /* 0x000fe20000000000 */
[----:B------:R-:W-:-:S02]  /*4ac0*/  IMAD.MOV R0, RZ, RZ, -R0 ;  /* 0x000000ffff007224 */ /* 0x000fc400078e0a00 */
[C---:B------:R-:W-:Y:S02]  /*4ad0*/  IMAD R109, R252.reuse, R2, R109 ;  /* 0x00000002fc6d7224 */ /* 0x040fe400078e026d */
[----:B------:R-:W-:Y:S02]  /*4ae0*/  IMAD R97, R252, R8, R97 ;  /* 0x00000008fc617224 */ /* 0x000fe400078e0261 */
[----:B------:R-:W-:-:S04]  /*4af0*/  IMAD.HI.U32 R2, R7, R104, RZ ;  /* 0x0000006807027227 */ /* 0x000fc800078e00ff */
[----:B------:R-:W-:-:S04]  /*4b00*/  IMAD.HI.U32 R8, R7, R92, RZ ;  /* 0x0000005c07087227 */ /* 0x000fc800078e00ff */
[----:B------:R-:W-:Y:S02]  /*4b10*/  IMAD.MOV R4, RZ, RZ, -R4 ;  /* 0x000000ffff047224 */ /* 0x000fe400078e0a04 */
[----:B------:R-:W-:Y:S02]  /*4b20*/  IMAD R91, R252, R5, R91 ;  /* 0x00000005fc5b7224 */ /* 0x000fe400078e025b */
[C---:B--2---:R-:W-:Y:S02]  /*4b30*/  VIADD R10, R3.reuse, 0xa9 ;  /* 0x000000a9030a7836 */ /* 0x044fe40000000000 */
[C---:B-1----:R-:W-:Y:S02]  /*4b40*/  VIADD R12, R3.reuse, 0xac ;  /* 0x000000ac030c7836 */ /* 0x042fe40000000000 */
[----:B------:R-:W-:Y:S01]  /*4b50*/  VIADD R9, R3, 0xaa ;  /* 0x000000aa03097836 */ /* 0x000fe20000000000 */
[----:B------:R-:W-:Y:S01]  /*4b60*/  STL [R1+0x12ec], R10 ;  /* 0x0012ec0a01007387 */ /* 0x000fe20000100800 */
[----:B------:R-:W-:Y:S01]  /*4b70*/  IMAD.HI.U32 R5, R7, R86, RZ ;  /* 0x0000005607057227 */ /* 0x000fe200078e00ff */
[----:B------:R-:W-:-:S02]  /*4b80*/  IABS R81, R12 ;  /* 0x0000000c00517213 */ /* 0x000fc40000000000 */
[----:B------:R1:W-:Y:S01]  /*4b90*/  STL [R1+0x12f0], R9 ;  /* 0x0012f00901007387 */ /* 0x0003e20000100800 */
[----:B------:R-:W-:Y:S01]  /*4ba0*/  IMAD R113, R252, R0, R113 ;  /* 0x00000000fc717224 */ /* 0x000fe200078e0271 */
[----:B------:R-:W-:Y:S01]  /*4bb0*/  IABS R84, R10 ;  /* 0x0000000a00547213 */ /* 0x000fe20000000000 */
[----:B------:R-:W-:Y:S01]  /*4bc0*/  VIADD R13, R3, 0xab ;  /* 0x000000ab030d7836 */ /* 0x000fe20000000000 */
[----:B------:R-:W-:Y:S01]  /*4bd0*/  IABS R83, R9 ;  /* 0x0000000900537213 */ /* 0x000fe20000000000 */
[----:B------:R-:W-:-:S03]  /*4be0*/  IMAD.HI.U32 R0, R7, R108, RZ ;  /* 0x0000006c07007227 */ /* 0x000fc600078e00ff */
[----:B------:R2:W-:Y:S01]  /*4bf0*/  STL [R1+0x12c8], R13 ;  /* 0x0012c80d01007387 */ /* 0x0005e20000100800 */
[----:B------:R-:W-:Y:S01]  /*4c00*/  IMAD.MOV R2, RZ, RZ, -R2 ;  /* 0x000000ffff027224 */ /* 0x000fe200078e0a02 */
[----:B-1----:R-:W-:Y:S01]  /*4c10*/  IADD3 R9, PT, PT, R3, 0xaf, RZ ;  /* 0x000000af03097810 */ /* 0x002fe20007ffe0ff */
[----:B------:R-:W-:Y:S01]  /*4c20*/  IMAD.MOV R8, RZ, RZ, -R8 ;  /* 0x000000ffff087224 */ /* 0x000fe200078e0a08 */
[----:B------:R1:W-:Y:S01]  /*4c30*/  STL [R1+0x12cc], R12 ;  /* 0x0012cc0c01007387 */ /* 0x0003e20000100800 */
[----:B------:R-:W-:Y:S01]  /*4c40*/  IMAD R105, R252, R4, R105 ;  /* 0x00000004fc697224 */ /* 0x000fe200078e0269 */
[----:B------:R-:W-:Y:S01]  /*4c50*/  IABS R82, R13 ;  /* 0x0000000d00527213 */ /* 0x000fe20000000000 */
[----:B------:R-:W-:Y:S01]  /*4c60*/  IMAD.HI.U32 R4, R7, R100, RZ ;  /* 0x0000006407047227 */ /* 0x000fe200078e00ff */
[----:B------:R-:W-:Y:S02]  /*4c70*/  IABS R78, R9 ;  /* 0x00000009004e7213 */ /* 0x000fe40000000000 */
[----:B--2---:R-:W-:Y:S01]  /*4c80*/  IADD3 R13, PT, PT, R3, 0xb0, RZ ;  /* 0x000000b0030d7810 */ /* 0x004fe20007ffe0ff */
[----:B------:R-:W-:-:S02]  /*4c90*/  IMAD.MOV R5, RZ, RZ, -R5 ;  /* 0x000000ffff057224 */ /* 0x000fc400078e0a05 */
[----:B------:R-:W-:Y:S01]  /*4ca0*/  IMAD.MOV R0, RZ, RZ, -R0 ;  /* 0x000000ffff007224 */ /* 0x000fe200078e0a00 */
[----:B------:R-:W-:Y:S01]  /*4cb0*/  IABS R77, R13 ;  /* 0x0000000d004d7213 */ /* 0x000fe20000000000 */
[C---:B------:R-:W-:Y:S02]  /*4cc0*/  IMAD R104, R252.reuse, R2, R104 ;  /* 0x00000002fc687224 */ /* 0x040fe400078e0268 */
[----:B------:R-:W-:Y:S02]  /*4cd0*/  IMAD R92, R252, R8, R92 ;  /* 0x00000008fc5c7224 */ /* 0x000fe400078e025c */
[----:B------:R-:W-:-:S04]  /*4ce0*/  IMAD.HI.U32 R2, R7, R99, RZ ;  /* 0x0000006307027227 */ /* 0x000fc800078e00ff */
[----:B------:R-:W-:Y:S01]  /*4cf0*/  IMAD.HI.U32 R8, R7, R87, RZ ;  /* 0x0000005707087227 */ /* 0x000fe200078e00ff */
[----:B------:R-:W-:-:S03]  /*4d00*/  IADD3 R2, PT, PT, -R2, RZ, RZ ;  /* 0x000000ff02027210 */ /* 0x000fc60007ffe1ff */
[----:B------:R-:W-:Y:S02]  /*4d10*/  IMAD.MOV R4, RZ, RZ, -R4 ;  /* 0x000000ffff047224 */ /* 0x000fe400078e0a04 */
[C---:B------:R-:W-:Y:S02]  /*4d20*/  IMAD R86, R252.reuse, R5, R86 ;  /* 0x00000005fc567224 */ /* 0x040fe400078e0256 */
[C---:B-1----:R-:W-:Y:S02]  /*4d30*/  VIADD R12, R3.reuse, 0xb1 ;  /* 0x000000b1030c7836 */ /* 0x042fe40000000000 */
[----:B------:R-:W-:Y:S02]  /*4d40*/  VIADD R11, R3, 0xad ;  /* 0x000000ad030b7836 */ /* 0x000fe40000000000 */
[----:B------:R-:W-:Y:S01]  /*4d50*/  IMAD.HI.U32 R5, R7, R81, RZ ;  /* 0x0000005107057227 */ /* 0x000fe200078e00ff */
[----:B------:R-:W-:Y:S02]  /*4d60*/  IABS R76, R12 ;  /* 0x0000000c004c7213 */ /* 0x000fe40000000000 */
[----:B------:R1:W-:Y:S01]  /*4d70*/  STL [R1+0x12d0], R11 ;  /* 0x0012d00b01007387 */ /* 0x0003e20000100800 */
[----:B------:R-:W-:Y:S01]  /*4d80*/  IMAD R108, R252, R0, R108 ;  /* 0x00000000fc6c7224 */ /* 0x000fe200078e026c */
[----:B------:R-:W-:Y:S01]  /*4d90*/  IABS R80, R11 ;  /* 0x0000000b00507213 */ /* 0x000fe20000000000 */
[----:B------:R-:W-:-:S02]  /*4da0*/  VIADD R10, R3, 0xae ;  /* 0x000000ae030a7836 */ /* 0x000fc40000000000 */
[----:B------:R-:W-:-:S03]  /*4db0*/  IMAD.HI.U32 R0, R7, R103, RZ ;  /* 0x0000006707007227 */ /* 0x000fc600078e00ff */
[----:B------:R2:W-:Y:S01]  /*4dc0*/  STL [R1+0x12d4], R10 ;  /* 0x0012d40a01007387 */ /* 0x0005e20000100800 */
[----:B------:R-:W-:Y:S01]  /*4dd0*/  IMAD.MOV R8, RZ, RZ, -R8 ;  /* 0x000000ffff087224 */ /* 0x000fe200078e0a08 */
[----:B------:R-:W-:Y:S01]  /*4de0*/  IABS R79, R10 ;  /* 0x0000000a004f7213 */ /* 0x000fe20000000000 */
[----:B------:R-:W-:Y:S01]  /*4df0*/  IMAD R100, R252, R4, R100 ;  /* 0x00000004fc647224 */ /* 0x000fe200078e0264 */
[----:B------:R-:W-:Y:S01]  /*4e00*/  STL [R1+0x12d8], R9 ;  /* 0x0012d80901007387 */ /* 0x000fe20000100800 */
[----:B------:R-:W-:-:S03]  /*4e10*/  IMAD.HI.U32 R4, R7, R95, RZ ;  /* 0x0000005f07047227 */ /* 0x000fc600078e00ff */
[----:B------:R-:W-:Y:S01]  /*4e20*/  STL [R1+0x12b4], R13 ;  /* 0x0012b40d01007387 */ /* 0x000fe20000100800 */
[----:B------:R-:W-:Y:S02]  /*4e30*/  IMAD.MOV R5, RZ, RZ, -R5 ;  /* 0x000000ffff057224 */ /* 0x000fe400078e0a05 */
[----:B------:R-:W-:Y:S01]  /*4e40*/  IMAD.MOV R0, RZ, RZ, -R0 ;  /* 0x000000ffff007224 */ /* 0x000fe200078e0a00 */
[----:B------:R3:W-:Y:S01]  /*4e50*/  STL [R1+0x12ac], R12 ;  /* 0x0012ac0c01007387 */ /* 0x0007e20000100800 */
[----:B------:R-:W-:Y:S02]  /*4e60*/  IMAD R87, R252, R8, R87 ;  /* 0x00000008fc577224 */ /* 0x000fe400078e0257 */
[----:B------:R-:W-:-:S04]  /*4e70*/  IMAD.HI.U32 R8, R7, R82, RZ ;  /* 0x0000005207087227 */ /* 0x000fc800078e00ff */
[C---:B------:R-:W-:Y:S02]  /*4e80*/  IMAD R99, R252.reuse, R2, R99 ;  /* 0x00000002fc637224 */ /* 0x040fe400078e0263 */
[----:B------:R-:W-:Y:S02]  /*4e90*/  IMAD.MOV R4, RZ, RZ, -R4 ;  /* 0x000000ffff047224 */ /* 0x000fe400078e0a04 */
[----:B------:R-:W-:Y:S02]  /*4ea0*/  IMAD R81, R252, R5, R81 ;  /* 0x00000005fc517224 */ /* 0x000fe400078e0251 */
[----:B------:R-:W-:-:S04]  /*4eb0*/  IMAD.HI.U32 R2, R7, R94, RZ ;  /* 0x0000005e07027227 */ /* 0x000fc800078e00ff */
[----:B-1----:R-:W-:Y:S02]  /*4ec0*/  VIADD R11, R3, 0xb2 ;  /* 0x000000b2030b7836 */ /* 0x002fe40000000000 */
[----:B------:R-:W-:-:S03]  /*4ed0*/  IMAD.HI.U32 R5, R7, R76, RZ ;  /* 0x0000004c07057227 */ /* 0x000fc600078e00ff */
[----:B------:R1:W-:Y:S01]  /*4ee0*/  STL [R1+0x12a8], R11 ;  /* 0x0012a80b01007387 */ /* 0x0003e20000100800 */
[C---:B------:R-:W-:Y:S01]  /*4ef0*/  IMAD R103, R252.reuse, R0, R103 ;  /* 0x00000000fc677224 */ /* 0x040fe200078e0267 */
[----:B------:R-:W-:Y:S01]  /*4f00*/  IADD3 R5, PT, PT, -R5, RZ, RZ ;  /* 0x000000ff05057210 */ /* 0x000fe20007ffe1ff */
[C---:B--2---:R-:W-:Y:S01]  /*4f10*/  VIADD R10, R3.reuse, 0xb3 ;  /* 0x000000b3030a7836 */ /* 0x044fe20000000000 */
[----:B------:R-:W-:Y:S01]  /*4f20*/  IABS R75, R11 ;  /* 0x0000000b004b7213 */ /* 0x000fe20000000000 */
[----:B---3--:R-:W-:Y:S02]  /*4f30*/  VIADD R12, R3, 0xb6 ;  /* 0x000000b6030c7836 */ /* 0x008fe40000000000 */
[----:B------:R-:W-:Y:S01]  /*4f40*/  IMAD.HI.U32 R0, R7, R98, RZ ;  /* 0x0000006207007227 */ /* 0x000fe200078e00ff */
[----:B------:R2:W-:Y:S01]  /*4f50*/  STL [R1+0x12a4], R10 ;  /* 0x0012a40a01007387 */ /* 0x0005e20000100800 */
[----:B------:R-:W-:Y:S02]  /*4f60*/  IABS R74, R10 ;  /* 0x0000000a004a7213 */ /* 0x000fe40000000000 */
[----:B------:R-:W-:Y:S01]  /*4f70*/  IMAD.MOV R8, RZ, RZ, -R8 ;  /* 0x000000ffff087224 */ /* 0x000fe200078e0a08 */
[----:B------:R-:W-:Y:S01]  /*4f80*/  IABS R71, R12 ;  /* 0x0000000c00477213 */ /* 0x000fe20000000000 */
[C---:B------:R-:W-:Y:S01]  /*4f90*/  VIADD R9, R3.reuse, 0xb4 ;  /* 0x000000b403097836 */ /* 0x040fe20000000000 */
[----:B-1----:R-:W-:Y:S01]  /*4fa0*/  IADD3 R11, PT, PT, R3, 0xb7, RZ ;  /* 0x000000b7030b7810 */ /* 0x002fe20007ffe0ff */
[----:B------:R-:W-:-:S02]  /*4fb0*/  IMAD R95, R252, R4, R95 ;  /* 0x00000004fc5f7224 */ /* 0x000fc400078e025f */
[----:B------:R-:W-:Y:S01]  /*4fc0*/  VIADD R13, R3, 0xb5 ;  /* 0x000000b5030d7836 */ /* 0x000fe20000000000 */
[----:B------:R-:W-:Y:S01]  /*4fd0*/  STL [R1+0x12a0], R9 ;  /* 0x0012a00901007387 */ /* 0x000fe20000100800 */
[----:B------:R-:W-:Y:S01]  /*4fe0*/  IMAD.MOV R2, RZ, RZ, -R2 ;  /* 0x000000ffff027224 */ /* 0x000fe200078e0a02 */
[----:B------:R-:W-:Y:S01]  /*4ff0*/  IABS R73, R9 ;  /* 0x0000000900497213 */ /* 0x000fe20000000000 */
[C---:B------:R-:W-:Y:S01]  /*5000*/  IMAD.HI.U32 R4, R7.reuse, R90, RZ ;  /* 0x0000005a07047227 */ /* 0x040fe200078e00ff */
[----:B------:R-:W-:Y:S01]  /*5010*/  STL [R1+0x1288], R13 ;  /* 0x0012880d01007387 */ /* 0x000fe20000100800 */
[----:B------:R-:W-:Y:S02]  /*5020*/  IABS R72, R13 ;  /* 0x0000000d00487213 */ /* 0x000fe40000000000 */
[----:B------:R-:W-:Y:S01]  /*5030*/  IMAD.MOV R0, RZ, RZ, -R0 ;  /* 0x000000ffff007224 */ /* 0x000fe200078e0a00 */
[----:B------:R1:W-:Y:S01]  /*5040*/  STL [R1+0x1284], R12 ;  /* 0x0012840c01007387 */ /* 0x0003e20000100800 */
[C---:B------:R-:W-:Y:S01]  /*5050*/  IMAD R82, R252.reuse, R8, R82 ;  /* 0x00000008fc527224 */ /* 0x040fe200078e0252 */
[----:B------:R-:W-:Y:S01]  /*5060*/  IABS R70, R11 ;  /* 0x0000000b00467213 */ /* 0x000fe20000000000 */
[----:B------:R-:W-:Y:S01]  /*5070*/  IMAD.HI.U32 R8, R7, R77, RZ ;  /* 0x0000004d07087227 */ /* 0x000fe200078e00ff */
[----:B------:R-:W-:Y:S03]  /*5080*/  STL [R1+0x1280], R11 ;  /* 0x0012800b01007387 */ /* 0x000fe60000100800 */
[----:B------:R-:W-:-:S02]  /*5090*/  IMAD R94, R252, R2, R94 ;  /* 0x00000002fc5e7224 */ /* 0x000fc400078e025e */
[----:B------:R-:W-:Y:S02]  /*50a0*/  IMAD.MOV R4, RZ, RZ, -R4 ;  /* 0x000000ffff047224 */ /* 0x000fe400078e0a04 */
[----:B------:R-:W-:-:S04]  /*50b0*/  IMAD.HI.U32 R2, R7, R89, RZ ;  /* 0x0000005907027227 */ /* 0x000fc800078e00ff */
[C---:B------:R-:W-:Y:S02]  /*50c0*/  IMAD R98, R252.reuse, R0, R98 ;  /* 0x00000000fc627224 */ /* 0x040fe400078e0262 */
[----:B------:R-:W-:Y:S02]  /*50d0*/  IMAD R76, R252, R5, R76 ;  /* 0x00000005fc4c7224 */ /* 0x000fe400078e024c */
[C---:B--2---:R-:W-:Y:S02]  /*50e0*/  VIADD R10, R3.reuse, 0xb8 ;  /* 0x000000b8030a7836 */ /* 0x044fe40000000000 */
[----:B-1----:R-:W-:Y:S02]  /*50f0*/  VIADD R12, R3, 0xbb ;  /* 0x000000bb030c7836 */ /* 0x002fe40000000000 */
[----:B------:R-:W-:Y:S01]  /*5100*/  IMAD.HI.U32 R0, R7, R93, RZ ;  /* 0x0000005d07007227 */ /* 0x000fe200078e00ff */
[----:B------:R-:W-:Y:S01]  /*5110*/  STL [R1+0x127c], R10 ;  /* 0x00127c0a01007387 */ /* 0x000fe20000100800 */
[----:B------:R-:W-:-:S02]  /*5120*/  IABS R69, R10 ;  /* 0x0000000a00457213 */ /* 0x000fc40000000000 */
[----:B------:R-:W-:Y:S01]  /*5130*/  IMAD.MOV R8, RZ, RZ, -R8 ;  /* 0x000000ffff087224 */ /* 0x000fe200078e0a08 */
[----:B------:R-:W-:Y:S01]  /*5140*/  IABS R66, R12 ;  /* 0x0000000c00427213 */ /* 0x000fe20000000000 */
[----:B------:R-:W-:Y:S02]  /*5150*/  VIADD R9, R3, 0xb9 ;  /* 0x000000b903097836 */ /* 0x000fe40000000000 */
[----:B------:R-:W-:-:S03]  /*5160*/  IMAD.HI.U32 R5, R7, R71, RZ ;  /* 0x0000004707057227 */ /* 0x000fc600078e00ff */
[----:B------:R1:W-:Y:S01]  /*5170*/  STL [R1+0x1270], R9 ;  /* 0x0012700901007387 */ /* 0x0003e20000100800 */
[C---:B------:R-:W-:Y:S01]  /*5180*/  IMAD R90, R252.reuse, R4, R90 ;  /* 0x00000004fc5a7224 */ /* 0x040fe200078e025a */
[----:B------:R-:W-:Y:S01]  /*5190*/  IABS R68, R9 ;  /* 0x0000000900447213 */ /* 0x000fe20000000000 */
[----:B------:R-:W-:Y:S02]  /*51a0*/  VIADD R13, R3, 0xba ;  /* 0x000000ba030d7836 */ /* 0x000fe40000000000 */
[----:B------:R-:W-:Y:S02]  /*51b0*/  IMAD.MOV R2, RZ, RZ, -R2 ;  /* 0x000000ffff027224 */ /* 0x000fe400078e0a02 */
[----:B------:R-:W-:Y:S01]  /*51c0*/  IMAD.HI.U32 R4, R7, R85, RZ ;  /* 0x0000005507047227 */ /* 0x000fe200078e00ff */
[----:B------:R2:W-:Y:S01]  /*51d0*/  STL [R1+0x1260], R13 ;  /* 0x0012600d01007387 */ /* 0x0005e20000100800 */
[----:B------:R-:W-:Y:S02]  /*51e0*/  IABS R67, R13 ;  /* 0x0000000d00437213 */ /* 0x000fe40000000000 */
[----:B------:R-:W-:Y:S01]  /*51f0*/  IMAD.MOV R0, RZ, RZ, -R0 ;  /* 0x000000ffff007224 */ /* 0x000fe200078e0a00 */
[----:B------:R3:W-:Y:S01]  /*5200*/  STL [R1+0x1258], R12 ;  /* 0x0012580c01007387 */ /* 0x0007e20000100800 */
[----:B------:R-:W-:Y:S01]  /*5210*/  IMAD R77, R252, R8, R77 ;  /* 0x00000008fc4d7224 */ /* 0x000fe200078e024d */
[----:B-1----:R-:W-:Y:S01]  /*5220*/  IADD3 R9, PT, PT, R3, 0xbe, RZ ;  /* 0x000000be03097810 */ /* 0x002fe20007ffe0ff */
[----:B------:R-:W-:-:S02]  /*5230*/  IMAD.MOV R5, RZ, RZ, -R5 ;  /* 0x000000ffff057224 */ /* 0x000fc400078e0a05 */
[----:B------:R-:W-:Y:S01]  /*5240*/  IMAD.HI.U32 R8, R7, R72, RZ ;  /* 0x0000004807087227 */ /* 0x000fe200078e00ff */
[----:B--2---:R-:W-:Y:S02]  /*5250*/  IADD3 R13, PT, PT, R3, 0xbf, RZ ;  /* 0x000000bf030d7810 */ /* 0x004fe40007ffe0ff */
[----:B------:R-:W-:Y:S01]  /*5260*/  IABS R63, R9 ;  /* 0x00000009003f7213 */ /* 0x000fe20000000000 */
[----:B------:R-:W-:Y:S01]  /*5270*/  IMAD R89, R252, R2, R89 ;  /* 0x00000002fc597224 */ /* 0x000fe200078e0259 */
[----:B------:R-:W-:Y:S01]  /*5280*/  IABS R62, R13 ;  /* 0x0000000d003e7213 */ /* 0x000fe20000000000 */
[----:B------:R-:W-:Y:S02]  /*5290*/  IMAD.MOV R4, RZ, RZ, -R4 ;  /* 0x000000ffff047224 */ /* 0x000fe400078e0a04 */
[----:B------:R-:W-:-:S04]  /*52a0*/  IMAD.HI.U32 R2, R7, R84, RZ ;  /* 0x0000005407027227 */ /* 0x000fc800078e00ff */
[----:B------:R-:W-:Y:S01]  /*52b0*/  IMAD R93, R252, R0, R93 ;  /* 0x00000000fc5d7224 */ /* 0x000fe200078e025d */
[----:B------:R-:W-:Y:S01]  /*52c0*/  IADD3 R2, PT, PT, -R2, RZ, RZ ;  /* 0x000000ff02027210 */ /* 0x000fe20007ffe1ff */
[----:B------:R-:W-:Y:S02]  /*52d0*/  IMAD R71, R252, R5, R71 ;  /* 0x00000005fc477224 */ /* 0x000fe400078e0247 */
[----:B---3--:R-:W-:Y:S02]  /*52e0*/  VIADD R12, R3, 0xc0 ;  /* 0x000000c0030c7836 */ /* 0x008fe40000000000 */
[----:B------:R-:W-:-:S03]  /*52f0*/  IMAD.HI.U32 R0, R7, R88, RZ ;  /* 0x0000005807007227 */ /* 0x000fc600078e00ff */
[----:B------:R-:W-:Y:S01]  /*5300*/  IABS R61, R12 ;  /* 0x0000000c003d7213 */ /* 0x000fe20000000000 */
[----:B------:R-:W-:Y:S02]  /*5310*/  IMAD.MOV R8, RZ, RZ, -R8 ;  /* 0x000000ffff087224 */ /* 0x000fe400078e0a08 */
[----:B------:R-:W-:Y:S02]  /*5320*/  VIADD R11, R3, 0xbc ;  /* 0x000000bc030b7836 */ /* 0x000fe40000000000 */
[----:B------:R-:W-:-:S03]  /*5330*/  IMAD.HI.U32 R5, R7, R66, RZ ;  /* 0x0000004207057227 */ /* 0x000fc600078e00ff */
[----:B------:R1:W-:Y:S01]  /*5340*/  STL [R1+0x124c], R11 ;  /* 0x00124c0b01007387 */ /* 0x0003e20000100800 */
[----:B------:R-:W-:Y:S01]  /*5350*/  IMAD R85, R252, R4, R85 ;  /* 0x00000004fc557224 */ /* 0x000fe200078e0255 */
[----:B------:R-:W-:Y:S01]  /*5360*/  IABS R65, R11 ;  /* 0x0000000b00417213 */ /* 0x000fe20000000000 */
[----:B------:R-:W-:Y:S02]  /*5370*/  VIADD R10, R3, 0xbd ;  /* 0x000000bd030a7836 */ /* 0x000fe40000000000 */
[----:B------:R-:W-:-:S03]  /*5380*/  IMAD.HI.U32 R4, R7, R80, RZ ;  /* 0x0000005007047227 */ /* 0x000fc600078e00ff */
[----:B------:R2:W-:Y:S01]  /*5390*/  STL [R1+0x1240], R10 ;  /* 0x0012400a01007387 */ /* 0x0005e20000100800 */
[----:B------:R-:W-:Y:S01]  /*53a0*/  IMAD.MOV R0, RZ, RZ, -R0 ;  /* 0x000000ffff007224 */ /* 0x000fe200078e0a00 */
[----:B------:R-:W-:Y:S01]  /*53b0*/  IABS R64, R10 ;  /* 0x0000000a00407213 */ /* 0x000fe20000000000 */
[C---:B------:R-:W-:Y:S01]  /*53c0*/  IMAD R72, R252.reuse, R8, R72 ;  /* 0x00000008fc487224 */ /* 0x040fe200078e0248 */
[----:B------:R-:W-:Y:S01]  /*53d0*/  STL [R1+0x123c], R9 ;  /* 0x00123c0901007387 */ /* 0x000fe20000100800 */
[----:B------:R-:W-:Y:S02]  /*53e0*/  IMAD.MOV R5, RZ, RZ, -R5 ;  /* 0x000000ffff057224 */ /* 0x000fe400078e0a05 */
[----:B------:R-:W-:Y:S01]  /*53f0*/  IMAD.HI.U32 R8, R7, R67, RZ ;  /* 0x0000004307087227 */ /* 0x000fe200078e00ff */
[----:B------:R-:W-:Y:S03]  /*5400*/  STL [R1+0x122c], R13 ;  /* 0x00122c0d01007387 */ /* 0x000fe60000100800 */
[----:B------:R-:W-:Y:S01]  /*5410*/  IMAD.MOV R4, RZ, RZ, -R4 ;  /* 0x000000ffff047224 */ /* 0x000fe200078e0a04 */
[----:B------:R3:W-:Y:S01]  /*5420*/  STL [R1+0x1220], R12 ;  /* 0x0012200c01007387 */ /* 0x0007e20000100800 */
[----:B------:R-:W-:-:S02]  /*5430*/  IMAD R88, R252, R0, R88 ;  /* 0x00000000fc587224 */ /* 0x000fc400078e0258 */
[C---:B------:R-:W-:Y:S02]  /*5440*/  IMAD R84, R252.reuse, R2, R84 ;  /* 0x00000002fc547224 */ /* 0x040fe400078e0254 */
[----:B------:R-:W-:Y:S02]  /*5450*/  IMAD R66, R252, R5, R66 ;  /* 0x00000005fc427224 */ /* 0x000fe400078e0242 */
[----:B------:R-:W-:-:S04]  /*5460*/  IMAD.HI.U32 R0, R7, R83, RZ ;  /* 0x0000005307007227 */ /* 0x000fc800078e00ff */
[----:B------:R-:W-:-:S04]  /*5470*/  IMAD.HI.U32 R2, R7, R79, RZ ;  /* 0x0000004f07027227 */ /* 0x000fc800078e00ff */
[----:B------:R-:W-:Y:S02]  /*5480*/  IMAD.MOV R8, RZ, RZ, -R8 ;  /* 0x000000ffff087224 */ /* 0x000fe400078e0a08 */
        /* <DEDUP_REMOVED lines=11> */
[C---:B------:R-:W-:Y:S01]  /*5540*/  VIADD R9, R3.reuse, 0xc3 ;  /* 0x000000c303097836 */ /* 0x040fe20000000000 */
[----:B------:R-:W-:Y:S01]  /*5550*/  IABS R56, R12 ;  /* 0x0000000c00387213 */ /* 0x000fe20000000000 */
[C---:B------:R-:W-:Y:S01]  /*5560*/  VIADD R13, R3.reuse, 0xc4 ;  /* 0x000000c4030d7836 */ /* 0x040fe20000000000 */
[----:B-1----:R-:W-:Y:S01]  /*5570*/  IADD3 R11, PT, PT, R3, 0xc6, RZ ;  /* 0x000000c6030b7810 */ /* 0x002fe20007ffe0ff */
[----:B------:R-:W-:Y:S01]  /*5580*/  IMAD.MOV R0, RZ, RZ, -R0 ;  /* 0x000000ffff007224 */ /* 0x000fe200078e0a00 */
        /* <DEDUP_REMOVED lines=27> */
[----:B------:R-:W-:Y:S01]  /*5740*/  VIADD R13, R3, 0xc9 ;  /* 0x000000c9030d7836 */ /* 0x000fe20000000000 */
[----:B------:R-:W-:Y:S01]  /*5750*/  IABS R53, R9 ;  /* 0x0000000900357213 */ /* 0x000fe20000000000 */
[----:B------:R-:W-:Y:S02]  /*5760*/  IMAD.MOV R0, RZ, RZ, -R0 ;  /* 0x000000ffff007224 */ /* 0x000fe400078e0a00 */
[----:B------:R-:W-:Y:S01]  /*5770*/  IMAD.MOV R2, RZ, RZ, -R2 ;  /* 0x000000ffff027224 */ /* 0x000fe200078e0a02 */
[----:B------:R2:W-:Y:S01]  /*5780*/  STL [R1+0x11d4], R13 ;  /* 0x0011d40d01007387 */ /* 0x0005e20000100800 */
[----:B------:R-:W-:Y:S01]  /*5790*/  IMAD R62, R252, R8, R62 ;  /* 0x00000008fc3e7224 */ /* 0x000fe200078e023e */
[----:B------:R-:W-:Y:S01]  /*57a0*/  IABS R52, R13 ;  /* 0x0000000d00347213 */ /* 0x000fe20000000000 */
[----:B------:R-:W-:Y:S01]  /*57b0*/  IMAD.HI.U32 R8, R7, R57, RZ ;  /* 0x0000003907087227 */ /* 0x000fe200078e00ff */
[----:B------:R3:W-:Y:S01]  /*57c0*/  STL [R1+0x11d0], R12 ;  /* 0x0011d00c01007387 */ /* 0x0007e20000100800 */
[----:B-1----:R-:W-:-:S02]  /*57d0*/  IADD3 R9, PT, PT, R3, 0xcd, RZ ;  /* 0x000000cd03097810 */ /* 0x002fc40007ffe0ff */
[----:B------:R-:W-:Y:S02]  /*57e0*/  IMAD.MOV R4, RZ, RZ, -R4 ;  /* 0x000000ffff047224 */ /* 0x000fe400078e0a04 */
[----:B------:R-:W-:Y:S01]  /*57f0*/  IMAD.MOV R5, RZ, RZ, -R5 ;  /* 0x000000ffff057224 */ /* 0x000fe200078e0a05 */
[----:B--2---:R-:W-:Y:S01]  /*5800*/  IADD3 R13, PT, PT, R3, 0xce, RZ ;  /* 0x000000ce030d7810 */ /* 0x004fe20007ffe0ff */
[C---:B------:R-:W-:Y:S01]  /*5810*/  IMAD R78, R252.reuse, R0, R78 ;  /* 0x00000000fc4e7224 */ /* 0x040fe200078e024e */
[----:B------:R-:W-:Y:S01]  /*5820*/  IABS R48, R9 ;  /* 0x0000000900307213 */ /* 0x000fe20000000000 */
[----:B------:R-:W-:Y:S01]  /*5830*/  IMAD R74, R252, R2, R74 ;  /* 0x00000002fc4a7224 */ /* 0x000fe200078e024a */
[----:B------:R-:W-:Y:S01]  /*5840*/  IABS R47, R13 ;  /* 0x0000000d002f7213 */ /* 0x000fe20000000000 */
[----:B------:R-:W-:-:S04]  /*5850*/  IMAD.HI.U32 R0, R7, R73, RZ ;  /* 0x0000004907007227 */ /* 0x000fc800078e00ff */
[----:B------:R-:W-:-:S04]  /*5860*/  IMAD.HI.U32 R2, R7, R69, RZ ;  /* 0x0000004507027227 */ /* 0x000fc800078e00ff */
[----:B------:R-:W-:Y:S01]  /*5870*/  IMAD.MOV R8, RZ, RZ, -R8 ;  /* 0x000000ffff087224 */ /* 0x000fe200078e0a08 */
[----:B------:R-:W-:Y:S01]  /*5880*/  IADD3 R2, PT, PT, -R2, RZ, RZ ;  /* 0x000000ff02027210 */ /* 0x000fe20007ffe1ff */
[C---:B------:R-:W-:Y:S02]  /*5890*/  IMAD R70, R252.reuse, R4, R70 ;  /* 0x00000004fc467224 */ /* 0x040fe400078e0246 */
[----:B------:R-:W-:Y:S02]  /*58a0*/  IMAD R56, R252, R5, R56 ;  /* 0x00000005fc387224 */ /* 0x000fe400078e0238 */
[----:B---3--:R-:W-:Y:S02]  /*58b0*/  VIADD R12, R3, 0xcf ;  /* 0x000000cf030c7836 */ /* 0x008fe40000000000 */
[----:B------:R-:W-:-:S03]  /*58c0*/  IMAD.HI.U32 R4, R7, R65, RZ ;  /* 0x0000004107047227 */ /* 0x000fc600078e00ff */
[----:B------:R-:W-:Y:S01]  /*58d0*/  IABS R46, R12 ;  /* 0x0000000c002e7213 */ /* 0x000fe20000000000 */
[----:B------:R-:W-:Y:S02]  /*58e0*/  VIADD R11, R3, 0xcb ;  /* 0x000000cb030b7836 */ /* 0x000fe40000000000 */
[----:B------:R-:W-:-:S03]  /*58f0*/  IMAD.HI.U32 R5, R7, R51, RZ ;  /* 0x0000003307057227 */ /* 0x000fc600078e00ff */
[----:B------:R1:W-:Y:S01]  /*5900*/  STL [R1+0x11b8], R11 ;  /* 0x0011b80b01007387 */ /* 0x0003e20000100800 */
[----:B------:R-:W-:Y:S01]  /*5910*/  VIADD R10, R3, 0xcc ;  /* 0x000000cc030a7836 */ /* 0x000fe20000000000 */
[----:B------:R-:W-:Y:S01]  /*5920*/  IABS R50, R11 ;  /* 0x0000000b00327213 */ /* 0x000fe20000000000 */
[----:B------:R-:W-:Y:S02]  /*5930*/  IMAD.MOV R0, RZ, RZ, -R0 ;  /* 0x000000ffff007224 */ /* 0x000fe400078e0a00 */
[----:B------:R-:W-:Y:S01]  /*5940*/  IMAD R57, R252, R8, R57 ;  /* 0x00000008fc397224 */ /* 0x000fe200078e0239 */
[----:B------:R2:W-:Y:S01]  /*5950*/  STL [R1+0x11b4], R10 ;  /* 0x0011b40a01007387 */ /* 0x0005e20000100800 */
[----:B------:R-:W-:Y:S01]  /*5960*/  IMAD.HI.U32 R8, R7, R52, RZ ;  /* 0x0000003407087227 */ /* 0x000fe200078e00ff */
[----:B------:R-:W-:Y:S02]  /*5970*/  IABS R49, R10 ;  /* 0x0000000a00317213 */ /* 0x000fe40000000000 */
[----:B------:R-:W-:Y:S01]  /*5980*/  STL [R1+0x11b0], R9 ;  /* 0x0011b00901007387 */ /* 0x000fe20000100800 */
[----:B------:R-:W-:-:S02]  /*5990*/  IMAD.MOV R4, RZ, RZ, -R4 ;  /* 0x000000ffff047224 */ /* 0x000fc400078e0a04 */
[----:B------:R-:W-:Y:S01]  /*59a0*/  IMAD.MOV R5, RZ, RZ, -R5 ;  /* 0x000000ffff057224 */ /* 0x000fe200078e0a05 */
[----:B------:R-:W-:Y:S01]  /*59b0*/  STL [R1+0x1198], R13 ;  /* 0x0011980d01007387 */ /* 0x000fe20000100800 */
[C---:B------:R-:W-:Y:S02]  /*59c0*/  IMAD R73, R252.reuse, R0, R73 ;  /* 0x00000000fc497224 */ /* 0x040fe400078e0249 */
[----:B------:R-:W-:Y:S01]  /*59d0*/  IMAD.HI.U32 R0, R7, R68, RZ ;  /* 0x0000004407007227 */ /* 0x000fe200078e00ff */
[----:B------:R3:W-:Y:S03]  /*59e0*/  STL [R1+0x1180], R12 ;  /* 0x0011800c01007387 */ /* 0x0007e60000100800 */
[----:B------:R-:W-:Y:S02]  /*59f0*/  IMAD.MOV R8, RZ, RZ, -R8 ;  /* 0x000000ffff087224 */ /* 0x000fe400078e0a08 */
[----:B------:R-:W-:-:S02]  /*5a00*/  IMAD R69, R252, R2, R69 ;  /* 0x00000002fc457224 */ /* 0x000fc400078e0245 */
[C---:B------:R-:W-:Y:S02]  /*5a10*/  IMAD R65, R252.reuse, R4, R65 ;  /* 0x00000004fc417224 */ /* 0x040fe400078e0241 */
[----:B------:R-:W-:Y:S02]  /*5a20*/  IMAD R51, R252, R5, R51 ;  /* 0x00000005fc337224 */ /* 0x000fe400078e0233 */
[----:B------:R-:W-:-:S04]  /*5a30*/  IMAD.HI.U32 R2, R7, R64, RZ ;  /* 0x0000004007027227 */ /* 0x000fc800078e00ff */
[----:B------:R-:W-:-:S04]  /*5a40*/  IMAD.HI.U32 R4, R7, R60, RZ ;  /* 0x0000003c07047227 */ /* 0x000fc800078e00ff */
[----:B-1----:R-:W-:Y:S02]  /*5a50*/  VIADD R11, R3, 0xd0 ;  /* 0x000000d0030b7836 */ /* 0x002fe40000000000 */
[----:B------:R-:W-:-:S03]  /*5a60*/  IMAD.HI.U32 R5, R7, R46, RZ ;  /* 0x0000002e07057227 */ /* 0x000fc600078e00ff */
[----:B------:R1:W-:Y:S01]  /*5a70*/  STL [R1+0x117c], R11 ;  /* 0x00117c0b01007387 */ /* 0x0003e20000100800 */
[----:B--2---:R-:W-:Y:S01]  /*5a80*/  VIADD R10, R3, 0xd1 ;  /* 0x000000d1030a7836 */ /* 0x004fe20000000000 */
[----:B------:R-:W-:Y:S01]  /*5a90*/  IADD3 R5, PT, PT, -R5, RZ, RZ ;  /* 0x000000ff05057210 */ /* 0x000fe20007ffe1ff */
[C---:B---3--:R-:W-:Y:S01]  /*5aa0*/  VIADD R12, R3.reuse, 0xd4 ;  /* 0x000000d4030c7836 */ /* 0x048fe20000000000 */
[----:B------:R-:W-:Y:S01]  /*5ab0*/  IABS R45, R11 ;  /* 0x0000000b002d7213 */ /* 0x000fe20000000000 */
[----:B------:R-:W-:Y:S01]  /*5ac0*/  IMAD.MOV R0, RZ, RZ, -R0 ;  /* 0x000000ffff007224 */ /* 0x000fe200078e0a00 */
[----:B------:R2:W-:Y:S01]  /*5ad0*/  STL [R1+0x1178], R10 ;  /* 0x0011780a01007387 */ /* 0x0005e20000100800 */
[----:B------:R-:W-:Y:S01]  /*5ae0*/  IMAD R52, R252, R8, R52 ;  /* 0x00000008fc347224 */ /* 0x000fe200078e0234 */
[----:B------:R-:W-:Y:S01]  /*5af0*/  IABS R41, R12 ;  /* 0x0000000c00297213 */ /* 0x000fe20000000000 */
[C---:B------:R-:W-:Y:S01]  /*5b00*/  VIADD R9, R3.reuse, 0xd2 ;  /* 0x000000d203097836 */ /* 0x040fe20000000000 */
[----:B------:R-:W-:Y:S01]  /*5b10*/  IABS R44, R10 ;  /* 0x0000000a002c7213 */ /* 0x000fe20000000000 */
[C---:B------:R-:W-:Y:S01]  /*5b20*/  VIADD R13, R3.reuse, 0xd3 ;  /* 0x000000d3030d7836 */ /* 0x040fe20000000000 */
[----:B-1----:R-:W-:Y:S01]  /*5b30*/  IADD3 R11, PT, PT, R3, 0xd5, RZ ;  /* 0x000000d5030b7810 */ /* 0x002fe20007ffe0ff */
[----:B------:R-:W-:Y:S01]  /*5b40*/  IMAD.HI.U32 R8, R7, R47, RZ ;  /* 0x0000002f07087227 */ /* 0x000fe200078e00ff */
[----:B------:R-:W-:Y:S01]  /*5b50*/  STL [R1+0x1174], R9 ;  /* 0x0011740901007387 */ /* 0x000fe20000100800 */
[----:B------:R-:W-:-:S02]  /*5b60*/  IABS R43, R9 ;  /* 0x00000009002b7213 */ /* 0x000fc40000000000 */
[----:B------:R-:W-:Y:S01]  /*5b70*/  IMAD.MOV R2, RZ, RZ, -R2 ;  /* 0x000000ffff027224 */ /* 0x000fe200078e0a02 */
[----:B------:R-:W-:Y:S01]  /*5b80*/  IABS R42, R13 ;  /* 0x0000000d002a7213 */ /* 0x000fe20000000000 */
[----:B------:R-:W-:Y:S01]  /*5b90*/  IMAD.MOV R4, RZ, RZ, -R4 ;  /* 0x000000ffff047224 */ /* 0x000fe200078e0a04 */
[----:B------:R-:W-:Y:S01]  /*5ba0*/  STL [R1+0x115c], R13 ;  /* 0x00115c0d01007387 */ /* 0x000fe20000100800 */
[C---:B------:R-:W-:Y:S01]  /*5bb0*/  IMAD R68, R252.reuse, R0, R68 ;  /* 0x00000000fc447224 */ /* 0x040fe200078e0244 */
[----:B------:R-:W-:Y:S01]  /*5bc0*/  IABS R40, R11 ;  /* 0x0000000b00287213 */ /* 0x000fe20000000000 */
[----:B------:R-:W-:Y:S01]  /*5bd0*/  IMAD.HI.U32 R0, R7, R63, RZ ;  /* 0x0000003f07007227 */ /* 0x000fe200078e00ff */
[----:B------:R1:W-:Y:S03]  /*5be0*/  STL [R1+0x1144], R12 ;  /* 0x0011440c01007387 */ /* 0x0003e60000100800 */
[----:B------:R-:W-:Y:S01]  /*5bf0*/  IMAD.MOV R8, RZ, RZ, -R8 ;  /* 0x000000ffff087224 */ /* 0x000fe200078e0a08 */
[----:B------:R-:W-:Y:S01]  /*5c00*/  STL [R1+0x1140], R11 ;  /* 0x0011400b01007387 */ /* 0x000fe20000100800 */
[----:B------:R-:W-:-:S02]  /*5c10*/  IMAD R64, R252, R2, R64 ;  /* 0x00000002fc407224 */ /* 0x000fc400078e0240 */
[----:B------:R-:W-:Y:S02]  /*5c20*/  IMAD R60, R252, R4, R60 ;  /* 0x00000004fc3c7224 */ /* 0x000fe400078e023c */
[----:B------:R-:W-:-:S04]  /*5c30*/  IMAD.HI.U32 R2, R7, R59, RZ ;  /* 0x0000003b07027227 */ /* 0x000fc800078e00ff */
[----:B------:R-:W-:-:S04]  /*5c40*/  IMAD.HI.U32 R4, R7, R55, RZ ;  /* 0x0000003707047227 */ /* 0x000fc800078e00ff */
[C---:B------:R-:W-:Y:S02]  /*5c50*/  IMAD R46, R252.reuse, R5, R46 ;  /* 0x00000005fc2e7224 */ /* 0x040fe400078e022e */
[C---:B--2---:R-:W-:Y:S02]  /*5c60*/  VIADD R10, R3.reuse, 0xd6 ;  /* 0x000000d6030a7836 */ /* 0x044fe40000000000 */
[C---:B-1----:R-:W-:Y:S02]  /*5c70*/  VIADD R12, R3.reuse, 0xd9 ;  /* 0x000000d9030c7836 */ /* 0x042fe40000000000 */
[----:B------:R-:W-:Y:S01]  /*5c80*/  IMAD.MOV R0, RZ, RZ, -R0 ;  /* 0x000000ffff007224 */ /* 0x000fe200078e0a00 */
[----:B------:R-:W-:Y:S01]  /*5c90*/  STL [R1+0x113c], R10 ;  /* 0x00113c0a01007387 */ /* 0x000fe20000100800 */
[----:B------:R-:W-:Y:S01]  /*5ca0*/  IMAD R47, R252, R8, R47 ;  /* 0x00000008fc2f7224 */ /* 0x000fe200078e022f */
[----:B------:R-:W-:Y:S01]  /*5cb0*/  IABS R36, R12 ;  /* 0x0000000c00247213 */ /* 0x000fe20000000000 */
[----:B------:R-:W-:Y:S01]  /*5cc0*/  VIADD R9, R3, 0xd7 ;  /* 0x000000d703097836 */ /* 0x000fe20000000000 */
[----:B------:R-:W-:Y:S01]  /*5cd0*/  IABS R39, R10 ;  /* 0x0000000a00277213 */ /* 0x000fe20000000000 */
[----:B------:R-:W-:-:S03]  /*5ce0*/  IMAD.HI.U32 R5, R7, R41, RZ ;  /* 0x0000002907057227 */ /* 0x000fc600078e00ff */
[----:B------:R1:W-:Y:S01]  /*5cf0*/  STL [R1+0x1138], R9 ;  /* 0x0011380901007387 */ /* 0x0003e20000100800 */
[----:B------:R-:W-:Y:S01]  /*5d00*/  VIADD R13, R3, 0xd8 ;  /* 0x000000d8030d7836 */ /* 0x000fe20000000000 */
[----:B------:R-:W-:Y:S01]  /*5d10*/  IABS R38, R9 ;  /* 0x0000000900267213 */ /* 0x000fe20000000000 */
[----:B------:R-:W-:-:S03]  /*5d20*/  IMAD.HI.U32 R8, R7, R42, RZ ;  /* 0x0000002a07087227 */ /* 0x000fc600078e00ff */
[----:B------:R-:W-:Y:S01]  /*5d30*/  IABS R37, R13 ;  /* 0x0000000d00257213 */ /* 0x000fe20000000000 */
[----:B------:R-:W-:Y:S01]  /*5d40*/  IMAD.MOV R2, RZ, RZ, -R2 ;  /* 0x000000ffff027224 */ /* 0x000fe200078e0a02 */
[----:B------:R2:W-:Y:S01]  /*5d50*/  STL [R1+0x1120], R13 ;  /* 0x0011200d01007387 */ /* 0x0005e20000100800 */
[----:B------:R-:W-:Y:S01]  /*5d60*/  IMAD.MOV R4, RZ, RZ, -R4 ;  /* 0x000000ffff047224 */ /* 0x000fe200078e0a04 */
[----:B-1----:R-:W-:Y:S01]  /*5d70*/  IADD3 R9, PT, PT, R3, 0xdc, RZ ;  /* 0x000000dc03097810 */ /* 0x002fe20007ffe0ff */
[----:B------:R-:W-:Y:S01]  /*5d80*/  IMAD R63, R252, R0, R63 ;  /* 0x00000000fc3f7224 */ /* 0x000fe200078e023f */
[----:B------:R1:W-:Y:S01]  /*5d90*/  STL [R1+0x1108], R12 ;  /* 0x0011080c01007387 */ /* 0x0003e20000100800 */
[----:B------:R-:W-:Y:S01]  /*5da0*/  IMAD.MOV R5, RZ, RZ, -R5 ;  /* 0x000000ffff057224 */ /* 0x000fe200078e0a05 */
[----:B------:R-:W-:Y:S01]  /*5db0*/  IABS R33, R9 ;  /* 0x0000000900217213 */ /* 0x000fe20000000000 */
[----:B------:R-:W-:Y:S01]  /*5dc0*/  IMAD.HI.U32 R0, R7, R58, RZ ;  /* 0x0000003a07007227 */ /* 0x000fe200078e00ff */
[----:B--2---:R-:W-:-:S03]  /*5dd0*/  IADD3 R13, PT, PT, R3, 0xdd, RZ ;  /* 0x000000dd030d7810 */ /* 0x004fc60007ffe0ff */
[----:B------:R-:W-:Y:S02]  /*5de0*/  IMAD.MOV R8, RZ, RZ, -R8 ;  /* 0x000000ffff087224 */ /* 0x000fe400078e0a08 */
[C---:B------:R-:W-:Y:S01]  /*5df0*/  IMAD R59, R252.reuse, R2, R59 ;  /* 0x00000002fc3b7224 */ /* 0x040fe200078e023b */
[----:B------:R-:W-:Y:S01]  /*5e00*/  IABS R32, R13 ;  /* 0x0000000d00207213 */ /* 0x000fe20000000000 */
[----:B------:R-:W-:Y:S02]  /*5e10*/  IMAD R55, R252, R4, R55 ;  /* 0x00000004fc377224 */ /* 0x000fe400078e0237 */
[----:B------:R-:W-:-:S04]  /*5e20*/  IMAD.HI.U32 R2, R7, R54, RZ ;  /* 0x0000003607027227 */ /* 0x000fc800078e00ff */
[----:B------:R-:W-:Y:S01]  /*5e30*/  IMAD.HI.U32 R4, R7, R50, RZ ;  /* 0x0000003207047227 */ /* 0x000fe200078e00ff */
[----:B------:R-:W-:-:S03]  /*5e40*/  IADD3 R2, PT, PT, -R2, RZ, RZ ;  /* 0x000000ff02027210 */ /* 0x000fc60007ffe1ff */
[C---:B------:R-:W-:Y:S02]  /*5e50*/  IMAD R41, R252.reuse, R5, R41 ;  /* 0x00000005fc297224 */ /* 0x040fe400078e0229 */
[C---:B-1----:R-:W-:Y:S02]  /*5e60*/  VIADD R12, R3.reuse, 0xde ;  /* 0x000000de030c7836 */ /* 0x042fe40000000000 */
[----:B------:R-:W-:Y:S02]  /*5e70*/  IMAD.MOV R0, RZ, RZ, -R0 ;  /* 0x000000ffff007224 */ /* 0x000fe400078e0a00 */
[----:B------:R-:W-:Y:S01]  /*5e80*/  IMAD R42, R252, R8, R42 ;  /* 0x00000008fc2a7224 */ /* 0x000fe200078e022a */
[----:B------:R-:W-:Y:S01]  /*5e90*/  IABS R31, R12 ;  /* 0x0000000c001f7213 */ /* 0x000fe20000000000 */
[----:B------:R-:W-:Y:S02]  /*5ea0*/  VIADD R11, R3, 0xda ;  /* 0x000000da030b7836 */ /* 0x000fe40000000000 */
[----:B------:R-:W-:-:S03]  /*5eb0*/  IMAD.HI.U32 R5, R7, R36, RZ ;  /* 0x0000002407057227 */ /* 0x000fc600078e00ff */
[----:B------:R1:W-:Y:S01]  /*5ec0*/  STL [R1+0x1104], R11 ;  /* 0x0011040b01007387 */ /* 0x0003e20000100800 */
[----:B------:R-:W-:Y:S01]  /*5ed0*/  VIADD R10, R3, 0xdb ;  /* 0x000000db030a7836 */ /* 0x000fe20000000000 */
[----:B------:R-:W-:Y:S01]  /*5ee0*/  IABS R35, R11 ;  /* 0x0000000b00237213 */ /* 0x000fe20000000000 */
[----:B------:R-:W-:-:S03]  /*5ef0*/  IMAD.HI.U32 R8, R7, R37, RZ ;  /* 0x0000002507087227 */ /* 0x000fc600078e00ff */
[----:B------:R-:W-:Y:S01]  /*5f00*/  STL [R1+0x1100], R10 ;  /* 0x0011000a01007387 */ /* 0x000fe20000100800 */
[----:B------:R-:W-:Y:S01]  /*5f10*/  IMAD.MOV R4, RZ, RZ, -R4 ;  /* 0x000000ffff047224 */ /* 0x000fe200078e0a04 */
[----:B------:R-:W-:Y:S01]  /*5f20*/  IABS R34, R10 ;  /* 0x0000000a00227213 */ /* 0x000fe20000000000 */
[C---:B------:R-:W-:Y:S01]  /*5f30*/  IMAD R58, R252.reuse, R0, R58 ;  /* 0x00000000fc3a7224 */ /* 0x040fe200078e023a */
[----:B------:R-:W-:Y:S01]  /*5f40*/  STL [R1+0x10fc], R9 ;  /* 0x0010fc0901007387 */ /* 0x000fe20000100800 */
[----:B------:R-:W-:Y:S02]  /*5f50*/  IMAD.MOV R5, RZ, RZ, -R5 ;  /* 0x000000ffff057224 */ /* 0x000fe400078e0a05 */
[----:B------:R-:W-:Y:S01]  /*5f60*/  IMAD.HI.U32 R0, R7, R53, RZ ;  /* 0x0000003507007227 */ /* 0x000fe200078e00ff */
[----:B------:R2:W-:Y:S03]  /*5f70*/  STL [R1+0x10e4], R13 ;  /* 0x0010e40d01007387 */ /* 0x0005e60000100800 */
[----:B------:R-:W-:Y:S01]  /*5f80*/  IMAD.MOV R8, RZ, RZ, -R8 ;  /* 0x000000ffff087224 */ /* 0x000fe200078e0a08 */
[----:B------:R3:W-:Y:S01]  /*5f90*/  STL [R1+0x10cc], R12 ;  /* 0x0010cc0c01007387 */ /* 0x0007e20000100800 */
[----:B------:R-:W-:-:S02]  /*5fa0*/  IMAD R50, R252, R4, R50 ;  /* 0x00000004fc327224 */ /* 0x000fc400078e0232 */
[----:B------:R-:W-:-:S04]  /*5fb0*/  IMAD.HI.U32 R4, R7, R45, RZ ;  /* 0x0000002d07047227 */ /* 0x000fc800078e00ff */
[C---:B------:R-:W-:Y:S02]  /*5fc0*/  IMAD R54, R252.reuse, R2, R54 ;  /* 0x00000002fc367224 */ /* 0x040fe400078e0236 */
[----:B------:R-:W-:Y:S02]  /*5fd0*/  IMAD R36, R252, R5, R36 ;  /* 0x00000005fc247224 */ /* 0x000fe400078e0224 */
[----:B------:R-:W-:Y:S02]  /*5fe0*/  IMAD.MOV R0, RZ, RZ, -R0 ;  /* 0x000000ffff007224 */ /* 0x000fe400078e0a00 */
[----:B------:R-:W-:-:S04]  /*5ff0*/  IMAD.HI.U32 R2, R7, R49, RZ ;  /* 0x0000003107027227 */ /* 0x000fc800078e00ff */
[----:B------:R-:W-:Y:S02]  /*6000*/  IMAD R37, R252, R8, R37 ;  /* 0x00000008fc257224 */ /* 0x000fe400078e0225 */
[----:B-1----:R-:W-:Y:S02]  /*6010*/  VIADD R11, R3, 0xdf ;  /* 0x000000df030b7836 */ /* 0x002fe40000000000 */
[----:B------:R-:W-:-:S03]  /*6020*/  IMAD.HI.U32 R5, R7, R31, RZ ;  /* 0x0000001f07057227 */ /* 0x000fc600078e00ff */
[----:B------:R1:W-:Y:S01]  /*6030*/  STL [R1+0x10c8], R11 ;  /* 0x0010c80b01007387 */ /* 0x0003e20000100800 */
[----:B--2---:R-:W-:Y:S01]  /*6040*/  VIADD R13, R3, 0xe2 ;  /* 0x000000e2030d7836 */ /* 0x004fe20000000000 */
[----:B------:R-:W-:Y:S01]  /*6050*/  IADD3 R5, PT, PT, -R5, RZ, RZ ;  /* 0x000000ff05057210 */ /* 0x000fe20007ffe1ff */
[----:B------:R-:W-:Y:S01]  /*6060*/  VIADD R10, R3, 0xe0 ;  /* 0x000000e0030a7836 */ /* 0x000fe20000000000 */
[----:B------:R-:W-:Y:S01]  /*6070*/  IABS R30, R11 ;  /* 0x0000000b001e7213 */ /* 0x000fe20000000000 */
[----:B------:R-:W-:Y:S01]  /*6080*/  IMAD.HI.U32 R8, R7, R32, RZ ;  /* 0x0000002007087227 */ /* 0x000fe200078e00ff */
[----:B------:R-:W-:Y:S02]  /*6090*/  IABS R27, R13 ;  /* 0x0000000d001b7213 */ /* 0x000fe40000000000 */
[----:B------:R2:W-:Y:S01]  /*60a0*/  STL [R1+0x10c4], R10 ;  /* 0x0010c40a01007387 */ /* 0x0005e20000100800 */
[C---:B---3--:R-:W-:Y:S01]  /*60b0*/  VIADD R12, R3.reuse, 0xe3 ;  /* 0x000000e3030c7836 */ /* 0x048fe20000000000 */
[----:B------:R-:W-:Y:S01]  /*60c0*/  IABS R29, R10 ;  /* 0x0000000a001d7213 */ /* 0x000fe20000000000 */
[----:B------:R-:W-:Y:S01]  /*60d0*/  IMAD.MOV R4, RZ, RZ, -R4 ;  /* 0x000000ffff047224 */ /* 0x000fe200078e0a04 */
[C---:B-1----:R-:W-:Y:S01]  /*60e0*/  IADD3 R11, PT, PT, R3.reuse, 0xe4, RZ ;  /* 0x000000e4030b7810 */ /* 0x042fe20007ffe0ff */
[----:B------:R-:W-:Y:S01]  /*60f0*/  VIADD R9, R3, 0xe1 ;  /* 0x000000e103097836 */ /* 0x000fe20000000000 */
[----:B------:R-:W-:Y:S01]  /*6100*/  IABS R26, R12 ;  /* 0x0000000c001a7213 */ /* 0x000fe20000000000 */
[----:B------:R-:W-:Y:S01]  /*6110*/  IMAD R53, R252, R0, R53 ;  /* 0x00000000fc357224 */ /* 0x000fe200078e0235 */
[----:B------:R-:W-:Y:S01]  /*6120*/  IABS R25, R11 ;  /* 0x0000000b00197213 */ /* 0x000fe20000000000 */
[----:B------:R-:W-:Y:S01]  /*6130*/  IMAD.MOV R2, RZ, RZ, -R2 ;  /* 0x000000ffff027224 */ /* 0x000fe200078e0a02 */
[----:B------:R-:W-:Y:S01]  /*6140*/  STL [R1+0x10c0], R9 ;  /* 0x0010c00901007387 */ /* 0x000fe20000100800 */
[----:B------:R-:W-:Y:S01]  /*6150*/  IMAD.HI.U32 R0, R7, R48, RZ ;  /* 0x0000003007007227 */ /* 0x000fe200078e00ff */
[----:B------:R-:W-:-:S02]  /*6160*/  IABS R28, R9 ;  /* 0x00000009001c7213 */ /* 0x000fc40000000000 */
[----:B------:R1:W-:Y:S01]  /*6170*/  STL [R1+0x10a8], R13 ;  /* 0x0010a80d01007387 */ /* 0x0003e20000100800 */
[----:B------:R-:W-:Y:S02]  /*6180*/  IMAD.MOV R8, RZ, RZ, -R8 ;  /* 0x000000ffff087224 */ /* 0x000fe400078e0a08 */
[----:B------:R-:W-:Y:S01]  /*6190*/  IMAD R45, R252, R4, R45 ;  /* 0x00000004fc2d7224 */ /* 0x000fe200078e022d */
[----:B------:R3:W-:Y:S01]  /*61a0*/  STL [R1+0x10a4], R12 ;  /* 0x0010a40c01007387 */ /* 0x0007e20000100800 */
[----:B------:R-:W-:-:S03]  /*61b0*/  IMAD.HI.U32 R4, R7, R40, RZ ;  /* 0x0000002807047227 */ /* 0x000fc600078e00ff */
[----:B------:R-:W-:Y:S01]  /*61c0*/  STL [R1+0x10a0], R11 ;  /* 0x0010a00b01007387 */ /* 0x000fe20000100800 */
[----:B------:R-:W-:Y:S02]  /*61d0*/  IMAD R49, R252, R2, R49 ;  /* 0x00000002fc317224 */ /* 0x000fe400078e0231 */
[----:B------:R-:W-:Y:S02]  /*61e0*/  IMAD.MOV R0, RZ, RZ, -R0 ;  /* 0x000000ffff007224 */ /* 0x000fe400078e0a00 */
[----:B------:R-:W-:-:S04]  /*61f0*/  IMAD.HI.U32 R2, R7, R44, RZ ;  /* 0x0000002c07027227 */ /* 0x000fc800078e00ff */
[C---:B------:R-:W-:Y:S02]  /*6200*/  IMAD R32, R252.reuse, R8, R32 ;  /* 0x00000008fc207224 */ /* 0x040fe400078e0220 */
[C---:B--2---:R-:W-:Y:S02]  /*6210*/  VIADD R10, R3.reuse, 0xe5 ;  /* 0x000000e5030a7836 */ /* 0x044fe40000000000 */
[----:B-1----:R-:W-:Y:S02]  /*6220*/  VIADD R13, R3, 0xe7 ;  /* 0x000000e7030d7836 */ /* 0x002fe40000000000 */
[----:B------:R-:W-:Y:S01]  /*6230*/  IMAD R31, R252, R5, R31 ;  /* 0x00000005fc1f7224 */ /* 0x000fe200078e021f */
[----:B------:R-:W-:Y:S01]  /*6240*/  STL [R1+0x109c], R10 ;  /* 0x00109c0a01007387 */ /* 0x000fe20000100800 */
[----:B------:R-:W-:Y:S01]  /*6250*/  IMAD.HI.U32 R8, R7, R27, RZ ;  /* 0x0000001b07087227 */ /* 0x000fe200078e00ff */
[----:B------:R-:W-:Y:S02]  /*6260*/  IABS R24, R10 ;  /* 0x0000000a00187213 */ /* 0x000fe40000000000 */
[----:B------:R-:W-:Y:S01]  /*6270*/  IABS R22, R13 ;  /* 0x0000000d00167213 */ /* 0x000fe20000000000 */
[----:B---3--:R-:W-:-:S02]  /*6280*/  VIADD R12, R3, 0xe8 ;  /* 0x000000e8030c7836 */ /* 0x008fc40000000000 */
[----:B------:R-:W-:Y:S02]  /*6290*/  IMAD.MOV R4, RZ, RZ, -R4 ;  /* 0x000000ffff047224 */ /* 0x000fe400078e0a04 */
[----:B------:R-:W-:Y:S01]  /*62a0*/  VIADD R9, R3, 0xe6 ;  /* 0x000000e603097836 */ /* 0x000fe20000000000 */
[----:B------:R-:W-:Y:S01]  /*62b0*/  IABS R21, R12 ;  /* 0x0000000c00157213 */ /* 0x000fe20000000000 */
[----:B------:R-:W-:-:S03]  /*62c0*/  IMAD.HI.U32 R5, R7, R26, RZ ;  /* 0x0000001a07057227 */ /* 0x000fc600078e00ff */
[----:B------:R1:W-:Y:S01]  /*62d0*/  STL [R1+0x1098], R9 ;  /* 0x0010980901007387 */ /* 0x0003e20000100800 */
[----:B------:R-:W-:Y:S01]  /*62e0*/  IMAD R48, R252, R0, R48 ;  /* 0x00000000fc307224 */ /* 0x000fe200078e0230 */
[----:B------:R-:W-:Y:S01]  /*62f0*/  IABS R23, R9 ;  /* 0x0000000900177213 */ /* 0x000fe20000000000 */
[----:B------:R-:W-:Y:S01]  /*6300*/  IMAD.MOV R2, RZ, RZ, -R2 ;  /* 0x000000ffff027224 */ /* 0x000fe200078e0a02 */
[----:B------:R-:W-:Y:S01]  /*6310*/  STL [R1+0x1084], R13 ;  /* 0x0010840d01007387 */ /* 0x000fe20000100800 */
[----:B------:R-:W-:-:S03]  /*6320*/  IMAD.HI.U32 R0, R7, R43, RZ ;  /* 0x0000002b07007227 */ /* 0x000fc600078e00ff */
[----:B------:R2:W-:Y:S01]  /*6330*/  STL [R1+0x1080], R12 ;  /* 0x0010800c01007387 */ /* 0x0005e20000100800 */
[----:B------:R-:W-:Y:S01]  /*6340*/  IMAD.MOV R8, RZ, RZ, -R8 ;  /* 0x000000ffff087224 */ /* 0x000fe200078e0a08 */
[C---:B-1----:R-:W-:Y:S01]  /*6350*/  IADD3 R9, PT, PT, R3.reuse, 0xeb, RZ ;  /* 0x000000eb03097810 */ /* 0x042fe20007ffe0ff */
[C---:B------:R-:W-:Y:S02]  /*6360*/  VIADD R11, R3.reuse, 0xe9 ;  /* 0x000000e9030b7836 */ /* 0x040fe40000000000 */
[----:B------:R-:W-:Y:S01]  /*6370*/  IMAD R40, R252, R4, R40 ;  /* 0x00000004fc287224 */ /* 0x000fe200078e0228 */
[----:B------:R-:W-:Y:S01]  /*6380*/  IABS R18, R9 ;  /* 0x0000000900127213 */ /* 0x000fe20000000000 */
[----:B------:R-:W-:Y:S01]  /*6390*/  IMAD.MOV R5, RZ, RZ, -R5 ;  /* 0x000000ffff057224 */ /* 0x000fe200078e0a05 */
[----:B------:R1:W-:Y:S01]  /*63a0*/  STL [R1+0x107c], R11 ;  /* 0x00107c0b01007387 */ /* 0x0003e20000100800 */
[----:B------:R-:W-:Y:S01]  /*63b0*/  VIADD R10, R3, 0xea ;  /* 0x000000ea030a7836 */ /* 0x000fe20000000000 */
[----:B------:R-:W-:Y:S01]  /*63c0*/  IABS R20, R11 ;  /* 0x0000000b00147213 */ /* 0x000fe20000000000 */
[----:B------:R-:W-:Y:S01]  /*63d0*/  IMAD.HI.U32 R4, R7, R35, RZ ;  /* 0x0000002307047227 */ /* 0x000fe200078e00ff */
[----:B--2---:R-:W-:-:S02]  /*63e0*/  IADD3 R12, PT, PT, R3, 0xec, RZ ;  /* 0x000000ec030c7810 */ /* 0x004fc40007ffe0ff */
[----:B------:R2:W-:Y:S01]  /*63f0*/  STL [R1+0x1078], R10 ;  /* 0x0010780a01007387 */ /* 0x0005e20000100800 */
[C---:B------:R-:W-:Y:S01]  /*6400*/  IMAD R44, R252.reuse, R2, R44 ;  /* 0x00000002fc2c7224 */ /* 0x040fe200078e022c */
[----:B------:R-:W-:Y:S01]  /*6410*/  IABS R19, R10 ;  /* 0x0000000a00137213 */ /* 0x000fe20000000000 */
[----:B------:R-:W-:Y:S01]  /*6420*/  IMAD.MOV R0, RZ, RZ, -R0 ;  /* 0x000000ffff007224 */ /* 0x000fe200078e0a00 */
[----:B------:R3:W-:Y:S01]  /*6430*/  STL [R1+0x1074], R9 ;  /* 0x0010740901007387 */ /* 0x0007e20000100800 */
[----:B------:R-:W-:Y:S01]  /*6440*/  IMAD.HI.U32 R2, R7, R39, RZ ;  /* 0x0000002707027227 */ /* 0x000fe200078e00ff */
[----:B------:R-:W-:Y:S02]  /*6450*/  IABS R17, R12 ;  /* 0x0000000c00117213 */ /* 0x000fe40000000000 */
[----:B------:R-:W-:Y:S01]  /*6460*/  STL [R1+0x106c], R12 ;  /* 0x00106c0c01007387 */ /* 0x000fe20000100800 */
[----:B------:R-:W-:Y:S01]  /*6470*/  IMAD R27, R252, R8, R27 ;  /* 0x00000008fc1b7224 */ /* 0x000fe200078e021b */
[----:B------:R-:W-:Y:S01]  /*6480*/  IADD3 R2, PT, PT, -R2, RZ, RZ ;  /* 0x000000ff02027210 */ /* 0x000fe20007ffe1ff */
[----:B------:R-:W-:-:S02]  /*6490*/  IMAD R26, R252, R5, R26 ;  /* 0x00000005fc1a7224 */ /* 0x000fc400078e021a */
[----:B------:R-:W-:-:S04]  /*64a0*/  IMAD.HI.U32 R8, R7, R22, RZ ;  /* 0x0000001607087227 */ /* 0x000fc800078e00ff */
[----:B------:R-:W-:Y:S02]  /*64b0*/  IMAD.MOV R4, RZ, RZ, -R4 ;  /* 0x000000ffff047224 */ /* 0x000fe400078e0a04 */
[----:B------:R-:W-:-:S04]  /*64c0*/  IMAD.HI.U32 R5, R7, R21, RZ ;  /* 0x0000001507057227 */ /* 0x000fc800078e00ff */
[C---:B-1----:R-:W-:Y:S02]  /*64d0*/  VIADD R11, R3.reuse, 0xed ;  /* 0x000000ed030b7836 */ /* 0x042fe40000000000 */
[----:B--2---:R-:W-:Y:S02]  /*64e0*/  VIADD R10, R3, 0xee ;  /* 0x000000ee030a7836 */ /* 0x004fe40000000000 */
[C---:B------:R-:W-:Y:S01]  /*64f0*/  IMAD R43, R252.reuse, R0, R43 ;  /* 0x00000000fc2b7224 */ /* 0x040fe200078e022b */
[----:B------:R1:W-:Y:S01]  /*6500*/  STL [R1+0x1068], R11 ;  /* 0x0010680b01007387 */ /* 0x0003e20000100800 */
[----:B------:R-:W-:Y:S01]  /*6510*/  IMAD.HI.U32 R0, R7, R38, RZ ;  /* 0x0000002607007227 */ /* 0x000fe200078e00ff */
[----:B------:R-:W-:Y:S02]  /*6520*/  IABS R16, R11 ;  /* 0x0000000b00107213 */ /* 0x000fe40000000000 */
[----:B------:R2:W-:Y:S01]  /*6530*/  STL [R1+0x1064], R10 ;  /* 0x0010640a01007387 */ /* 0x0005e20000100800 */
[----:B------:R-:W-:Y:S01]  /*6540*/  IMAD.MOV R8, RZ, RZ, -R8 ;  /* 0x000000ffff087224 */ /* 0x000fe200078e0a08 */
[----:B------:R-:W-:Y:S01]  /*6550*/  IABS R15, R10 ;  /* 0x0000000a000f7213 */ /* 0x000fe20000000000 */
[----:B------:R-:W-:-:S02]  /*6560*/  IMAD R35, R252, R4, R35 ;  /* 0x00000004fc237224 */ /* 0x000fc400078e0223 */
[----:B------:R-:W-:Y:S02]  /*6570*/  IMAD.MOV R5, RZ, RZ, -R5 ;  /* 0x000000ffff057224 */ /* 0x000fe400078e0a05 */
[----:B------:R-:W-:-:S04]  /*6580*/  IMAD.HI.U32 R4, R7, R30, RZ ;  /* 0x0000001e07047227 */ /* 0x000fc800078e00ff */
[C---:B---3--:R-:W-:Y:S02]  /*6590*/  VIADD R9, R3.reuse, 0xef ;  /* 0x000000ef03097836 */ /* 0x048fe40000000000 */
[C---:B-1----:R-:W-:Y:S02]  /*65a0*/  VIADD R11, R3.reuse, 0xf0 ;  /* 0x000000f0030b7836 */ /* 0x042fe40000000000 */
[----:B------:R-:W-:Y:S01]  /*65b0*/  IMAD.MOV R0, RZ, RZ, -R0 ;  /* 0x000000ffff007224 */ /* 0x000fe200078e0a00 */
[----:B------:R-:W-:Y:S01]  /*65c0*/  STL [R1+0x1060], R9 ;  /* 0x0010600901007387 */ /* 0x000fe20000100800 */
[C---:B------:R-:W-:Y:S01]  /*65d0*/  IMAD R22, R252.reuse, R8, R22 ;  /* 0x00000008fc167224 */ /* 0x040fe200078e0216 */
[----:B------:R-:W-:Y:S01]  /*65e0*/  IABS R14, R9 ;  /* 0x00000009000e7213 */ /* 0x000fe20000000000 */
[C---:B--2---:R-:W-:Y:S01]  /*65f0*/  VIADD R10, R3.reuse, 0xf1 ;  /* 0x000000f1030a7836 */ /* 0x044fe20000000000 */
[----:B------:R-:W-:Y:S01]  /*6600*/  STL [R1+0x1054], R11 ;  /* 0x0010540b01007387 */ /* 0x000fe20000100800 */
[C---:B------:R-:W-:Y:S01]  /*6610*/  IMAD R39, R252.reuse, R2, R39 ;  /* 0x00000002fc277224 */ /* 0x040fe200078e0227 */
[----:B------:R-:W-:Y:S01]  /*6620*/  IABS R13, R11 ;  /* 0x0000000b000d7213 */ /* 0x000fe20000000000 */
[----:B------:R-:W-:Y:S01]  /*6630*/  IMAD R21, R252, R5, R21 ;  /* 0x00000005fc157224 */ /* 0x000fe200078e0215 */
[----:B------:R1:W-:Y:S01]  /*6640*/  STL [R1+0x1050], R10 ;  /* 0x0010500a01007387 */ /* 0x0003e20000100800 */
[----:B------:R-:W-:Y:S01]  /*6650*/  VIADD R8, R3, 0xf3 ;  /* 0x000000f303087836 */ /* 0x000fe20000000000 */
[----:B------:R-:W-:Y:S01]  /*6660*/  IABS R12, R10 ;  /* 0x0000000a000c7213 */ /* 0x000fe20000000000 */
[----:B------:R-:W-:-:S04]  /*6670*/  IMAD.HI.U32 R2, R7, R34, RZ ;  /* 0x0000002207027227 */ /* 0x000fc800078e00ff */
[----:B------:R-:W-:Y:S02]  /*6680*/  IMAD.MOV R4, RZ, RZ, -R4 ;  /* 0x000000ffff047224 */ /* 0x000fe400078e0a04 */
[----:B------:R-:W-:Y:S01]  /*6690*/  IMAD.HI.U32 R5, R7, R17, RZ ;  /* 0x0000001107057227 */ /* 0x000fe200078e00ff */
[----:B-1----:R-:W-:-:S03]  /*66a0*/  IABS R10, R8 ;  /* 0x00000008000a7213 */ /* 0x002fc60000000000 */
[----:B------:R-:W-:Y:S02]  /*66b0*/  IMAD R38, R252, R0, R38 ;  /* 0x00000000fc267224 */ /* 0x000fe400078e0226 */
[----:B------:R-:W-:-:S04]  /*66c0*/  IMAD.HI.U32 R0, R7, R33, RZ ;  /* 0x0000002107007227 */ /* 0x000fc800078e00ff */
[----:B------:R-:W-:Y:S02]  /*66d0*/  IMAD.MOV R2, RZ, RZ, -R2 ;  /* 0x000000ffff027224 */ /* 0x000fe400078e0a02 */
[----:B------:R-:W-:Y:S02]  /*66e0*/  IMAD R30, R252, R4, R30 ;  /* 0x00000004fc1e7224 */ /* 0x000fe400078e021e */
[----:B------:R-:W-:Y:S02]  /*66f0*/  IMAD.MOV R5, RZ, RZ, -R5 ;  /* 0x000000ffff057224 */ /* 0x000fe400078e0a05 */
[----:B------:R-:W-:-:S04]  /*6700*/  IMAD.HI.U32 R4, R7, R25, RZ ;  /* 0x0000001907047227 */ /* 0x000fc800078e00ff */
[----:B------:R-:W-:Y:S02]  /*6710*/  VIADD R9, R3, 0xf2 ;  /* 0x000000f203097836 */ /* 0x000fe40000000000 */
[----:B------:R-:W-:Y:S02]  /*6720*/  IMAD.MOV R0, RZ, RZ, -R0 ;  /* 0x000000ffff007224 */ /* 0x000fe400078e0a00 */
[C---:B------:R-:W-:Y:S01]  /*6730*/  IMAD R34, R252.reuse, R2, R34 ;  /* 0x00000002fc227224 */ /* 0x040fe200078e0222 */
[----:B------:R1:W-:Y:S01]  /*6740*/  STL [R1+0x104c], R9 ;  /* 0x00104c0901007387 */ /* 0x0003e20000100800 */
[----:B------:R-:W-:Y:S01]  /*6750*/  IMAD R17, R252, R5, R17 ;  /* 0x00000005fc117224 */ /* 0x000fe200078e0211 */
[----:B------:R-:W-:Y:S01]  /*6760*/  IABS R11, R9 ;  /* 0x00000009000b7213 */ /* 0x000fe20000000000 */
[----:B------:R-:W-:Y:S01]  /*6770*/  IMAD.HI.U32 R2, R7, R29, RZ ;  /* 0x0000001d07027227 */ /* 0x000fe200078e00ff */
[----:B------:R2:W-:Y:S03]  /*6780*/  STL [R1+0x1048], R8 ;  /* 0x0010480801007387 */ /* 0x0005e60000100800 */
[----:B------:R-:W-:-:S02]  /*6790*/  IMAD.MOV R4, RZ, RZ, -R4 ;  /* 0x000000ffff047224 */ /* 0x000fc400078e0a04 */
[----:B------:R-:W-:-:S04]  /*67a0*/  IMAD.HI.U32 R5, R7, R10, RZ ;  /* 0x0000000a07057227 */ /* 0x000fc800078e00ff */
[----:B------:R-:W-:Y:S02]  /*67b0*/  IMAD R33, R252, R0, R33 ;  /* 0x00000000fc217224 */ /* 0x000fe400078e0221 */
[----:B-1----:R-:W-:Y:S02]  /*67c0*/  VIADD R9, R3, 0xf4 ;  /* 0x000000f403097836 */ /* 0x002fe40000000000 */
[----:B------:R-:W-:-:S03]  /*67d0*/  IMAD.HI.U32 R0, R7, R28, RZ ;  /* 0x0000001c07007227 */ /* 0x000fc600078e00ff */
[----:B------:R1:W-:Y:S01]  /*67e0*/  STL [R1+0x103c], R9 ;  /* 0x00103c0901007387 */ /* 0x0003e20000100800 */
[----:B--2---:R-:W-:Y:S02]  /*67f0*/  VIADD R8, R3, 0xf5 ;  /* 0x000000f503087836 */ /* 0x004fe40000000000 */
[----:B------:R-:W-:Y:S02]  /*6800*/  IMAD.MOV R2, RZ, RZ, -R2 ;  /* 0x000000ffff027224 */ /* 0x000fe400078e0a02 */
[----:B------:R-:W-:Y:S01]  /*6810*/  IMAD R25, R252, R4, R25 ;  /* 0x00000004fc197224 */ /* 0x000fe200078e0219 */
[----:B------:R2:W-:Y:S01]  /*6820*/  STL [R1+0x1038], R8 ;  /* 0x0010380801007387 */ /* 0x0005e20000100800 */
[----:B------:R-:W-:Y:S02]  /*6830*/  IMAD.MOV R5, RZ, RZ, -R5 ;  /* 0x000000ffff057224 */ /* 0x000fe400078e0a05 */
[----:B------:R-:W-:Y:S01]  /*6840*/  IMAD.HI.U32 R4, R7, R20, RZ ;  /* 0x0000001407047227 */ /* 0x000fe200078e00ff */
[----:B------:R3:W-:Y:S01]  /*6850*/  STL [R1+0x1034], R237 ;  /* 0x001034ed01007387 */ /* 0x0007e20000100800 */
[----:B-1----:R-:W-:-:S02]  /*6860*/  IABS R9, R9 ;  /* 0x0000000900097213 */ /* 0x002fc40000000000 */
[----:B------:R-:W-:Y:S01]  /*6870*/  IMAD.MOV R0, RZ, RZ, -R0 ;  /* 0x000000ffff007224 */ /* 0x000fe200078e0a00 */
[----:B------:R1:W-:Y:S01]  /*6880*/  STL [R1+0x1030], R133 ;  /* 0x0010308501007387 */ /* 0x0003e20000100800 */
[C---:B------:R-:W-:Y:S01]  /*6890*/  IMAD R29, R252.reuse, R2, R29 ;  /* 0x00000002fc1d7224 */ /* 0x040fe200078e021d */
[----:B--2---:R-:W-:Y:S01]  /*68a0*/  IABS R8, R8 ;  /* 0x0000000800087213 */ /* 0x004fe20000000000 */
[----:B------:R-:W-:Y:S01]  /*68b0*/  IMAD R10, R252, R5, R10 ;  /* 0x00000005fc0a7224 */ /* 0x000fe200078e020a */
[----:B------:R-:W-:Y:S01]  /*68c0*/  IABS R5, R237 ;  /* 0x000000ed00057213 */ /* 0x000fe20000000000 */
[----:B------:R-:W-:Y:S01]  /*68d0*/  IMAD.HI.U32 R2, R7, R24, RZ ;  /* 0x0000001807027227 */ /* 0x000fe200078e00ff */
[----:B---3--:R-:W2:Y:S03]  /*68e0*/  S2R R237, SR_TID.X ;  /* 0x0000000000ed7919 */ /* 0x008ea60000002100 */
[----:B------:R-:W-:Y:S01]  /*68f0*/  IMAD.MOV R4, RZ, RZ, -R4 ;  /* 0x000000ffff047224 */ /* 0x000fe200078e0a04 */
[----:B------:R-:W-:Y:S01]  /*6900*/  IADD3 R2, PT, PT, -R2, RZ, RZ ;  /* 0x000000ff02027210 */ /* 0x000fe20007ffe1ff */
[----:B------:R-:W-:-:S02]  /*6910*/  IMAD R28, R252, R0, R28 ;  /* 0x00000000fc1c7224 */ /* 0x000fc400078e021c */
[----:B------:R-:W-:-:S04]  /*6920*/  IMAD.HI.U32 R0, R7, R23, RZ ;  /* 0x0000001707007227 */ /* 0x000fc800078e00ff */
[----:B------:R-:W-:Y:S02]  /*6930*/  IMAD R20, R252, R4, R20 ;  /* 0x00000004fc147224 */ /* 0x000fe400078e0214 */
[----:B------:R-:W-:-:S04]  /*6940*/  IMAD.HI.U32 R4, R7, R16, RZ ;  /* 0x0000001007047227 */ /* 0x000fc800078e00ff */
[----:B------:R-:W-:Y:S02]  /*6950*/  IMAD.MOV R0, RZ, RZ, -R0 ;  /* 0x000000ffff007224 */ /* 0x000fe400078e0a00 */
[----:B------:R-:W-:Y:S02]  /*6960*/  IMAD.MOV R4, RZ, RZ, -R4 ;  /* 0x000000ffff047224 */ /* 0x000fe400078e0a04 */
[C---:B------:R-:W-:Y:S02]  /*6970*/  IMAD R24, R252.reuse, R2, R24 ;  /* 0x00000002fc187224 */ /* 0x040fe400078e0218 */
[----:B------:R-:W-:Y:S02]  /*6980*/  IMAD R23, R252, R0, R23 ;  /* 0x00000000fc177224 */ /* 0x000fe400078e0217 */
[----:B------:R-:W-:-:S04]  /*6990*/  IMAD.HI.U32 R2, R7, R19, RZ ;  /* 0x0000001307027227 */ /* 0x000fc800078e00ff */
[----:B------:R-:W-:-:S04]  /*69a0*/  IMAD.HI.U32 R0, R7, R18, RZ ;  /* 0x0000001207007227 */ /* 0x000fc800078e00ff */
[----:B------:R-:W-:Y:S02]  /*69b0*/  IMAD R16, R252, R4, R16 ;  /* 0x00000004fc107224 */ /* 0x000fe400078e0210 */
[----:B------:R-:W-:-:S04]  /*69c0*/  IMAD.HI.U32 R4, R7, R11, RZ ;  /* 0x0000000b07047227 */ /* 0x000fc800078e00ff */
[----:B------:R-:W-:Y:S02]  /*69d0*/  IMAD.MOV R2, RZ, RZ, -R2 ;  /* 0x000000ffff027224 */ /* 0x000fe400078e0a02 */
[----:B------:R-:W-:Y:S02]  /*69e0*/  IMAD.MOV R0, RZ, RZ, -R0 ;  /* 0x000000ffff007224 */ /* 0x000fe400078e0a00 */
[----:B------:R-:W-:Y:S02]  /*69f0*/  IMAD.MOV R4, RZ, RZ, -R4 ;  /* 0x000000ffff047224 */ /* 0x000fe400078e0a04 */
[C---:B------:R-:W-:Y:S02]  /*6a00*/  IMAD R19, R252.reuse, R2, R19 ;  /* 0x00000002fc137224 */ /* 0x040fe400078e0213 */
[----:B------:R-:W-:Y:S02]  /*6a10*/  IMAD R18, R252, R0, R18 ;  /* 0x00000000fc127224 */ /* 0x000fe400078e0212 */
[----:B------:R-:W-:-:S04]  /*6a20*/  IMAD.HI.U32 R2, R7, R15, RZ ;  /* 0x0000000f07027227 */ /* 0x000fc800078e00ff */
[----:B------:R-:W-:Y:S01]  /*6a30*/  IMAD.HI.U32 R0, R7, R14, RZ ;  /* 0x0000000e07007227 */ /* 0x000fe200078e00ff */
[----:B------:R-:W-:-:S03]  /*6a40*/  IADD3 R2, PT, PT, -R2, RZ, RZ ;  /* 0x000000ff02027210 */ /* 0x000fc60007ffe1ff */
[----:B------:R-:W-:Y:S01]  /*6a50*/  IMAD R11, R252, R4, R11 ;  /* 0x00000004fc0b7224 */ /* 0x000fe200078e020b */
[----:B------:R-:W-:Y:S01]  /*6a60*/  IABS R4, R133 ;  /* 0x0000008500047213 */ /* 0x000fe20000000000 */
[----:B-1----:R-:W-:-:S04]  /*6a70*/  IMAD.HI.U32 R133, R7, R5, RZ ;  /* 0x0000000507857227 */ /* 0x002fc800078e00ff */
        /* <DEDUP_REMOVED lines=8> */
[----:B--2---:R-:W-:Y:S01]  /*6b00*/  LOP3.LUT R133, R237, 0x7f, RZ, 0xc0, !PT ;  /* 0x0000007fed857812 */ /* 0x004fe200078ec0ff */
[----:B------:R-:W-:-:S04]  /*6b10*/  IMAD.HI.U32 R247, R7, R4, RZ ;  /* 0x0000000407f77227 */ /* 0x000fc800078e00ff */
[----:B------:R-:W-:Y:S02]  /*6b20*/  IMAD.MOV R2, RZ, RZ, -R2 ;  /* 0x000000ffff027224 */ /* 0x000fe400078e0a02 */
[----:B------:R-:W-:Y:S02]  /*6b30*/  IMAD.MOV R247, RZ, RZ, -R247 ;  /* 0x000000fffff77224 */ /* 0x000fe400078e0af7 */
[----:B------:R-:W-:Y:S02]  /*6b40*/  IMAD R237, R248, 0x80, R133 ;  /* 0x00000080f8ed7824 */ /* 0x000fe400078e0285 */
[C---:B------:R-:W-:Y:S02]  /*6b50*/  IMAD R12, R252.reuse, R2, R12 ;  /* 0x00000002fc0c7224 */ /* 0x040fe400078e020c */
[----:B------:R-:W-:Y:S02]  /*6b60*/  IMAD R13, R252, R0, R13 ;  /* 0x00000000fc0d7224 */ /* 0x000fe400078e020d */
[----:B------:R-:W-:-:S04]  /*6b70*/  IMAD.HI.U32 R2, R7, R8, RZ ;  /* 0x0000000807027227 */ /* 0x000fc800078e00ff */
[----:B------:R-:W-:-:S04]  /*6b80*/  IMAD.HI.U32 R0, R7, R9, RZ ;  /* 0x0000000907007227 */ /* 0x000fc800078e00ff */
[C---:B------:R-:W-:Y:S01]  /*6b90*/  IMAD R4, R252.reuse, R247, R4 ;  /* 0x000000f7fc047224 */ /* 0x040fe200078e0204 */
[----:B------:R-:W-:Y:S01]  /*6ba0*/  IABS R247, R237 ;  /* 0x000000ed00f77213 */ /* 0x000fe20000000000 */
[----:B------:R-:W-:Y:S02]  /*6bb0*/  IMAD.MOV R2, RZ, RZ, -R2 ;  /* 0x000000ffff027224 */ /* 0x000fe400078e0a02 */
[----:B------:R-:W-:Y:S02]  /*6bc0*/  IMAD.MOV R0, RZ, RZ, -R0 ;  /* 0x000000ffff007224 */ /* 0x000fe400078e0a00 */
[C---:B------:R-:W-:Y:S02]  /*6bd0*/  VIADD R238, R3.reuse, 0xfa ;  /* 0x000000fa03ee7836 */ /* 0x040fe40000000000 */
[----:B------:R-:W-:Y:S01]  /*6be0*/  IMAD R8, R252, R2, R8 ;  /* 0x00000002fc087224 */ /* 0x000fe200078e0208 */
[----:B------:R-:W-:Y:S01]  /*6bf0*/  IADD3 R2, PT, PT, R3, 0xf8, RZ ;  /* 0x000000f803027810 */ /* 0x000fe20007ffe0ff */
[----:B------:R-:W-:Y:S01]  /*6c00*/  IMAD.HI.U32 R251, R251, R247, RZ ;  /* 0x000000f7fbfb7227 */ /* 0x000fe200078e00ff */
[----:B------:R-:W-:-:S03]  /*6c10*/  IABS R248, R238 ;  /* 0x000000ee00f87213 */ /* 0x000fc60000000000 */
[----:B------:R-:W-:Y:S01]  /*6c20*/  IMAD R9, R252, R0, R9 ;  /* 0x00000000fc097224 */ /* 0x000fe200078e0209 */
[----:B------:R-:W-:Y:S01]  /*6c30*/  IADD3 R251, PT, PT, -R251, RZ, RZ ;  /* 0x000000fffbfb7210 */ /* 0x000fe20007ffe1ff */
[----:B------:R-:W-:Y:S01]  /*6c40*/  VIADD R0, R3, 0xf9 ;  /* 0x000000f903007836 */ /* 0x000fe20000000000 */
[----:B------:R1:W-:Y:S01]  /*6c50*/  STL [R1+0x1028], R2 ;  /* 0x0010280201007387 */ /* 0x0003e20000100800 */
[----:B------:R-:W-:-:S03]  /*6c60*/  IMAD.HI.U32 R133, R7, R248, RZ ;  /* 0x000000f807857227 */ /* 0x000fc600078e00ff */
[----:B------:R2:W-:Y:S01]  /*6c70*/  STL [R1+0x1024], R0 ;  /* 0x0010240001007387 */ /* 0x0005e20000100800 */
[----:B------:R-:W-:Y:S02]  /*6c80*/  IMAD R245, R6, R251, R247 ;  /* 0x000000fb06f57224 */ /* 0x000fe400078e02f7 */
[----:B------:R-:W-:Y:S01]  /*6c90*/  IMAD.MOV R133, RZ, RZ, -R133 ;  /* 0x000000ffff857224 */ /* 0x000fe200078e0a85 */
[----:B------:R3:W-:Y:S01]  /*6ca0*/  STL [R1+0x1020], R238 ;  /* 0x001020ee01007387 */ /* 0x0007e20000100800 */
[----:B-1----:R-:W-:Y:S01]  /*6cb0*/  IABS R2, R2 ;  /* 0x0000000200027213 */ /* 0x002fe20000000000 */
[----:B------:R-:W-:Y:S01]  /*6cc0*/  VIADD R240, R3, 0xfb ;  /* 0x000000fb03f07836 */ /* 0x000fe20000000000 */
[----:B--2---:R-:W-:-:S03]  /*6cd0*/  IABS R0, R0 ;  /* 0x0000000000007213 */ /* 0x004fc60000000000 */
[C---:B------:R-:W-:Y:S01]  /*6ce0*/  IMAD.HI.U32 R249, R7.reuse, R2, RZ ;  /* 0x0000000207f97227 */ /* 0x040fe200078e00ff */
[----:B------:R-:W-:Y:S01]  /*6cf0*/  ISETP.GT.U32.AND P0, PT, R6, R245, PT ;  /* 0x000000f50600720c */ /* 0x000fe20003f04070 */
[----:B------:R1:W-:Y:S02]  /*6d00*/  STL [R1+0xff0], R237 ;  /* 0x000ff0ed01007387 */ /* 0x0003e40000100800 */
[----:B------:R-:W-:-:S04]  /*6d10*/  IMAD.HI.U32 R250, R7, R0, RZ ;  /* 0x0000000007fa7227 */ /* 0x000fc800078e00ff */
[----:B------:R-:W-:Y:S02]  /*6d20*/  IMAD.MOV R249, RZ, RZ, -R249 ;  /* 0x000000fffff97224 */ /* 0x000fe400078e0af9 */
[C---:B------:R-:W-:Y:S02]  /*6d30*/  VIADD R239, R3.reuse, 0xfc ;  /* 0x000000fc03ef7836 */ /* 0x040fe40000000000 */
[----:B------:R-:W-:Y:S02]  /*6d40*/  IMAD.MOV R250, RZ, RZ, -R250 ;  /* 0x000000fffffa7224 */ /* 0x000fe400078e0afa */
[C---:B---3--:R-:W-:Y:S02]  /*6d50*/  VIADD R238, R3.reuse, 0xfd ;  /* 0x000000fd03ee7836 */ /* 0x048fe40000000000 */
[C---:B------:R-:W-:Y:S02]  /*6d60*/  IMAD R247, R252.reuse, R133, R248 ;  /* 0x00000085fcf77224 */ /* 0x040fe400078e02f8 */
[----:B-1----:R-:W-:Y:S01]  /*6d70*/  VIADD R237, R3, 0xfe ;  /* 0x000000fe03ed7836 */ /* 0x002fe20000000000 */
[----:B------:R-:W2:Y:S01]  /*6d80*/  LDL.LU R133, [R1+0x24] ;  /* 0x0000240001857983 */ /* 0x000ea20000300800 */
[C---:B------:R-:W-:Y:S01]  /*6d90*/  IMAD R2, R252.reuse, R249, R2 ;  /* 0x000000f9fc027224 */ /* 0x040fe200078e0202 */
[----:B------:R-:W-:Y:S01]  /*6da0*/  IABS R248, R240 ;  /* 0x000000f000f87213 */ /* 0x000fe20000000000 */
[----:B------:R-:W-:Y:S01]  /*6db0*/  IMAD R0, R252, R250, R0 ;  /* 0x000000fafc007224 */ /* 0x000fe200078e0200 */
[----:B------:R1:W-:Y:S01]  /*6dc0*/  STL [R1+0x1014], R240 ;  /* 0x001014f001007387 */ /* 0x0003e20000100800 */
[----:B------:R-:W-:-:S02]  /*6dd0*/  IABS R249, R239 ;  /* 0x000000ef00f97213 */ /* 0x000fc40000000000 */
[----:B------:R-:W-:Y:S01]  /*6de0*/  IABS R250, R238 ;  /* 0x000000ee00fa7213 */ /* 0x000fe20000000000 */
[----:B------:R-:W-:Y:S01]  /*6df0*/  STL [R1+0x1010], R239 ;  /* 0x001010ef01007387 */ /* 0x000fe20000100800 */
[----:B------:R-:W-:-:S03]  /*6e00*/  IABS R251, R237 ;  /* 0x000000ed00fb7213 */ /* 0x000fc60000000000 */
[----:B------:R-:W-:Y:S04]  /*6e10*/  STL [R1+0x14c4], R3 ;  /* 0x0014c40301007387 */ /* 0x000fe80000100800 */
[----:B------:R-:W-:Y:S01]  /*6e20*/  STL [R1+0x100c], R238 ;  /* 0x00100cee01007387 */ /* 0x000fe20000100800 */
[----:B-1----:R-:W-:-:S03]  /*6e30*/  IMAD.HI.U32 R240, R7, R249, RZ ;  /* 0x000000f907f07227 */ /* 0x002fc600078e00ff */
[----:B------:R1:W-:Y:S01]  /*6e40*/  STL [R1+0x1008], R237 ;  /* 0x001008ed01007387 */ /* 0x0003e20000100800 */
[----:B------:R-:W-:Y:S01]  /*6e50*/  IMAD.HI.U32 R244, R7, R250, RZ ;  /* 0x000000fa07f47227 */ /* 0x000fe200078e00ff */
[----:B------:R-:W-:Y:S02]  /*6e60*/  @!P0 IADD3 R245, PT, PT, R245, -R6, RZ ;  /* 0x80000006f5f58210 */ /* 0x000fe40007ffe0ff */
[----:B------:R-:W3:Y:S01]  /*6e70*/  LDL.LU R241, [R1+0x20] ;  /* 0x0000200001f17983 */ /* 0x000ee20000300800 */
[----:B------:R-:W-:-:S03]  /*6e80*/  IMAD.HI.U32 R246, R7, R251, RZ ;  /* 0x000000fb07f67227 */ /* 0x000fc600078e00ff */
[----:B------:R-:W4:Y:S01]  /*6e90*/  LDL.LU R243, [R1+0x1c] ;  /* 0x00001c0001f37983 */ /* 0x000f220000300800 */
[----:B-1----:R-:W-:-:S03]  /*6ea0*/  IMAD.HI.U32 R237, R7, R248, RZ ;  /* 0x000000f807ed7227 */ /* 0x002fc600078e00ff */
[----:B------:R-:W4:Y:S01]  /*6eb0*/  LDL.LU R242, [R1+0x18] ;  /* 0x0000180001f27983 */ /* 0x000f220000300800 */
[----:B------:R-:W-:Y:S02]  /*6ec0*/  IMAD.MOV R7, RZ, RZ, -R237 ;  /* 0x000000ffff077224 */ /* 0x000fe400078e0aed */
[----:B------:R-:W-:Y:S01]  /*6ed0*/  IMAD.MOV R240, RZ, RZ, -R240 ;  /* 0x000000fffff07224 */ /* 0x000fe200078e0af0 */
[----:B------:R-:W4:Y:S01]  /*6ee0*/  LDL.LU R238, [R1+0x14] ;  /* 0x0000140001ee7983 */ /* 0x000f220000300800 */
[----:B------:R-:W-:Y:S01]  /*6ef0*/  IMAD.MOV R244, RZ, RZ, -R244 ;  /* 0x000000fffff47224 */ /* 0x000fe200078e0af4 */
[----:B------:R-:W-:Y:S01]  /*6f00*/  ISETP.GT.U32.AND P0, PT, R6, R245, PT ;  /* 0x000000f50600720c */ /* 0x000fe20003f04070 */
[----:B------:R-:W-:Y:S01]  /*6f10*/  IMAD.MOV R246, RZ, RZ, -R246 ;  /* 0x000000fffff67224 */ /* 0x000fe200078e0af6 */
[----:B------:R-:W4:Y:S01]  /*6f20*/  LDL.LU R239, [R1+0x10] ;  /* 0x0000100001ef7983 */ /* 0x000f220000300800 */
[----:B------:R-:W-:-:S03]  /*6f30*/  IMAD R248, R252, R7, R248 ;  /* 0x00000007fcf87224 */ /* 0x000fc600078e02f8 */
[----:B------:R-:W4:Y:S01]  /*6f40*/  LDL.LU R3, [R1+0x4] ;  /* 0x0000040001037983 */ /* 0x000f220000300800 */
[----:B------:R-:W-:-:S03]  /*6f50*/  IMAD R249, R252, R240, R249 ;  /* 0x000000f0fcf97224 */ /* 0x000fc600078e02f9 */
[----:B------:R-:W4:Y:S01]  /*6f60*/  LDL.LU R237, [R1+0x14f0] ;  /* 0x0014f00001ed7983 */ /* 0x000f220000300800 */
[----:B------:R-:W-:-:S03]  /*6f70*/  IMAD R250, R252, R244, R250 ;  /* 0x000000f4fcfa7224 */ /* 0x000fc600078e02fa */
[----:B------:R-:W4:Y:S01]  /*6f80*/  LDL.LU R7, [R1+0x8] ;  /* 0x0000080001077983 */ /* 0x000f220000300800 */
[----:B------:R-:W-:-:S03]  /*6f90*/  IMAD R251, R252, R246, R251 ;  /* 0x000000f6fcfb7224 */ /* 0x000fc600078e02fb */
[----:B------:R-:W4:Y:S04]  /*6fa0*/  LDL.LU R240, [R1+0x14ec] ;  /* 0x0014ec0001f07983 */ /* 0x000f280000300800 */
[----:B------:R-:W4:Y:S04]  /*6fb0*/  LDL.LU R244, [R1+0x14e8] ;  /* 0x0014e80001f47983 */ /* 0x000f280000300800 */
[----:B------:R-:W4:Y:S01]  /*6fc0*/  LDL.LU R246, [R1+0x14e4] ;  /* 0x0014e40001f67983 */ /* 0x000f220000300800 */
[----:B------:R-:W-:-:S05]  /*6fd0*/  @!P0 IMAD.IADD R245, R245, 0x1, -R6 ;  /* 0x00000001f5f58824 */ /* 0x000fca00078e0a06 */
[----:B------:R1:W-:Y:S04]  /*6fe0*/  STL [R1], R245 ;  /* 0x000000f501007387 */ /* 0x0003e80000100800 */
[----:B-1----:R-:W4:Y:S04]  /*6ff0*/  LDL.LU R245, [R1+0x14e0] ;  /* 0x0014e00001f57983 */ /* 0x002f280000300800 */
[----:B------:R-:W4:Y:S01]  /*7000*/  LDL.LU R6, [R1+0xc] ;  /* 0x00000c0001067983 */ /* 0x000f220000300800 */
[----:B--2---:R-:W-:-:S13]  /*7010*/  ISETP.GT.U32.AND P5, PT, R252, R133, PT ;  /* 0x00000085fc00720c */ /* 0x004fda0003fa4070 */
[----:B------:R-:W-:Y:S01]  /*7020*/  @!P5 IMAD.IADD R133, R133, 0x1, -R252 ;  /* 0x000000018585d824 */ /* 0x000fe200078e0afc */
[C---:B---3--:R-:W-:Y:S02]  /*7030*/  ISETP.GT.U32.AND P3, PT, R252.reuse, R241, PT ;  /* 0x000000f1fc00720c */ /* 0x048fe40003f64070 */
[C---:B----4-:R-:W-:Y:S02]  /*7040*/  ISETP.GT.U32.AND P0, PT, R252.reuse, R243, PT ;  /* 0x000000f3fc00720c */ /* 0x050fe40003f04070 */
[C---:B------:R-:W-:Y:S02]  /*7050*/  ISETP.GT.U32.AND P6, PT, R252.reuse, R242, PT ;  /* 0x000000f2fc00720c */ /* 0x040fe40003fc4070 */
[----:B------:R-:W-:-:S07]  /*7060*/  ISETP.GT.U32.AND P1, PT, R252, R238, PT ;  /* 0x000000eefc00720c */ /* 0x000fce0003f24070 */
[----:B------:R-:W-:Y:S01]  /*7070*/  @!P3 IMAD.IADD R241, R241, 0x1, -R252 ;  /* 0x00000001f1f1b824 */ /* 0x000fe200078e0afc */
[C---:B------:R-:W-:Y:S02]  /*7080*/  ISETP.GT.U32.AND P3, PT, R252.reuse, R3, PT ;  /* 0x00000003fc00720c */ /* 0x040fe40003f64070 */
[C---:B------:R-:W-:Y:S02]  /*7090*/  ISETP.GT.U32.AND P4, PT, R252.reuse, R246, PT ;  /* 0x000000f6fc00720c */ /* 0x040fe40003f84070 */
[----:B------:R-:W-:-:S11]  /*70a0*/  ISETP.GT.U32.AND P5, PT, R252, R7, PT ;  /* 0x00000007fc00720c */ /* 0x000fd60003fa4070 */
[----:B------:R-:W-:Y:S02]  /*70b0*/  @!P4 IADD3 R246, PT, PT, R246, -R252, RZ ;  /* 0x800000fcf6f6c210 */ /* 0x000fe40007ffe0ff */
[----:B------:R-:W-:Y:S01]  /*70c0*/  ISETP.GT.U32.AND P4, PT, R252, R6, PT ;  /* 0x00000006fc00720c */ /* 0x000fe20003f84070 */
[--C-:B------:R-:W-:Y:S02]  /*70d0*/  @!P0 IMAD.IADD R243, R243, 0x1, -R252.reuse ;  /* 0x00000001f3f38824 */ /* 0x100fe400078e0afc */
[--C-:B------:R-:W-:Y:S01]  /*70e0*/  @!P1 IMAD.IADD R238, R238, 0x1, -R252.reuse ;  /* 0x00000001eeee9824 */ /* 0x100fe200078e0afc */
[----:B------:R-:W-:Y:S01]  /*70f0*/  ISETP.GT.U32.AND P1, PT, R252, R133, PT ;  /* 0x00000085fc00720c */ /* 0x000fe20003f24070 */
[--C-:B------:R-:W-:Y:S01]  /*7100*/  @!P6 IMAD.IADD R242, R242, 0x1, -R252.reuse ;  /* 0x00000001f2f2e824 */ /* 0x100fe200078e0afc */
[C---:B------:R-:W-:Y:S01]  /*7110*/  ISETP.GT.U32.AND P2, PT, R252.reuse, R239, PT ;  /* 0x000000effc00720c */ /* 0x040fe20003f44070 */
[--C-:B------:R-:W-:Y:S01]  /*7120*/  @!P5 IMAD.IADD R7, R7, 0x1, -R252.reuse ;  /* 0x000000010707d824 */ /* 0x100fe200078e0afc */
[C---:B------:R-:W-:Y:S01]  /*7130*/  ISETP.GT.U32.AND P0, PT, R252.reuse, R245, PT ;  /* 0x000000f5fc00720c */ /* 0x040fe20003f04070 */
[----:B------:R-:W-:Y:S01]  /*7140*/  @!P3 IMAD.IADD R3, R3, 0x1, -R252 ;  /* 0x000000010303b824 */ /* 0x000fe200078e0afc */
[----:B------:R-:W-:-:S03]  /*7150*/  ISETP.GT.U32.AND P5, PT, R252, R243, PT ;  /* 0x000000f3fc00720c */ /* 0x000fc60003fa4070 */
[--C-:B------:R-:W-:Y:S01]  /*7160*/  @!P4 IMAD.IADD R6, R6, 0x1, -R252.reuse ;  /* 0x000000010606c824 */ /* 0x100fe200078e0afc */
[C---:B------:R-:W-:Y:S02]  /*7170*/  ISETP.GT.U32.AND P4, PT, R252.reuse, R241, PT ;  /* 0x000000f1fc00720c */ /* 0x040fe40003f84070 */
[C---:B------:R-:W-:Y:S02]  /*7180*/  ISETP.GT.U32.AND P3, PT, R252.reuse, R242, PT ;  /* 0x000000f2fc00720c */ /* 0x040fe40003f64070 */
[-C--:B------:R-:W-:Y:S02]  /*7190*/  @!P1 IADD3 R133, PT, PT, R133, -R252.reuse, RZ ;  /* 0x800000fc85859210 */ /* 0x080fe40007ffe0ff */
[----:B------:R-:W-:Y:S01]  /*71a0*/  @!P2 IADD3 R239, PT, PT, R239, -R252, RZ ;  /* 0x800000fcefefa210 */ /* 0x000fe20007ffe0ff */
[--C-:B------:R-:W-:Y:S01]  /*71b0*/  @!P0 IMAD.IADD R245, R245, 0x1, -R252.reuse ;  /* 0x00000001f5f58824 */ /* 0x100fe200078e0afc */
[----:B------:R-:W-:Y:S01]  /*71c0*/  ISETP.GT.U32.AND P0, PT, R252, R238, PT ;  /* 0x000000eefc00720c */ /* 0x000fe20003f04070 */
[----:B------:R-:W-:-:S04]  /*71d0*/  @!P5 IMAD.IADD R243, R243, 0x1, -R252 ;  /* 0x00000001f3f3d824 */ /* 0x000fc800078e0afc */
[--C-:B------:R-:W-:Y:S01]  /*71e0*/  @!P4 IMAD.IADD R241, R241, 0x1, -R252.reuse ;  /* 0x00000001f1f1c824 */ /* 0x100fe200078e0afc */
[----:B------:R-:W-:Y:S01]  /*71f0*/  STL [R1+0x14c8], R133 ;  /* 0x0014c88501007387 */ /* 0x000fe20000100800 */
[--C-:B------:R-:W-:Y:S01]  /*7200*/  @!P3 IMAD.IADD R242, R242, 0x1, -R252.reuse ;  /* 0x00000001f2f2b824 */ /* 0x100fe200078e0afc */
[----:B------:R-:W-:Y:S02]  /*7210*/  ISETP.GT.U32.AND P1, PT, R252, R239, PT ;  /* 0x000000effc00720c */ /* 0x000fe40003f24070 */
[----:B------:R1:W-:Y:S04]  /*7220*/  STL [R1+0x20], R241 ;  /* 0x000020f101007387 */ /* 0x0003e80000100800 */
[----:B-1----:R-:W2:Y:S04]  /*7230*/  LDL.LU R241, [R1+0x14dc] ;  /* 0x0014dc0001f17983 */ /* 0x002ea80000300800 */
[----:B------:R1:W-:Y:S01]  /*7240*/  STL [R1+0x1c], R243 ;  /* 0x00001cf301007387 */ /* 0x0003e20000100800 */
[----:B------:R-:W-:-:S03]  /*7250*/  @!P0 IMAD.IADD R238, R238, 0x1, -R252 ;  /* 0x00000001eeee8824 */ /* 0x000fc600078e0afc */
[----:B-1----:R-:W3:Y:S04]  /*7260*/  LDL.LU R243, [R1+0x14d8] ;  /* 0x0014d80001f37983 */ /* 0x002ee80000300800 */
[----:B------:R1:W-:Y:S01]  /*7270*/  STL [R1+0x18], R242 ;  /* 0x000018f201007387 */ /* 0x0003e20000100800 */
[----:B------:R-:W-:-:S03]  /*7280*/  @!P1 IADD3 R239, PT, PT, R239, -R252, RZ ;  /* 0x800000fcefef9210 */ /* 0x000fc60007ffe0ff */
[----:B-1----:R-:W4:Y:S04]  /*7290*/  LDL.LU R242, [R1+0x14d4] ;  /* 0x0014d40001f27983 */ /* 0x002f280000300800 */
[----:B------:R1:W-:Y:S04]  /*72a0*/  STL [R1+0x14], R238 ;  /* 0x000014ee01007387 */ /* 0x0003e80000100800 */
[----:B-1----:R-:W4:Y:S04]  /*72b0*/  LDL.LU R238, [R1+0x14d0] ;  /* 0x0014d00001ee7983 */ /* 0x002f280000300800 */
[----:B------:R1:W-:Y:S04]  /*72c0*/  STL [R1+0x10], R239 ;  /* 0x000010ef01007387 */ /* 0x0003e80000100800 */
[----:B-1----:R-:W4:Y:S01]  /*72d0*/  LDL.LU R239, [R1+0x14cc] ;  /* 0x0014cc0001ef7983 */ /* 0x002f220000300800 */
[----:B------:R-:W-:-:S02]  /*72e0*/  ISETP.GT.U32.AND P2, PT, R252, R246, PT ;  /* 0x000000f6fc00720c */ /* 0x000fc40003f44070 */
[C---:B------:R-:W-:Y:S02]  /*72f0*/  ISETP.GT.U32.AND P4, PT, R252.reuse, R7, PT ;  /* 0x00000007fc00720c */ /* 0x040fe40003f84070 */
[----:B------:R-:W-:-:S09]  /*7300*/  ISETP.GT.U32.AND P5, PT, R252, R3, PT ;  /* 0x00000003fc00720c */ /* 0x000fd20003fa4070 */
[--C-:B------:R-:W-:Y:S01]  /*7310*/  @!P2 IMAD.IADD R246, R246, 0x1, -R252.reuse ;  /* 0x00000001f6f6a824 */ /* 0x100fe200078e0afc */
[C---:B------:R-:W-:Y:S01]  /*7320*/  ISETP.GT.U32.AND P2, PT, R252.reuse, R6, PT ;  /* 0x00000006fc00720c */ /* 0x040fe20003f44070 */
[--C-:B------:R-:W-:Y:S01]  /*7330*/  @!P4 IMAD.IADD R7, R7, 0x1, -R252.reuse ;  /* 0x000000010707c824 */ /* 0x100fe200078e0afc */
[C---:B------:R-:W-:Y:S02]  /*7340*/  ISETP.GT.U32.AND P6, PT, R252.reuse, R244, PT ;  /* 0x000000f4fc00720c */ /* 0x040fe40003fc4070 */
[C---:B------:R-:W-:Y:S02]  /*7350*/  ISETP.GT.U32.AND P4, PT, R252.reuse, R240, PT ;  /* 0x000000f0fc00720c */ /* 0x040fe40003f84070 */
[----:B------:R-:W-:Y:S01]  /*7360*/  ISETP.GT.U32.AND P3, PT, R252, R245, PT ;  /* 0x000000f5fc00720c */ /* 0x000fe20003f64070 */
[----:B------:R-:W-:-:S06]  /*7370*/  @!P5 IMAD.IADD R3, R3, 0x1, -R252 ;  /* 0x000000010303d824 */ /* 0x000fcc00078e0afc */
[--C-:B------:R-:W-:Y:S02]  /*7380*/  @!P2 IMAD.IADD R6, R6, 0x1, -R252.reuse ;  /* 0x000000010606a824 */ /* 0x100fe400078e0afc */
[--C-:B------:R-:W-:Y:S02]  /*7390*/  @!P6 IMAD.IADD R244, R244, 0x1, -R252.reuse ;  /* 0x00000001f4f4e824 */ /* 0x100fe400078e0afc */
[--C-:B------:R-:W-:Y:S01]  /*73a0*/  @!P4 IMAD.IADD R240, R240, 0x1, -R252.reuse ;  /* 0x00000001f0f0c824 */ /* 0x100fe200078e0afc */
[C---:B------:R-:W-:Y:S02]  /*73b0*/  ISETP.GT.U32.AND P4, PT, R252.reuse, R233, PT ;  /* 0x000000e9fc00720c */ /* 0x040fe40003f84070 */
[----:B------:R-:W-:Y:S01]  /*73c0*/  ISETP.GT.U32.AND P6, PT, R252, R244, PT ;  /* 0x000000f4fc00720c */ /* 0x000fe20003fc4070 */
[----:B------:R-:W-:-:S10]  /*73d0*/  @!P3 IMAD.IADD R245, R245, 0x1, -R252 ;  /* 0x00000001f5f5b824 */ /* 0x000fd400078e0afc */
[--C-:B------:R-:W-:Y:S02]  /*73e0*/  @!P4 IMAD.IADD R233, R233, 0x1, -R252.reuse ;  /* 0x00000001e9e9c824 */ /* 0x100fe400078e0afc */
[----:B------:R-:W-:Y:S01]  /*73f0*/  @!P6 IMAD.IADD R244, R244, 0x1, -R252 ;  /* 0x00000001f4f4e824 */ /* 0x000fe200078e0afc */
[----:B------:R-:W-:-:S13]  /*7400*/  ISETP.GT.U32.AND P6, PT, R252, R237, PT ;  /* 0x000000edfc00720c */ /* 0x000fda0003fc4070 */
[----:B------:R-:W-:Y:S02]  /*7410*/  @!P6 IADD3 R237, PT, PT, R237, -R252, RZ ;  /* 0x800000fcedede210 */ /* 0x000fe40007ffe0ff */
[C---:B--2---:R-:W-:Y:S02]  /*7420*/  ISETP.GT.U32.AND P2, PT, R252.reuse, R241, PT ;  /* 0x000000f1fc00720c */ /* 0x044fe40003f44070 */
[C---:B---3--:R-:W-:Y:S02]  /*7430*/  ISETP.GT.U32.AND P0, PT, R252.reuse, R243, PT ;  /* 0x000000f3fc00720c */ /* 0x048fe40003f04070 */
[----:B----4-:R-:W-:-:S09]  /*7440*/  ISETP.GT.U32.AND P1, PT, R252, R242, PT ;  /* 0x000000f2fc00720c */ /* 0x010fd20003f24070 */
[--C-:B------:R-:W-:Y:S02]  /*7450*/  @!P2 IMAD.IADD R241, R241, 0x1, -R252.reuse ;  /* 0x00000001f1f1a824 */ /* 0x100fe400078e0afc */
[----:B------:R-:W-:Y:S02]  /*7460*/  @!P0 IADD3 R243, PT, PT, R243, -R252, RZ ;  /* 0x800000fcf3f38210 */ /* 0x000fe40007ffe0ff */
[----:B------:R-:W-:Y:S01]  /*7470*/  @!P1 IMAD.IADD R242, R242, 0x1, -R252 ;  /* 0x00000001f2f29824 */ /* 0x000fe200078e0afc */
[C---:B------:R-:W-:Y:S02]  /*7480*/  ISETP.GT.U32.AND P1, PT, R252.reuse, R235, PT ;  /* 0x000000ebfc00720c */ /* 0x040fe40003f24070 */
[C---:B------:R-:W-:Y:S02]  /*7490*/  ISETP.GT.U32.AND P3, PT, R252.reuse, R238, PT ;  /* 0x000000eefc00720c */ /* 0x040fe40003f64070 */
[C---:B------:R-:W-:Y:S02]  /*74a0*/  ISETP.GT.U32.AND P0, PT, R252.reuse, R236, PT ;  /* 0x000000ecfc00720c */ /* 0x040fe40003f04070 */
[----:B------:R-:W-:-:S02]  /*74b0*/  ISETP.GT.U32.AND P5, PT, R252, R239, PT ;  /* 0x000000effc00720c */ /* 0x000fc40003fa4070 */
[----:B------:R-:W-:-:S05]  /*74c0*/  ISETP.GT.U32.AND P2, PT, R252, R234, PT ;  /* 0x000000eafc00720c */ /* 0x000fca0003f44070 */
[----:B------:R-:W-:Y:S01]  /*74d0*/  @!P1 IMAD.IADD R235, R235, 0x1, -R252 ;  /* 0x00000001ebeb9824 */ /* 0x000fe200078e0afc */
[----:B------:R-:W-:-:S05]  /*74e0*/  ISETP.GT.U32.AND P1, PT, R252, R241, PT ;  /* 0x000000f1fc00720c */ /* 0x000fca0003f24070 */
[----:B------:R-:W-:Y:S01]  /*74f0*/  @!P5 IMAD.IADD R239, R239, 0x1, -R252 ;  /* 0x00000001efefd824 */ /* 0x000fe200078e0afc */
[----:B------:R-:W-:-:S04]  /*7500*/  ISETP.GT.U32.AND P5, PT, R252, R232, PT ;  /* 0x000000e8fc00720c */ /* 0x000fc80003fa4070 */
[----:B------:R-:W-:Y:S01]  /*7510*/  ISETP.GT.U32.AND P4, PT, R252, R239, PT ;  /* 0x000000effc00720c */ /* 0x000fe20003f84070 */
[--C-:B------:R-:W-:Y:S01]  /*7520*/  @!P3 IMAD.IADD R238, R238, 0x1, -R252.reuse ;  /* 0x00000001eeeeb824 */ /* 0x100fe200078e0afc */
[----:B------:R-:W-:Y:S01]  /*7530*/  ISETP.GT.U32.AND P3, PT, R252, R231, PT ;  /* 0x000000e7fc00720c */ /* 0x000fe20003f64070 */
[--C-:B------:R-:W-:Y:S01]  /*7540*/  @!P0 IMAD.IADD R236, R236, 0x1, -R252.reuse ;  /* 0x00000001ecec8824 */ /* 0x100fe200078e0afc */
[----:B------:R-:W-:Y:S01]  /*7550*/  ISETP.GT.U32.AND P0, PT, R252, R242, PT ;  /* 0x000000f2fc00720c */ /* 0x000fe20003f04070 */
[--C-:B------:R-:W-:Y:S01]  /*7560*/  @!P2 IMAD.IADD R234, R234, 0x1, -R252.reuse ;  /* 0x00000001eaeaa824 */ /* 0x100fe200078e0afc */
[C---:B------:R-:W-:Y:S01]  /*7570*/  ISETP.GT.U32.AND P2, PT, R252.reuse, R240, PT ;  /* 0x000000f0fc00720c */ /* 0x040fe20003f44070 */
[--C-:B------:R-:W-:Y:S01]  /*7580*/  @!P1 IMAD.IADD R241, R241, 0x1, -R252.reuse ;  /* 0x00000001f1f19824 */ /* 0x100fe200078e0afc */
[----:B------:R-:W-:Y:S01]  /*7590*/  ISETP.GT.U32.AND P1, PT, R252, R235, PT ;  /* 0x000000ebfc00720c */ /* 0x000fe20003f24070 */
[----:B------:R-:W-:Y:S01]  /*75a0*/  @!P5 IMAD.IADD R232, R232, 0x1, -R252 ;  /* 0x00000001e8e8d824 */ /* 0x000fe200078e0afc */
[----:B------:R-:W-:-:S03]  /*75b0*/  ISETP.GT.U32.AND P5, PT, R252, R238, PT ;  /* 0x000000eefc00720c */ /* 0x000fc60003fa4070 */
[--C-:B------:R-:W-:Y:S01]  /*75c0*/  @!P4 IMAD.IADD R239, R239, 0x1, -R252.reuse ;  /* 0x00000001efefc824 */ /* 0x100fe200078e0afc */
[----:B------:R-:W-:Y:S02]  /*75d0*/  ISETP.GT.U32.AND P4, PT, R252, R233, PT ;  /* 0x000000e9fc00720c */ /* 0x000fe40003f84070 */
[----:B------:R-:W-:Y:S01]  /*75e0*/  @!P3 IADD3 R231, PT, PT, R231, -R252, RZ ;  /* 0x800000fce7e7b210 */ /* 0x000fe20007ffe0ff */
[--C-:B------:R-:W-:Y:S01]  /*75f0*/  @!P0 IMAD.IADD R242, R242, 0x1, -R252.reuse ;  /* 0x00000001f2f28824 */ /* 0x100fe200078e0afc */
[----:B------:R-:W-:Y:S01]  /*7600*/  ISETP.GT.U32.AND P6, PT, R252, R243, PT ;  /* 0x000000f3fc00720c */ /* 0x000fe20003fc4070 */
[--C-:B------:R-:W-:Y:S01]  /*7610*/  @!P2 IMAD.IADD R240, R240, 0x1, -R252.reuse ;  /* 0x00000001f0f0a824 */ /* 0x100fe200078e0afc */
[C---:B------:R-:W-:Y:S02]  /*7620*/  ISETP.GT.U32.AND P3, PT, R252.reuse, R237, PT ;  /* 0x000000edfc00720c */ /* 0x040fe40003f64070 */
[C---:B------:R-:W-:Y:S02]  /*7630*/  ISETP.GT.U32.AND P0, PT, R252.reuse, R236, PT ;  /* 0x000000ecfc00720c */ /* 0x040fe40003f04070 */
[----:B------:R-:W-:Y:S01]  /*7640*/  ISETP.GT.U32.AND P2, PT, R252, R234, PT ;  /* 0x000000eafc00720c */ /* 0x000fe20003f44070 */
[----:B------:R-:W-:Y:S01]  /*7650*/  @!P1 IMAD.IADD R235, R235, 0x1, -R252 ;  /* 0x00000001ebeb9824 */ /* 0x000fe200078e0afc */
[----:B------:R-:W-:-:S02]  /*7660*/  @!P5 IADD3 R238, PT, PT, R238, -R252, RZ ;  /* 0x800000fceeeed210 */ /* 0x000fc40007ffe0ff */
[C---:B------:R-:W-:Y:S02]  /*7670*/  ISETP.GT.U32.AND P5, PT, R252.reuse, R232, PT ;  /* 0x000000e8fc00720c */ /* 0x040fe40003fa4070 */
[C---:B------:R-:W-:Y:S01]  /*7680*/  ISETP.GT.U32.AND P1, PT, R252.reuse, R228, PT ;  /* 0x000000e4fc00720c */ /* 0x040fe20003f24070 */
[--C-:B------:R-:W-:Y:S01]  /*7690*/  @!P4 IMAD.IADD R233, R233, 0x1, -R252.reuse ;  /* 0x00000001e9e9c824 */ /* 0x100fe200078e0afc */
[C---:B------:R-:W-:Y:S01]  /*76a0*/  ISETP.GT.U32.AND P4, PT, R252.reuse, R226, PT ;  /* 0x000000e2fc00720c */ /* 0x040fe20003f84070 */
[--C-:B------:R-:W-:Y:S01]  /*76b0*/  @!P6 IMAD.IADD R243, R243, 0x1, -R252.reuse ;  /* 0x00000001f3f3e824 */ /* 0x100fe200078e0afc */
[C---:B------:R-:W-:Y:S01]  /*76c0*/  ISETP.GT.U32.AND P6, PT, R252.reuse, R231, PT ;  /* 0x000000e7fc00720c */ /* 0x040fe20003fc4070 */
[--C-:B------:R-:W-:Y:S01]  /*76d0*/  @!P3 IMAD.IADD R237, R237, 0x1, -R252.reuse ;  /* 0x00000001ededb824 */ /* 0x100fe200078e0afc */
[----:B------:R-:W-:Y:S01]  /*76e0*/  ISETP.GT.U32.AND P3, PT, R252, R230, PT ;  /* 0x000000e6fc00720c */ /* 0x000fe20003f64070 */
[--C-:B------:R-:W-:Y:S01]  /*76f0*/  @!P0 IMAD.IADD R236, R236, 0x1, -R252.reuse ;  /* 0x00000001ecec8824 */ /* 0x100fe200078e0afc */
[----:B------:R-:W-:Y:S01]  /*7700*/  ISETP.GT.U32.AND P0, PT, R252, R229, PT ;  /* 0x000000e5fc00720c */ /* 0x000fe20003f04070 */
[----:B------:R-:W-:Y:S01]  /*7710*/  @!P2 IMAD.IADD R234, R234, 0x1, -R252 ;  /* 0x00000001eaeaa824 */ /* 0x000fe200078e0afc */
[----:B------:R-:W-:-:S02]  /*7720*/  ISETP.GT.U32.AND P2, PT, R252, R227, PT ;  /* 0x000000e3fc00720c */ /* 0x000fc40003f44070 */
[-C--:B------:R-:W-:Y:S01]  /*7730*/  @!P5 IADD3 R232, PT, PT, R232, -R252.reuse, RZ ;  /* 0x800000fce8e8d210 */ /* 0x080fe20007ffe0ff */
[--C-:B------:R-:W-:Y:S01]  /*7740*/  @!P1 IMAD.IADD R228, R228, 0x1, -R252.reuse ;  /* 0x00000001e4e49824 */ /* 0x100fe200078e0afc */
[C---:B------:R-:W-:Y:S02]  /*7750*/  ISETP.GT.U32.AND P5, PT, R252.reuse, R225, PT ;  /* 0x000000e1fc00720c */ /* 0x040fe40003fa4070 */
[----:B------:R-:W-:Y:S02]  /*7760*/  ISETP.GT.U32.AND P1, PT, R252, R221, PT ;  /* 0x000000ddfc00720c */ /* 0x000fe40003f24070 */
[----:B------:R-:W-:Y:S02]  /*7770*/  @!P4 IADD3 R226, PT, PT, R226, -R252, RZ ;  /* 0x800000fce2e2c210 */ /* 0x000fe40007ffe0ff */
[C---:B------:R-:W-:Y:S01]  /*7780*/  ISETP.GT.U32.AND P4, PT, R252.reuse, R219, PT ;  /* 0x000000dbfc00720c */ /* 0x040fe20003f84070 */
[--C-:B------:R-:W-:Y:S01]  /*7790*/  @!P6 IMAD.IADD R231, R231, 0x1, -R252.reuse ;  /* 0x00000001e7e7e824 */ /* 0x100fe200078e0afc */
[----:B------:R-:W-:Y:S01]  /*77a0*/  ISETP.GT.U32.AND P6, PT, R252, R224, PT ;  /* 0x000000e0fc00720c */ /* 0x000fe20003fc4070 */
[--C-:B------:R-:W-:Y:S01]  /*77b0*/  @!P3 IMAD.IADD R230, R230, 0x1, -R252.reuse ;  /* 0x00000001e6e6b824 */ /* 0x100fe200078e0afc */
[C---:B------:R-:W-:Y:S01]  /*77c0*/  ISETP.GT.U32.AND P3, PT, R252.reuse, R223, PT ;  /* 0x000000dffc00720c */ /* 0x040fe20003f64070 */
        /* <DEDUP_REMOVED lines=9> */
[----:B------:R-:W-:Y:S01]  /*7860*/  ISETP.GT.U32.AND P4, PT, R252, R225, PT ;  /* 0x000000e1fc00720c */ /* 0x000fe20003f84070 */
[----:B------:R-:W-:-:S02]  /*7870*/  @!P6 IMAD.IADD R224, R224, 0x1, -R252 ;  /* 0x00000001e0e0e824 */ /* 0x000fc400078e0afc */
[--C-:B------:R-:W-:Y:S01]  /*7880*/  @!P3 IMAD.IADD R223, R223, 0x1, -R252.reuse ;  /* 0x00000001dfdfb824 */ /* 0x100fe200078e0afc */
[----:B------:R-:W-:Y:S01]  /*7890*/  ISETP.GT.U32.AND P3, PT, R252, R229, PT ;  /* 0x000000e5fc00720c */ /* 0x000fe20003f64070 */
[--C-:B------:R-:W-:Y:S01]  /*78a0*/  @!P0 IMAD.IADD R222, R222, 0x1, -R252.reuse ;  /* 0x00000001dede8824 */ /* 0x100fe200078e0afc */
[----:B------:R-:W-:Y:S02]  /*78b0*/  ISETP.GT.U32.AND P0, PT, R252, R228, PT ;  /* 0x000000e4fc00720c */ /* 0x000fe40003f04070 */
[----:B------:R-:W-:Y:S02]  /*78c0*/  @!P2 IADD3 R220, PT, PT, R220, -R252, RZ ;  /* 0x800000fcdcdca210 */ /* 0x000fe40007ffe0ff */
[----:B------:R-:W-:Y:S01]  /*78d0*/  ISETP.GT.U32.AND P2, PT, R252, R226, PT ;  /* 0x000000e2fc00720c */ /* 0x000fe20003f44070 */
[----:B------:R-:W-:Y:S01]  /*78e0*/  @!P5 IMAD.IADD R218, R218, 0x1, -R252 ;  /* 0x00000001dadad824 */ /* 0x000fe200078e0afc */
[----:B------:R-:W-:Y:S02]  /*78f0*/  @!P1 IADD3 R227, PT, PT, R227, -R252, RZ ;  /* 0x800000fce3e39210 */ /* 0x000fe40007ffe0ff */
[----:B------:R-:W-:-:S02]  /*7900*/  ISETP.GT.U32.AND P6, PT, R252, R230, PT ;  /* 0x000000e6fc00720c */ /* 0x000fc40003fc4070 */
[C---:B------:R-:W-:Y:S02]  /*7910*/  ISETP.GT.U32.AND P5, PT, R252.reuse, R224, PT ;  /* 0x000000e0fc00720c */ /* 0x040fe40003fa4070 */
[C---:B------:R-:W-:Y:S01]  /*7920*/  ISETP.GT.U32.AND P1, PT, R252.reuse, R221, PT ;  /* 0x000000ddfc00720c */ /* 0x040fe20003f24070 */
[--C-:B------:R-:W-:Y:S01]  /*7930*/  @!P4 IMAD.IADD R225, R225, 0x1, -R252.reuse ;  /* 0x00000001e1e1c824 */ /* 0x100fe200078e0afc */
[C---:B------:R-:W-:Y:S01]  /*7940*/  ISETP.GT.U32.AND P4, PT, R252.reuse, R219, PT ;  /* 0x000000dbfc00720c */ /* 0x040fe20003f84070 */
[--C-:B------:R-:W-:Y:S01]  /*7950*/  @!P3 IMAD.IADD R229, R229, 0x1, -R252.reuse ;  /* 0x00000001e5e5b824 */ /* 0x100fe200078e0afc */
[----:B------:R-:W-:Y:S01]  /*7960*/  ISETP.GT.U32.AND P3, PT, R252, R223, PT ;  /* 0x000000dffc00720c */ /* 0x000fe20003f64070 */
[--C-:B------:R-:W-:Y:S01]  /*7970*/  @!P0 IMAD.IADD R228, R228, 0x1, -R252.reuse ;  /* 0x00000001e4e48824 */ /* 0x100fe200078e0afc */
[----:B------:R-:W-:Y:S01]  /*7980*/  ISETP.GT.U32.AND P0, PT, R252, R222, PT ;  /* 0x000000defc00720c */ /* 0x000fe20003f04070 */
[--C-:B------:R-:W-:Y:S01]  /*7990*/  @!P2 IMAD.IADD R226, R226, 0x1, -R252.reuse ;  /* 0x00000001e2e2a824 */ /* 0x100fe200078e0afc */
[----:B------:R-:W-:Y:S01]  /*79a0*/  ISETP.GT.U32.AND P2, PT, R252, R220, PT ;  /* 0x000000dcfc00720c */ /* 0x000fe20003f44070 */
[--C-:B------:R-:W-:Y:S01]  /*79b0*/  @!P6 IMAD.IADD R230, R230, 0x1, -R252.reuse ;  /* 0x00000001e6e6e824 */ /* 0x100fe200078e0afc */
[----:B------:R-:W-:Y:S01]  /*79c0*/  ISETP.GT.U32.AND P6, PT, R252, R218, PT ;  /* 0x000000dafc00720c */ /* 0x000fe20003fc4070 */
[----:B------:R-:W-:Y:S01]  /*79d0*/  @!P5 IMAD.IADD R224, R224, 0x1, -R252 ;  /* 0x00000001e0e0d824 */ /* 0x000fe200078e0afc */
[----:B------:R-:W-:-:S02]  /*79e0*/  ISETP.GT.U32.AND P5, PT, R252, R217, PT ;  /* 0x000000d9fc00720c */ /* 0x000fc40003fa4070 */
[----:B------:R-:W-:Y:S02]  /*79f0*/  @!P1 IADD3 R221, PT, PT, R221, -R252, RZ ;  /* 0x800000fcdddd9210 */ /* 0x000fe40007ffe0ff */
        /* <DEDUP_REMOVED lines=19> */
[----:B------:R-:W-:Y:S01]  /*7b30*/  @!P0 IADD3 R215, PT, PT, R215, -R252, RZ ;  /* 0x800000fcd7d78210 */ /* 0x000fe20007ffe0ff */
[--C-:B------:R-:W-:Y:S01]  /*7b40*/  @!P2 IMAD.IADD R213, R213, 0x1, -R252.reuse ;  /* 0x00000001d5d5a824 */ /* 0x100fe200078e0afc */
[C---:B------:R-:W-:Y:S02]  /*7b50*/  ISETP.GT.U32.AND P0, PT, R252.reuse, R208, PT ;  /* 0x000000d0fc00720c */ /* 0x040fe40003f04070 */
[----:B------:R-:W-:Y:S01]  /*7b60*/  ISETP.GT.U32.AND P2, PT, R252, R206, PT ;  /* 0x000000cefc00720c */ /* 0x000fe20003f44070 */
[--C-:B------:R-:W-:Y:S02]  /*7b70*/  @!P6 IMAD.IADD R211, R211, 0x1, -R252.reuse ;  /* 0x00000001d3d3e824 */ /* 0x100fe400078e0afc */
[--C-:B------:R-:W-:Y:S01]  /*7b80*/  @!P5 IMAD.IADD R210, R210, 0x1, -R252.reuse ;  /* 0x00000001d2d2d824 */ /* 0x100fe200078e0afc */
[C---:B------:R-:W-:Y:S01]  /*7b90*/  ISETP.GT.U32.AND P5, PT, R252.reuse, R216, PT ;  /* 0x000000d8fc00720c */ /* 0x040fe20003fa4070 */
[--C-:B------:R-:W-:Y:S01]  /*7ba0*/  @!P1 IMAD.IADD R207, R207, 0x1, -R252.reuse ;  /* 0x00000001cfcf9824 */ /* 0x100fe200078e0afc */
[C---:B------:R-:W-:Y:S01]  /*7bb0*/  ISETP.GT.U32.AND P1, PT, R252.reuse, R213, PT ;  /* 0x000000d5fc00720c */ /* 0x040fe20003f24070 */
[----:B------:R-:W-:Y:S01]  /*7bc0*/  @!P4 IMAD.IADD R205, R205, 0x1, -R252 ;  /* 0x00000001cdcdc824 */ /* 0x000fe200078e0afc */
[----:B------:R-:W-:-:S02]  /*7bd0*/  ISETP.GT.U32.AND P4, PT, R252, R211, PT ;  /* 0x000000d3fc00720c */ /* 0x000fc40003f84070 */
[----:B------:R-:W-:Y:S01]  /*7be0*/  @!P3 IADD3 R209, PT, PT, R209, -R252, RZ ;  /* 0x800000fcd1d1b210 */ /* 0x000fe20007ffe0ff */
[--C-:B------:R-:W-:Y:S01]  /*7bf0*/  @!P0 IMAD.IADD R208, R208, 0x1, -R252.reuse ;  /* 0x00000001d0d08824 */ /* 0x100fe200078e0afc */
[----:B------:R-:W-:Y:S01]  /*7c00*/  ISETP.GT.U32.AND P3, PT, R252, R215, PT ;  /* 0x000000d7fc00720c */ /* 0x000fe20003f64070 */
[--C-:B------:R-:W-:Y:S01]  /*7c10*/  @!P2 IMAD.IADD R206, R206, 0x1, -R252.reuse ;  /* 0x00000001cecea824 */ /* 0x100fe200078e0afc */
[C---:B------:R-:W-:Y:S02]  /*7c20*/  ISETP.GT.U32.AND P0, PT, R252.reuse, R214, PT ;  /* 0x000000d6fc00720c */ /* 0x040fe40003f04070 */
[----:B------:R-:W-:Y:S02]  /*7c30*/  ISETP.GT.U32.AND P2, PT, R252, R212, PT ;  /* 0x000000d4fc00720c */ /* 0x000fe40003f44070 */
[----:B------:R-:W-:Y:S01]  /*7c40*/  @!P5 IADD3 R216, PT, PT, R216, -R252, RZ ;  /* 0x800000fcd8d8d210 */ /* 0x000fe20007ffe0ff */
[----:B------:R-:W-:Y:S01]  /*7c50*/  @!P1 IMAD.IADD R213, R213, 0x1, -R252 ;  /* 0x00000001d5d59824 */ /* 0x000fe200078e0afc */
[----:B------:R-:W-:-:S02]  /*7c60*/  ISETP.GT.U32.AND P5, PT, R252, R210, PT ;  /* 0x000000d2fc00720c */ /* 0x000fc40003fa4070 */
[C---:B------:R-:W-:Y:S01]  /*7c70*/  ISETP.GT.U32.AND P1, PT, R252.reuse, R207, PT ;  /* 0x000000cffc00720c */ /* 0x040fe20003f24070 */
[--C-:B------:R-:W-:Y:S01]  /*7c80*/  @!P4 IMAD.IADD R211, R211, 0x1, -R252.reuse ;  /* 0x00000001d3d3c824 */ /* 0x100fe200078e0afc */
[C---:B------:R-:W-:Y:S02]  /*7c90*/  ISETP.GT.U32.AND P4, PT, R252.reuse, R204, PT ;  /* 0x000000ccfc00720c */ /* 0x040fe40003f84070 */
[C---:B------:R-:W-:Y:S01]  /*7ca0*/  ISETP.GT.U32.AND P6, PT, R252.reuse, R217, PT ;  /* 0x000000d9fc00720c */ /* 0x040fe20003fc4070 */
        /* <DEDUP_REMOVED lines=9> */
[----:B------:R-:W-:Y:S02]  /*7d40*/  ISETP.GT.U32.AND P1, PT, R252, R200, PT ;  /* 0x000000c8fc00720c */ /* 0x000fe40003f24070 */
        /* <DEDUP_REMOVED lines=34> */
[----:B------:R-:W-:Y:S02]  /*7f70*/  ISETP.GT.U32.AND P3, PT, R252, R201, PT ;  /* 0x000000c9fc00720c */ /* 0x000fe40003f64070 */
[----:B------:R-:W-:Y:S02]  /*7f80*/  @!P2 IADD3 R192, PT, PT, R192, -R252, RZ ;  /* 0x800000fcc0c0a210 */ /* 0x000fe40007ffe0ff */
[C---:B------:R-:W-:Y:S02]  /*7f90*/  ISETP.GT.U32.AND P0, PT, R252.reuse, R200, PT ;  /* 0x000000c8fc00720c */ /* 0x040fe40003f04070 */
[----:B------:R-:W-:Y:S01]  /*7fa0*/  ISETP.GT.U32.AND P2, PT, R252, R198, PT ;  /* 0x000000c6fc00720c */ /* 0x000fe20003f44070 */
[----:B------:R-:W-:Y:S01]  /*7fb0*/  @!P5 IMAD.IADD R202, R202, 0x1, -R252 ;  /* 0x00000001cacad824 */ /* 0x000fe200078e0afc */
[----:B------:R-:W-:-:S02]  /*7fc0*/  @!P1 IADD3 R199, PT, PT, R199, -R252, RZ ;  /* 0x800000fcc7c79210 */ /* 0x000fc40007ffe0ff */
[C---:B------:R-:W-:Y:S02]  /*7fd0*/  ISETP.GT.U32.AND P5, PT, R252.reuse, R196, PT ;  /* 0x000000c4fc00720c */ /* 0x040fe40003fa4070 */
[C---:B------:R-:W-:Y:S01]  /*7fe0*/  ISETP.GT.U32.AND P1, PT, R252.reuse, R193, PT ;  /* 0x000000c1fc00720c */ /* 0x040fe20003f24070 */
        /* <DEDUP_REMOVED lines=29> */
[----:B------:R-:W-:Y:S01]  /*81c0*/  ISETP.GT.U32.AND P4, PT, R252, R189, PT ;  /* 0x000000bdfc00720c */ /* 0x000fe20003f84070 */
[----:B------:R-:W-:Y:S01]  /*81d0*/  @!P3 IMAD.IADD R188, R188, 0x1, -R252 ;  /* 0x00000001bcbcb824 */ /* 0x000fe200078e0afc */
[----:B------:R-:W-:-:S02]  /*81e0*/  ISETP.GT.U32.AND P3, PT, R252, R181, PT ;  /* 0x000000b5fc00720c */ /* 0x000fc40003f64070 */
[----:B------:R-:W-:Y:S01]  /*81f0*/  @!P0 IADD3 R187, PT, PT, R187, -R252, RZ ;  /* 0x800000fcbbbb8210 */ /* 0x000fe20007ffe0ff */
        /* <DEDUP_REMOVED lines=10> */
[----:B------:R-:W-:Y:S02]  /*82a0*/  @!P3 IADD3 R181, PT, PT, R181, -R252, RZ ;  /* 0x800000fcb5b5b210 */ /* 0x000fe40007ffe0ff */
[----:B------:R-:W-:Y:S01]  /*82b0*/  ISETP.GT.U32.AND P3, PT, R252, R187, PT ;  /* 0x000000bbfc00720c */ /* 0x000fe20003f64070 */
[--C-:B------:R-:W-:Y:S01]  /*82c0*/  @!P0 IMAD.IADD R180, R180, 0x1, -R252.reuse ;  /* 0x00000001b4b48824 */ /* 0x100fe200078e0afc */
[----:B------:R-:W-:Y:S01]  /*82d0*/  ISETP.GT.U32.AND P0, PT, R252, R186, PT ;  /* 0x000000bafc00720c */ /* 0x000fe20003f04070 */
[--C-:B------:R-:W-:Y:S01]  /*82e0*/  @!P2 IMAD.IADD R190, R190, 0x1, -R252.reuse ;  /* 0x00000001bebea824 */ /* 0x100fe200078e0afc */
        /* <DEDUP_REMOVED lines=18> */
[----:B------:R-:W-:Y:S01]  /*8410*/  @!P4 IADD3 R176, PT, PT, R176, -R252, RZ ;  /* 0x800000fcb0b0c210 */ /* 0x000fe20007ffe0ff */
[--C-:B------:R-:W-:Y:S01]  /*8420*/  @!P6 IMAD.IADD R191, R191, 0x1, -R252.reuse ;  /* 0x00000001bfbfe824 */ /* 0x100fe200078e0afc */
[C---:B------:R-:W-:Y:S02]  /*8430*/  ISETP.GT.U32.AND P4, PT, R252.reuse, R169, PT ;  /* 0x000000a9fc00720c */ /* 0x040fe40003f84070 */
        /* <DEDUP_REMOVED lines=17> */
[----:B------:R-:W-:Y:S01]  /*8550*/  @!P0 IMAD.IADD R173, R173, 0x1, -R252 ;  /* 0x00000001adad8824 */ /* 0x000fe200078e0afc */
[----:B------:R-:W-:-:S02]  /*8560*/  ISETP.GT.U32.AND P0, PT, R252, R166, PT ;  /* 0x000000a6fc00720c */ /* 0x000fc40003f04070 */
[----:B------:R-:W-:Y:S02]  /*8570*/  @!P2 IADD3 R170, PT, PT, R170, -R252, RZ ;  /* 0x800000fcaaaaa210 */ /* 0x000fe40007ffe0ff */
[----:B------:R-:W-:Y:S01]  /*8580*/  ISETP.GT.U32.AND P2, PT, R252, R176, PT ;  /* 0x000000b0fc00720c */ /* 0x000fe20003f44070 */
[--C-:B------:R-:W-:Y:S01]  /*8590*/  @!P5 IMAD.IADD R168, R168, 0x1, -R252.reuse ;  /* 0x00000001a8a8d824 */ /* 0x100fe200078e0afc */
[----:B------:R-:W-:Y:S02]  /*85a0*/  @!P1 IADD3 R177, PT, PT, R177, -R252, RZ ;  /* 0x800000fcb1b19210 */ /* 0x000fe40007ffe0ff */
[C---:B------:R-:W-:Y:S02]  /*85b0*/  ISETP.GT.U32.AND P5, PT, R252.reuse, R174, PT ;  /* 0x000000aefc00720c */ /* 0x040fe40003fa4070 */
[C---:B------:R-:W-:Y:S01]  /*85c0*/  ISETP.GT.U32.AND P1, PT, R252.reuse, R171, PT ;  /* 0x000000abfc00720c */ /* 0x040fe20003f24070 */
[--C-:B------:R-:W-:Y:S01]  /*85d0*/  @!P4 IMAD.IADD R175, R175, 0x1, -R252.reuse ;  /* 0x00000001afafc824 */ /* 0x100fe200078e0afc */
[----:B------:R-:W-:Y:S01]  /*85e0*/  ISETP.GT.U32.AND P4, PT, R252, R169, PT ;  /* 0x000000a9fc00720c */ /* 0x000fe20003f84070 */
[----:B------:R-:W-:-:S02]  /*85f0*/  @!P6 IMAD.IADD R172, R172, 0x1, -R252 ;  /* 0x00000001acace824 */ /* 0x000fc400078e0afc */
[--C-:B------:R-:W-:Y:S01]  /*8600*/  @!P3 IMAD.IADD R167, R167, 0x1, -R252.reuse ;  /* 0x00000001a7a7b824 */ /* 0x100fe200078e0afc */
[----:B------:R-:W-:Y:S01]  /*8610*/  ISETP.GT.U32.AND P3, PT, R252, R173, PT ;  /* 0x000000adfc00720c */ /* 0x000fe20003f64070 */
[--C-:B------:R-:W-:Y:S01]  /*8620*/  @!P0 IMAD.IADD R166, R166, 0x1, -R252.reuse ;  /* 0x00000001a6a68824 */ /* 0x100fe200078e0afc */
[----:B------:R-:W-:Y:S01]  /*8630*/  ISETP.GT.U32.AND P0, PT, R252, R172, PT ;  /* 0x000000acfc00720c */ /* 0x000fe20003f04070 */
[--C-:B------:R-:W-:Y:S01]  /*8640*/  @!P2 IMAD.IADD R176, R176, 0x1, -R252.reuse ;  /* 0x00000001b0b0a824 */ /* 0x100fe200078e0afc */
[----:B------:R-:W-:Y:S01]  /*8650*/  ISETP.GT.U32.AND P2, PT, R252, R170, PT ;  /* 0x000000aafc00720c */ /* 0x000fe20003f44070 */
[--C-:B------:R-:W-:Y:S01]  /*8660*/  @!P5 IMAD.IADD R174, R174, 0x1, -R252.reuse ;  /* 0x00000001aeaed824 */ /* 0x100fe200078e0afc */
[C---:B------:R-:W-:Y:S02]  /*8670*/  ISETP.GT.U32.AND P5, PT, R252.reuse, R168, PT ;  /* 0x000000a8fc00720c */ /* 0x040fe40003fa4070 */
[----:B------:R-:W-:Y:S02]  /*8680*/  @!P1 IADD3 R171, PT, PT, R171, -R252, RZ ;  /* 0x800000fcabab9210 */ /* 0x000fe40007ffe0ff */
[C---:B------:R-:W-:Y:S01]  /*8690*/  ISETP.GT.U32.AND P1, PT, R252.reuse, R164, PT ;  /* 0x000000a4fc00720c */ /* 0x040fe20003f24070 */
[----:B------:R-:W-:Y:S01]  /*86a0*/  @!P4 IMAD.IADD R169, R169, 0x1, -R252 ;  /* 0x00000001a9a9c824 */ /* 0x000fe200078e0afc */
[----:B------:R-:W-:-:S02]  /*86b0*/  ISETP.GT.U32.AND P4, PT, R252, R162, PT ;  /* 0x000000a2fc00720c */ /* 0x000fc40003f84070 */
        /* <DEDUP_REMOVED lines=15> */
[----:B------:R-:W-:Y:S01]  /*87b0*/  @!P3 IMAD.IADD R167, R167, 0x1, -R252 ;  /* 0x00000001a7a7b824 */ /* 0x000fe200078e0afc */
[----:B------:R-:W-:-:S02]  /*87c0*/  ISETP.GT.U32.AND P3, PT, R252, R160, PT ;  /* 0x000000a0fc00720c */ /* 0x000fc40003f64070 */
[----:B------:R-:W-:Y:S01]  /*87d0*/  @!P0 IADD3 R165, PT, PT, R165, -R252, RZ ;  /* 0x800000fca5a58210 */ /* 0x000fe20007ffe0ff */
[--C-:B------:R-:W-:Y:S01]  /*87e0*/  @!P2 IMAD.IADD R163, R163, 0x1, -R252.reuse ;  /* 0x00000001a3a3a824 */ /* 0x100fe200078e0afc */
        /* <DEDUP_REMOVED lines=22> */
[-C--:B------:R-:W-:Y:S02]  /*8950*/  @!P6 IADD3 R159, PT, PT, R159, -R252.reuse, RZ ;  /* 0x800000fc9f9fe210 */ /* 0x080fe40007ffe0ff */
        /* <DEDUP_REMOVED lines=83> */
[----:B------:R-:W-:-:S02]  /*8e90*/  @!P3 IMAD.IADD R138, R138, 0x1, -R252 ;  /* 0x000000018a8ab824 */ /* 0x000fc400078e0afc */
[----:B------:R-:W-:Y:S02]  /*8ea0*/  @!P0 IADD3 R137, PT, PT, R137, -R252, RZ ;  /* 0x800000fc89898210 */ /* 0x000fe40007ffe0ff */
[--C-:B------:R-:W-:Y:S01]  /*8eb0*/  @!P2 IMAD.IADD R135, R135, 0x1, -R252.reuse ;  /* 0x000000018787a824 */ /* 0x100fe200078e0afc */
[C---:B------:R-:W-:Y:S02]  /*8ec0*/  ISETP.GT.U32.AND P0, PT, R252.reuse, R129, PT ;  /* 0x00000081fc00720c */ /* 0x040fe40003f04070 */
[----:B------:R-:W-:Y:S01]  /*8ed0*/  ISETP.GT.U32.AND P2, PT, R252, R127, PT ;  /* 0x0000007ffc00720c */ /* 0x000fe20003f44070 */
[--C-:B------:R-:W-:Y:S02]  /*8ee0*/  @!P6 IMAD.IADD R132, R132, 0x1, -R252.reuse ;  /* 0x000000018484e824 */ /* 0x100fe400078e0afc */
[--C-:B------:R-:W-:Y:S01]  /*8ef0*/  @!P5 IMAD.IADD R131, R131, 0x1, -R252.reuse ;  /* 0x000000018383d824 */ /* 0x100fe200078e0afc */
[----:B------:R-:W-:Y:S01]  /*8f00*/  ISETP.GT.U32.AND P5, PT, R252, R138, PT ;  /* 0x0000008afc00720c */ /* 0x000fe20003fa4070 */
[--C-:B------:R-:W-:Y:S01]  /*8f10*/  @!P1 IMAD.IADD R128, R128, 0x1, -R252.reuse ;  /* 0x0000000180809824 */ /* 0x100fe200078e0afc */
[----:B------:R-:W-:Y:S01]  /*8f20*/  ISETP.GT.U32.AND P1, PT, R252, R135, PT ;  /* 0x00000087fc00720c */ /* 0x000fe20003f24070 */
[----:B------:R-:W-:Y:S01]  /*8f30*/  @!P4 IMAD.IADD R126, R126, 0x1, -R252 ;  /* 0x000000017e7ec824 */ /* 0x000fe200078e0afc */
[----:B------:R-:W-:-:S02]  /*8f40*/  ISETP.GT.U32.AND P4, PT, R252, R132, PT ;  /* 0x00000084fc00720c */ /* 0x000fc40003f84070 */
[C---:B------:R-:W-:Y:S01]  /*8f50*/  ISETP.GT.U32.AND P3, PT, R252.reuse, R130, PT ;  /* 0x00000082fc00720c */ /* 0x040fe20003f64070 */
[--C-:B------:R-:W-:Y:S01]  /*8f60*/  @!P0 IMAD.IADD R129, R129, 0x1, -R252.reuse ;  /* 0x0000000181818824 */ /* 0x100fe200078e0afc */
[C---:B------:R-:W-:Y:S01]  /*8f70*/  ISETP.GT.U32.AND P6, PT, R252.reuse, R139, PT ;  /* 0x0000008bfc00720c */ /* 0x040fe20003fc4070 */
[--C-:B------:R-:W-:Y:S01]  /*8f80*/  @!P2 IMAD.IADD R127, R127, 0x1, -R252.reuse ;  /* 0x000000017f7fa824 */ /* 0x100fe200078e0afc */
[C---:B------:R-:W-:Y:S02]  /*8f90*/  ISETP.GT.U32.AND P0, PT, R252.reuse, R136, PT ;  /* 0x00000088fc00720c */ /* 0x040fe40003f04070 */
[----:B------:R-:W-:Y:S02]  /*8fa0*/  ISETP.GT.U32.AND P2, PT, R252, R134, PT ;  /* 0x00000086fc00720c */ /* 0x000fe40003f44070 */
[----:B------:R-:W-:Y:S01]  /*8fb0*/  @!P5 IADD3 R138, PT, PT, R138, -R252, RZ ;  /* 0x800000fc8a8ad210 */ /* 0x000fe20007ffe0ff */
[----:B------:R-:W-:Y:S01]  /*8fc0*/  @!P1 IMAD.IADD R135, R135, 0x1, -R252 ;  /* 0x0000000187879824 */ /* 0x000fe200078e0afc */
[----:B------:R-:W-:-:S02]  /*8fd0*/  ISETP.GT.U32.AND P5, PT, R252, R131, PT ;  /* 0x00000083fc00720c */ /* 0x000fc40003fa4070 */
[----:B------:R-:W-:Y:S01]  /*8fe0*/  ISETP.GT.U32.AND P1, PT, R252, R128, PT ;  /* 0x00000080fc00720c */ /* 0x000fe20003f24070 */
[--C-:B------:R-:W-:Y:S01]  /*8ff0*/  @!P4 IMAD.IADD R132, R132, 0x1, -R252.reuse ;  /* 0x000000018484c824 */ /* 0x100fe200078e0afc */
[----:B------:R-:W-:Y:S02]  /*9000*/  ISETP.GT.U32.AND P4, PT, R252, R125, PT ;  /* 0x0000007dfc00720c */ /* 0x000fe40003f84070 */
[----:B------:R-:W-:Y:S02]  /*9010*/  @!P3 IADD3 R130, PT, PT, R130, -R252, RZ ;  /* 0x800000fc8282b210 */ /* 0x000fe40007ffe0ff */
        /* <DEDUP_REMOVED lines=8> */
[----:B------:R-:W-:-:S02]  /*90a0*/  @!P5 IADD3 R131, PT, PT, R131, -R252, RZ ;  /* 0x800000fc8383d210 */ /* 0x000fc40007ffe0ff */
[C---:B------:R-:W-:Y:S02]  /*90b0*/  ISETP.GT.U32.AND P5, PT, R252.reuse, R124, PT ;  /* 0x0000007cfc00720c */ /* 0x040fe40003fa4070 */
[C---:B------:R-:W-:Y:S02]  /*90c0*/  ISETP.GT.U32.AND P1, PT, R252.reuse, R121, PT ;  /* 0x00000079fc00720c */ /* 0x040fe40003f24070 */
[----:B------:R-:W-:Y:S01]  /*90d0*/  @!P4 IADD3 R125, PT, PT, R125, -R252, RZ ;  /* 0x800000fc7d7dc210 */ /* 0x000fe20007ffe0ff */
[--C-:B------:R-:W-:Y:S01]  /*90e0*/  @!P3 IMAD.IADD R137, R137, 0x1, -R252.reuse ;  /* 0x000000018989b824 */ /* 0x100fe200078e0afc */
[C---:B------:R-:W-:Y:S02]  /*90f0*/  ISETP.GT.U32.AND P4, PT, R252.reuse, R118, PT ;  /* 0x00000076fc00720c */ /* 0x040fe40003f84070 */
        /* <DEDUP_REMOVED lines=27> */
[-C--:B------:R-:W-:Y:S02]  /*92b0*/  @!P3 IADD3 R119, PT, PT, R119, -R252.reuse, RZ ;  /* 0x800000fc7777b210 */ /* 0x080fe40007ffe0ff */
[----:B------:R-:W-:Y:S01]  /*92c0*/  ISETP.GT.U32.AND P3, PT, R252, R125, PT ;  /* 0x0000007dfc00720c */ /* 0x000fe20003f64070 */
[--C-:B------:R-:W-:Y:S02]  /*92d0*/  @!P6 IMAD.IADD R116, R116, 0x1, -R252.reuse ;  /* 0x000000017474e824 */ /* 0x100fe400078e0afc */
[--C-:B------:R-:W-:Y:S01]  /*92e0*/  @!P0 IMAD.IADD R115, R115, 0x1, -R252.reuse ;  /* 0x0000000173738824 */ /* 0x100fe200078e0afc */
[-C--:B------:R-:W-:Y:S02]  /*92f0*/  @!P2 IADD3 R113, PT, PT, R113, -R252.reuse, RZ ;  /* 0x800000fc7171a210 */ /* 0x080fe40007ffe0ff */
        /* <DEDUP_REMOVED lines=9> */
[C---:B------:R-:W-:Y:S02]  /*9390*/  ISETP.GT.U32.AND P6, PT, R252.reuse, R122, PT ;  /* 0x0000007afc00720c */ /* 0x040fe40003fc4070 */
        /* <DEDUP_REMOVED lines=28> */
[----:B------:R-:W-:Y:S01]  /*9560*/  ISETP.GT.U32.AND P3, PT, R252, R104, PT ;  /* 0x00000068fc00720c */ /* 0x000fe20003f64070 */
[--C-:B------:R-:W-:Y:S01]  /*9570*/  @!P2 IMAD.IADD R105, R105, 0x1, -R252.reuse ;  /* 0x000000016969a824 */ /* 0x100fe200078e0afc */
[-C--:B------:R-:W-:Y:S02]  /*9580*/  @!P0 IADD3 R108, PT, PT, R108, -R252.reuse, RZ ;  /* 0x800000fc6c6c8210 */ /* 0x080fe40007ffe0ff */
[C---:B------:R-:W-:Y:S02]  /*9590*/  ISETP.GT.U32.AND P0, PT, R252.reuse, R101, PT ;  /* 0x00000065fc00720c */ /* 0x040fe40003f04070 */
[----:B------:R-:W-:Y:S01]  /*95a0*/  ISETP.GT.U32.AND P2, PT, R252, R111, PT ;  /* 0x0000006ffc00720c */ /* 0x000fe20003f44070 */
[----:B------:R-:W-:Y:S01]  /*95b0*/  @!P1 IMAD.IADD R112, R112, 0x1, -R252 ;  /* 0x0000000170709824 */ /* 0x000fe200078e0afc */
[----:B------:R-:W-:-:S02]  /*95c0*/  @!P5 IADD3 R102, PT, PT, R102, -R252, RZ ;  /* 0x800000fc6666d210 */ /* 0x000fc40007ffe0ff */
[C---:B------:R-:W-:Y:S02]  /*95d0*/  ISETP.GT.U32.AND P5, PT, R252.reuse, R108, PT ;  /* 0x0000006cfc00720c */ /* 0x040fe40003fa4070 */
[C---:B------:R-:W-:Y:S02]  /*95e0*/  ISETP.GT.U32.AND P1, PT, R252.reuse, R106, PT ;  /* 0x0000006afc00720c */ /* 0x040fe40003f24070 */
[----:B------:R-:W-:Y:S01]  /*95f0*/  @!P4 IADD3 R109, PT, PT, R109, -R252, RZ ;  /* 0x800000fc6d6dc210 */ /* 0x000fe20007ffe0ff */
[--C-:B------:R-:W-:Y:S01]  /*9600*/  @!P6 IMAD.IADD R107, R107, 0x1, -R252.reuse ;  /* 0x000000016b6be824 */ /* 0x100fe200078e0afc */
[----:B------:R-:W-:Y:S01]  /*9610*/  ISETP.GT.U32.AND P4, PT, R252, R103, PT ;  /* 0x00000067fc00720c */ /* 0x000fe20003f84070 */
        /* <DEDUP_REMOVED lines=15> */
[C---:B------:R-:W-:Y:S01]  /*9710*/  ISETP.GT.U32.AND P3, PT, R252.reuse, R104, PT ;  /* 0x00000068fc00720c */ /* 0x040fe20003f64070 */
[--C-:B------:R-:W-:Y:S01]  /*9720*/  @!P0 IMAD.IADD R107, R107, 0x1, -R252.reuse ;  /* 0x000000016b6b8824 */ /* 0x100fe200078e0afc */
[C---:B------:R-:W-:Y:S01]  /*9730*/  ISETP.GT.U32.AND P6, PT, R252.reuse, R101, PT ;  /* 0x00000065fc00720c */ /* 0x040fe20003fc4070 */
[--C-:B------:R-:W-:Y:S01]  /*9740*/  @!P2 IMAD.IADD R105, R105, 0x1, -R252.reuse ;  /* 0x000000016969a824 */ /* 0x100fe200078e0afc */
[C---:B------:R-:W-:Y:S02]  /*9750*/  ISETP.GT.U32.AND P0, PT, R252.reuse, R100, PT ;  /* 0x00000064fc00720c */ /* 0x040fe40003f04070 */
        /* <DEDUP_REMOVED lines=24> */
[C---:B------:R-:W-:Y:S01]  /*98e0*/  ISETP.GT.U32.AND P6, PT, R252.reuse, R87, PT ;  /* 0x00000057fc00720c */ /* 0x040fe20003fc4070 */
        /* <DEDUP_REMOVED lines=12> */
[--C-:B------:R-:W-:Y:S02]  /*99b0*/  @!P6 IMAD.IADD R87, R87, 0x1, -R252.reuse ;  /* 0x000000015757e824 */ /* 0x100fe400078e0afc */
[--C-:B------:R-:W-:Y:S01]  /*99c0*/  @!P0 IMAD.IADD R99, R99, 0x1, -R252.reuse ;  /* 0x0000000163638824 */ /* 0x100fe200078e0afc */
[C---:B------:R-:W-:Y:S01]  /*99d0*/  ISETP.GT.U32.AND P0, PT, R252.reuse, R93, PT ;  /* 0x0000005dfc00720c */ /* 0x040fe20003f04070 */
[--C-:B------:R-:W-:Y:S01]  /*99e0*/  @!P2 IMAD.IADD R97, R97, 0x1, -R252.reuse ;  /* 0x000000016161a824 */ /* 0x100fe200078e0afc */
[----:B------:R-:W-:Y:S01]  /*99f0*/  ISETP.GT.U32.AND P2, PT, R252, R91, PT ;  /* 0x0000005bfc00720c */ /* 0x000fe20003f44070 */
[----:B------:R-:W-:Y:S01]  /*9a00*/  @!P5 IMAD.IADD R94, R94, 0x1, -R252 ;  /* 0x000000015e5ed824 */ /* 0x000fe200078e0afc */
[----:B------:R-:W-:-:S02]  /*9a10*/  ISETP.GT.U32.AND P6, PT, R252, R88, PT ;  /* 0x00000058fc00720c */ /* 0x000fc40003fc4070 */
[----:B------:R-:W-:Y:S02]  /*9a20*/  @!P1 IADD3 R92, PT, PT, R92, -R252, RZ ;  /* 0x800000fc5c5c9210 */ /* 0x000fe40007ffe0ff */
        /* <DEDUP_REMOVED lines=23> */
[----:B------:R-:W-:Y:S01]  /*9ba0*/  ISETP.GT.U32.AND P2, PT, R252, R77, PT ;  /* 0x0000004dfc00720c */ /* 0x000fe20003f44070 */
[--C-:B------:R-:W-:Y:S01]  /*9bb0*/  @!P6 IMAD.IADD R81, R81, 0x1, -R252.reuse ;  /* 0x000000015151e824 */ /* 0x100fe200078e0afc */
[----:B------:R-:W-:Y:S01]  /*9bc0*/  @!P5 IADD3 R80, PT, PT, R80, -R252, RZ ;  /* 0x800000fc5050d210 */ /* 0x000fe20007ffe0ff */
[----:B------:R-:W-:Y:S01]  /*9bd0*/  @!P1 IMAD.IADD R78, R78, 0x1, -R252 ;  /* 0x000000014e4e9824 */ /* 0x000fe200078e0afc */
[C---:B------:R-:W-:Y:S02]  /*9be0*/  ISETP.GT.U32.AND P5, PT, R252.reuse, R86, PT ;  /* 0x00000056fc00720c */ /* 0x040fe40003fa4070 */
[----:B------:R-:W-:-:S02]  /*9bf0*/  ISETP.GT.U32.AND P1, PT, R252, R84, PT ;  /* 0x00000054fc00720c */ /* 0x000fc40003f24070 */
        /* <DEDUP_REMOVED lines=14> */
[----:B------:R-:W-:Y:S01]  /*9ce0*/  @!P4 IADD3 R81, PT, PT, R81, -R252, RZ ;  /* 0x800000fc5151c210 */ /* 0x000fe20007ffe0ff */
        /* <DEDUP_REMOVED lines=11> */
[----:B------:R1:W-:Y:S02]  /*9da0*/  STL [R1+0xc], R6 ;  /* 0x00000c0601007387 */ /* 0x0003e40000100800 */
[--C-:B------:R-:W-:Y:S01]  /*9db0*/  @!P4 IMAD.IADD R74, R74, 0x1, -R252.reuse ;  /* 0x000000014a4ac824 */ /* 0x100fe200078e0afc */
[----:B------:R-:W-:Y:S01]  /*9dc0*/  ISETP.GT.U32.AND P4, PT, R252, R67, PT ;  /* 0x00000043fc00720c */ /* 0x000fe20003f84070 */
[--C-:B------:R-:W-:Y:S01]  /*9dd0*/  @!P3 IMAD.IADD R82, R82, 0x1, -R252.reuse ;  /* 0x000000015252b824 */ /* 0x100fe200078e0afc */
[C---:B------:R-:W-:Y:S01]  /*9de0*/  ISETP.GT.U32.AND P3, PT, R252.reuse, R76, PT ;  /* 0x0000004cfc00720c */ /* 0x040fe20003f64070 */
[----:B-1----:R-:W2:Y:S01]  /*9df0*/  LDL R6, [R1+0xff0] ;  /* 0x000ff00001067983 */ /* 0x002ea20000100800 */
[--C-:B------:R-:W-:Y:S01]  /*9e00*/  @!P0 IMAD.IADD R79, R79, 0x1, -R252.reuse ;  /* 0x000000014f4f8824 */ /* 0x100fe200078e0afc */
[C---:B------:R-:W-:Y:S01]  /*9e10*/  ISETP.GT.U32.AND P0, PT, R252.reuse, R72, PT ;  /* 0x00000048fc00720c */ /* 0x040fe20003f04070 */
[--C-:B------:R-:W-:Y:S01]  /*9e20*/  @!P2 IMAD.IADD R77, R77, 0x1, -R252.reuse ;  /* 0x000000014d4da824 */ /* 0x100fe200078e0afc */
[C---:B------:R-:W-:Y:S01]  /*9e30*/  ISETP.GT.U32.AND P2, PT, R252.reuse, R70, PT ;  /* 0x00000046fc00720c */ /* 0x040fe20003f44070 */
[--C-:B------:R-:W-:Y:S01]  /*9e40*/  @!P5 IMAD.IADD R73, R73, 0x1, -R252.reuse ;  /* 0x000000014949d824 */ /* 0x100fe200078e0afc */
[C---:B------:R-:W-:Y:S01]  /*9e50*/  ISETP.GT.U32.AND P5, PT, R252.reuse, R66, PT ;  /* 0x00000042fc00720c */ /* 0x040fe20003fa4070 */
[----:B------:R-:W-:Y:S01]  /*9e60*/  @!P1 IMAD.IADD R71, R71, 0x1, -R252 ;  /* 0x0000000147479824 */ /* 0x000fe200078e0afc */
[----:B------:R-:W-:-:S02]  /*9e70*/  ISETP.GT.U32.AND P1, PT, R252, R64, PT ;  /* 0x00000040fc00720c */ /* 0x000fc40003f24070 */
[--C-:B------:R-:W-:Y:S01]  /*9e80*/  @!P4 IMAD.IADD R67, R67, 0x1, -R252.reuse ;  /* 0x000000014343c824 */ /* 0x100fe200078e0afc */
[----:B------:R-:W-:Y:S01]  /*9e90*/  ISETP.GT.U32.AND P6, PT, R252, R75, PT ;  /* 0x0000004bfc00720c */ /* 0x000fe20003fc4070 */
[--C-:B------:R-:W-:Y:S01]  /*9ea0*/  @!P3 IMAD.IADD R76, R76, 0x1, -R252.reuse ;  /* 0x000000014c4cb824 */ /* 0x100fe200078e0afc */
[C---:B------:R-:W-:Y:S02]  /*9eb0*/  ISETP.GT.U32.AND P4, PT, R252.reuse, R73, PT ;  /* 0x00000049fc00720c */ /* 0x040fe40003f84070 */
        /* <DEDUP_REMOVED lines=12> */
[C---:B------:R-:W-:Y:S02]  /*9f80*/  ISETP.GT.U32.AND P4, PT, R252.reuse, R67, PT ;  /* 0x00000043fc00720c */ /* 0x040fe40003f84070 */
[----:B------:R-:W-:Y:S02]  /*9f90*/  @!P3 IADD3 R69, PT, PT, R69, -R252, RZ ;  /* 0x800000fc4545b210 */ /* 0x000fe40007ffe0ff */
[----:B------:R-:W-:Y:S01]  /*9fa0*/  ISETP.GT.U32.AND P3, PT, R252, R62, PT ;  /* 0x0000003efc00720c */ /* 0x000fe20003f64070 */
[----:B------:R-:W-:Y:S01]  /*9fb0*/  @!P0 IMAD.IADD R65, R65, 0x1, -R252 ;  /* 0x0000000141418824 */ /* 0x000fe200078e0afc */
[----:B------:R-:W-:-:S02]  /*9fc0*/  @!P2 IADD3 R63, PT, PT, R63, -R252, RZ ;  /* 0x800000fc3f3fa210 */ /* 0x000fc40007ffe0ff */
[C---:B------:R-:W-:Y:S02]  /*9fd0*/  ISETP.GT.U32.AND P0, PT, R252.reuse, R71, PT ;  /* 0x00000047fc00720c */ /* 0x040fe40003f04070 */
[----:B------:R-:W-:Y:S01]  /*9fe0*/  ISETP.GT.U32.AND P2, PT, R252, R69, PT ;  /* 0x00000045fc00720c */ /* 0x000fe20003f44070 */
[--C-:B------:R-:W-:Y:S01]  /*9ff0*/  @!P5 IMAD.IADD R72, R72, 0x1, -R252.reuse ;  /* 0x000000014848d824 */ /* 0x100fe200078e0afc */
[----:B------:R-:W-:Y:S01]  /*a000*/  @!P1 IADD3 R70, PT, PT, R70, -R252, RZ ;  /* 0x800000fc46469210 */ /* 0x000fe20007ffe0ff */
[--C-:B------:R-:W-:Y:S01]  /*a010*/  @!P6 IMAD.IADD R68, R68, 0x1, -R252.reuse ;  /* 0x000000014444e824 */ /* 0x100fe200078e0afc */
[C---:B------:R-:W-:Y:S02]  /*a020*/  ISETP.GT.U32.AND P5, PT, R252.reuse, R66, PT ;  /* 0x00000042fc00720c */ /* 0x040fe40003fa4070 */
[C---:B------:R-:W-:Y:S01]  /*a030*/  ISETP.GT.U32.AND P1, PT, R252.reuse, R64, PT ;  /* 0x00000040fc00720c */ /* 0x040fe20003f24070 */
        /* <DEDUP_REMOVED lines=8> */
[----:B------:R-:W-:Y:S01]  /*a0c0*/  ISETP.GT.U32.AND P2, PT, R252, R63, PT ;  /* 0x0000003ffc00720c */ /* 0x000fe20003f44070 */
[--C-:B------:R-:W-:Y:S01]  /*a0d0*/  @!P5 IMAD.IADD R66, R66, 0x1, -R252.reuse ;  /* 0x000000014242d824 */ /* 0x100fe200078e0afc */
[----:B------:R-:W-:Y:S02]  /*a0e0*/  ISETP.GT.U32.AND P5, PT, R252, R59, PT ;  /* 0x0000003bfc00720c */ /* 0x000fe40003fa4070 */
[----:B------:R-:W-:Y:S01]  /*a0f0*/  @!P1 IADD3 R64, PT, PT, R64, -R252, RZ ;  /* 0x800000fc40409210 */ /* 0x000fe20007ffe0ff */
        /* <DEDUP_REMOVED lines=21> */
[-C--:B------:R-:W-:Y:S01]  /*a250*/  @!P0 IADD3 R58, PT, PT, R58, -R252.reuse, RZ ;  /* 0x800000fc3a3a8210 */ /* 0x080fe20007ffe0ff */
[--C-:B------:R-:W-:Y:S01]  /*a260*/  @!P2 IMAD.IADD R56, R56, 0x1, -R252.reuse ;  /* 0x000000013838a824 */ /* 0x100fe200078e0afc */
[C---:B------:R-:W-:Y:S02]  /*a270*/  ISETP.GT.U32.AND P0, PT, R252.reuse, R51, PT ;  /* 0x00000033fc00720c */ /* 0x040fe40003f04070 */
[----:B------:R-:W-:Y:S01]  /*a280*/  ISETP.GT.U32.AND P2, PT, R252, R49, PT ;  /* 0x00000031fc00720c */ /* 0x000fe20003f44070 */
[----:B------:R-:W-:Y:S01]  /*a290*/  @!P1 IMAD.IADD R50, R50, 0x1, -R252 ;  /* 0x0000000132329824 */ /* 0x000fe200078e0afc */
[----:B------:R-:W-:Y:S02]  /*a2a0*/  @!P5 IADD3 R52, PT, PT, R52, -R252, RZ ;  /* 0x800000fc3434d210 */ /* 0x000fe40007ffe0ff */
[C---:B------:R-:W-:Y:S02]  /*a2b0*/  ISETP.GT.U32.AND P5, PT, R252.reuse, R58, PT ;  /* 0x0000003afc00720c */ /* 0x040fe40003fa4070 */
[----:B------:R-:W-:-:S02]  /*a2c0*/  ISETP.GT.U32.AND P1, PT, R252, R56, PT ;  /* 0x00000038fc00720c */ /* 0x000fc40003f24070 */
        /* <DEDUP_REMOVED lines=46> */
[--C-:B------:R-:W-:Y:S02]  /*a5b0*/  @!P0 IMAD.IADD R44, R44, 0x1, -R252.reuse ;  /* 0x000000012c2c8824 */ /* 0x100fe400078e0afc */
[----:B------:R-:W-:Y:S01]  /*a5c0*/  @!P6 IMAD.IADD R42, R42, 0x1, -R252 ;  /* 0x000000012a2ae824 */ /* 0x000fe200078e0afc */
[----:B------:R-:W-:Y:S02]  /*a5d0*/  @!P2 IADD3 R41, PT, PT, R41, -R252, RZ ;  /* 0x800000fc2929a210 */ /* 0x000fe40007ffe0ff */
[C---:B------:R-:W-:Y:S02]  /*a5e0*/  ISETP.GT.U32.AND P2, PT, R252.reuse, R47, PT ;  /* 0x0000002ffc00720c */ /* 0x040fe40003f44070 */
[----:B------:R-:W-:-:S02]  /*a5f0*/  ISETP.GT.U32.AND P0, PT, R252, R37, PT ;  /* 0x00000025fc00720c */ /* 0x000fc40003f04070 */
        /* <DEDUP_REMOVED lines=26> */
[----:B------:R-:W-:Y:S01]  /*a7a0*/  @!P5 IMAD.IADD R38, R38, 0x1, -R252 ;  /* 0x000000012626d824 */ /* 0x000fe200078e0afc */
[----:B------:R-:W-:-:S03]  /*a7b0*/  ISETP.GT.U32.AND P5, PT, R252, R31, PT ;  /* 0x0000001ffc00720c */ /* 0x000fc60003fa4070 */
        /* <DEDUP_REMOVED lines=17> */
[----:B------:R-:W-:-:S02]  /*a8d0*/  @!P3 IMAD.IADD R33, R33, 0x1, -R252 ;  /* 0x000000012121b824 */ /* 0x000fc400078e0afc */
[--C-:B------:R-:W-:Y:S02]  /*a8e0*/  @!P2 IMAD.IADD R27, R27, 0x1, -R252.reuse ;  /* 0x000000011b1ba824 */ /* 0x100fe400078e0afc */
[-C--:B------:R-:W-:Y:S02]  /*a8f0*/  @!P6 IADD3 R36, PT, PT, R36, -R252.reuse, RZ ;  /* 0x800000fc2424e210 */ /* 0x080fe40007ffe0ff */
[-C--:B------:R-:W-:Y:S02]  /*a900*/  @!P0 IADD3 R30, PT, PT, R30, -R252.reuse, RZ ;  /* 0x800000fc1e1e8210 */ /* 0x080fe40007ffe0ff */
[C---:B------:R-:W-:Y:S02]  /*a910*/  ISETP.GT.U32.AND P2, PT, R252.reuse, R33, PT ;  /* 0x00000021fc00720c */ /* 0x040fe40003f44070 */
[----:B------:R-:W-:Y:S01]  /*a920*/  ISETP.GT.U32.AND P6, PT, R252, R29, PT ;  /* 0x0000001dfc00720c */ /* 0x000fe20003fc4070 */
[----:B------:R-:W-:Y:S01]  /*a930*/  @!P1 IMAD.IADD R34, R34, 0x1, -R252 ;  /* 0x0000000122229824 */ /* 0x000fe200078e0afc */
[----:B------:R-:W-:-:S02]  /*a940*/  @!P5 IADD3 R24, PT, PT, R24, -R252, RZ ;  /* 0x800000fc1818d210 */ /* 0x000fc40007ffe0ff */
[C---:B------:R-:W-:Y:S02]  /*a950*/  ISETP.GT.U32.AND P5, PT, R252.reuse, R30, PT ;  /* 0x0000001efc00720c */ /* 0x040fe40003fa4070 */
[C---:B------:R-:W-:Y:S02]  /*a960*/  ISETP.GT.U32.AND P1, PT, R252.reuse, R28, PT ;  /* 0x0000001cfc00720c */ /* 0x040fe40003f24070 */
[C---:B------:R-:W-:Y:S02]  /*a970*/  ISETP.GT.U32.AND P0, PT, R252.reuse, R23, PT ;  /* 0x00000017fc00720c */ /* 0x040fe40003f04070 */
[----:B------:R-:W-:Y:S02]  /*a980*/  @!P4 IADD3 R31, PT, PT, R31, -R252, RZ ;  /* 0x800000fc1f1fc210 */ /* 0x000fe40007ffe0ff */
        /* <DEDUP_REMOVED lines=18> */
[--C-:B------:R-:W-:Y:S02]  /*aab0*/  @!P6 IMAD.IADD R22, R22, 0x1, -R252.reuse ;  /* 0x000000011616e824 */ /* 0x100fe400078e0afc */
        /* <DEDUP_REMOVED lines=11> */
[----:B------:R-:W-:-:S03]  /*ab70*/  ISETP.GT.U32.AND P6, PT, R252, R23, PT ;  /* 0x00000017fc00720c */ /* 0x000fc60003fc4070 */
[--C-:B------:R-:W-:Y:S02]  /*ab80*/  @!P5 IMAD.IADD R17, R17, 0x1, -R252.reuse ;  /* 0x000000011111d824 */ /* 0x100fe400078e0afc */
[--C-:B------:R-:W-:Y:S01]  /*ab90*/  @!P1 IMAD.IADD R14, R14, 0x1, -R252.reuse ;  /* 0x000000010e0e9824 */ /* 0x100fe200078e0afc */
[----:B------:R-:W-:Y:S01]  /*aba0*/  ISETP.GT.U32.AND P1, PT, R252, R20, PT ;  /* 0x00000014fc00720c */ /* 0x000fe20003f24070 */
[--C-:B------:R-:W-:Y:S01]  /*abb0*/  @!P0 IMAD.IADD R22, R22, 0x1, -R252.reuse ;  /* 0x0000000116168824 */ /* 0x100fe200078e0afc */
[C---:B------:R-:W-:Y:S01]  /*abc0*/  ISETP.GT.U32.AND P0, PT, R252.reuse, R15, PT ;  /* 0x0000000ffc00720c */ /* 0x040fe20003f04070 */
[--C-:B------:R-:W-:Y:S01]  /*abd0*/  @!P4 IMAD.IADD R11, R11, 0x1, -R252.reuse ;  /* 0x000000010b0bc824 */ /* 0x100fe200078e0afc */
[----:B------:R-:W-:Y:S01]  /*abe0*/  ISETP.GT.U32.AND P4, PT, R252, R17, PT ;  /* 0x00000011fc00720c */ /* 0x000fe20003f84070 */
[--C-:B------:R-:W-:Y:S01]  /*abf0*/  @!P3 IMAD.IADD R26, R26, 0x1, -R252.reuse ;  /* 0x000000011a1ab824 */ /* 0x100fe200078e0afc */
[C---:B------:R-:W-:Y:S02]  /*ac00*/  ISETP.GT.U32.AND P3, PT, R252.reuse, R19, PT ;  /* 0x00000013fc00720c */ /* 0x040fe40003f64070 */
[C---:B------:R-:W-:Y:S01]  /*ac10*/  ISETP.GT.U32.AND P2, PT, R252.reuse, R13, PT ;  /* 0x0000000dfc00720c */ /* 0x040fe20003f44070 */
[----:B------:R-:W-:Y:S01]  /*ac20*/  @!P6 IMAD.IADD R23, R23, 0x1, -R252 ;  /* 0x000000011717e824 */ /* 0x000fe200078e0afc */
[----:B------:R-:W-:-:S03]  /*ac30*/  ISETP.GT.U32.AND P6, PT, R252, R16, PT ;  /* 0x00000010fc00720c */ /* 0x000fc60003fc4070 */
[----:B------:R-:W-:Y:S02]  /*ac40*/  @!P1 IADD3 R20, PT, PT, R20, -R252, RZ ;  /* 0x800000fc14149210 */ /* 0x000fe40007ffe0ff */
[--C-:B------:R-:W-:Y:S01]  /*ac50*/  @!P0 IMAD.IADD R15, R15, 0x1, -R252.reuse ;  /* 0x000000010f0f8824 */ /* 0x100fe200078e0afc */
[C---:B------:R-:W-:Y:S02]  /*ac60*/  ISETP.GT.U32.AND P1, PT, R252.reuse, R14, PT ;  /* 0x0000000efc00720c */ /* 0x040fe40003f24070 */
[C---:B------:R-:W-:Y:S01]  /*ac70*/  ISETP.GT.U32.AND P0, PT, R252.reuse, R21, PT ;  /* 0x00000015fc00720c */ /* 0x040fe20003f04070 */
[----:B------:R-:W-:Y:S01]  /*ac80*/  @!P4 IMAD.IADD R17, R17, 0x1, -R252 ;  /* 0x000000011111c824 */ /* 0x000fe200078e0afc */
[----:B------:R-:W-:Y:S02]  /*ac90*/  ISETP.GT.U32.AND P4, PT, R252, R11, PT ;  /* 0x0000000bfc00720c */ /* 0x000fe40003f84070 */
[-C--:B------:R-:W-:Y:S02]  /*aca0*/  @!P3 IADD3 R19, PT, PT, R19, -R252.reuse, RZ ;  /* 0x800000fc1313b210 */ /* 0x080fe40007ffe0ff */
[----:B------:R-:W-:-:S02]  /*acb0*/  @!P2 IADD3 R13, PT, PT, R13, -R252, RZ ;  /* 0x800000fc0d0da210 */ /* 0x000fc40007ffe0ff */
[C---:B------:R-:W-:Y:S02]  /*acc0*/  ISETP.GT.U32.AND P5, PT, R252.reuse, R10, PT ;  /* 0x0000000afc00720c */ /* 0x040fe40003fa4070 */
[----:B------:R-:W-:Y:S01]  /*acd0*/  ISETP.GT.U32.AND P2, PT, R252, R19, PT ;  /* 0x00000013fc00720c */ /* 0x000fe20003f44070 */
[--C-:B------:R-:W-:Y:S01]  /*ace0*/  @!P6 IMAD.IADD R16, R16, 0x1, -R252.reuse ;  /* 0x000000011010e824 */ /* 0x100fe200078e0afc */
[----:B------:R-:W-:Y:S01]  /*acf0*/  @!P1 IADD3 R14, PT, PT, R14, -R252, RZ ;  /* 0x800000fc0e0e9210 */ /* 0x000fe20007ffe0ff */
[--C-:B------:R-:W-:Y:S01]  /*ad00*/  @!P0 IMAD.IADD R21, R21, 0x1, -R252.reuse ;  /* 0x0000000115158824 */ /* 0x100fe200078e0afc */
[C---:B------:R-:W-:Y:S02]  /*ad10*/  ISETP.GT.U32.AND P6, PT, R252.reuse, R9, PT ;  /* 0x00000009fc00720c */ /* 0x040fe40003fc4070 */
[C---:B------:R-:W-:Y:S02]  /*ad20*/  ISETP.GT.U32.AND P1, PT, R252.reuse, R5, PT ;  /* 0x00000005fc00720c */ /* 0x040fe40003f24070 */
[C---:B------:R-:W-:Y:S01]  /*ad30*/  ISETP.GT.U32.AND P0, PT, R252.reuse, R15, PT ;  /* 0x0000000ffc00720c */ /* 0x040fe20003f04070 */
[--C-:B------:R-:W-:Y:S01]  /*ad40*/  @!P4 IMAD.IADD R11, R11, 0x1, -R252.reuse ;  /* 0x000000010b0bc824 */ /* 0x100fe200078e0afc */
[----:B------:R1:W-:Y:S01]  /*ad50*/  STL [R1+0x8], R7 ;  /* 0x0000080701007387 */ /* 0x0003e20000100800 */
[----:B------:R-:W-:Y:S01]  /*ad60*/  ISETP.GT.U32.AND P4, PT, R252, R0, PT ;  /* 0x00000000fc00720c */ /* 0x000fe20003f84070 */
[----:B------:R-:W-:-:S02]  /*ad70*/  @!P5 IMAD.IADD R10, R10, 0x1, -R252 ;  /* 0x000000010a0ad824 */ /* 0x000fc400078e0afc */
[--C-:B------:R-:W-:Y:S01]  /*ad80*/  @!P2 IMAD.IADD R19, R19, 0x1, -R252.reuse ;  /* 0x000000011313a824 */ /* 0x100fe200078e0afc */
[C---:B------:R-:W-:Y:S01]  /*ad90*/  ISETP.GT.U32.AND P2, PT, R252.reuse, R13, PT ;  /* 0x0000000dfc00720c */ /* 0x040fe20003f44070 */
[----:B-1----:R-:W1:Y:S01]  /*ada0*/  S2R R7, SR_TID.X ;  /* 0x0000000000077919 */ /* 0x002e620000002100 */
[--C-:B------:R-:W-:Y:S01]  /*adb0*/  @!P6 IMAD.IADD R9, R9, 0x1, -R252.reuse ;  /* 0x000000010909e824 */ /* 0x100fe200078e0afc */
[----:B------:R-:W-:Y:S01]  /*adc0*/  ULEA UR9, UR6, UR9, 0x18 ;  /* 0x0000000906097291 */ /* 0x000fe2000f8ec0ff */
[--C-:B------:R-:W-:Y:S01]  /*add0*/  @!P1 IMAD.IADD R5, R5, 0x1, -R252.reuse ;  /* 0x0000000105059824 */ /* 0x100fe200078e0afc */
[C---:B------:R-:W-:Y:S01]  /*ade0*/  ISETP.GT.U32.AND P6, PT, R252.reuse, R10, PT ;  /* 0x0000000afc00720c */ /* 0x040fe20003fc4070 */
[--C-:B------:R-:W-:Y:S01]  /*adf0*/  @!P0 IMAD.IADD R15, R15, 0x1, -R252.reuse ;  /* 0x000000010f0f8824 */ /* 0x100fe200078e0afc */
[----:B------:R-:W-:Y:S02]  /*ae00*/  ISETP.GT.U32.AND P0, PT, R252, R8, PT ;  /* 0x00000008fc00720c */ /* 0x000fe40003f04070 */
[----:B------:R-:W-:Y:S01]  /*ae10*/  @!P4 IMAD.IADD R0, R0, 0x1, -R252 ;  /* 0x000000010000c824 */ /* 0x000fe200078e0afc */
[----:B------:R-:W-:-:S03]  /*ae20*/  ISETP.GT.U32.AND P4, PT, R252, R5, PT ;  /* 0x00000005fc00720c */ /* 0x000fc60003f84070 */
[--C-:B------:R-:W-:Y:S01]  /*ae30*/  @!P2 IMAD.IADD R13, R13, 0x1, -R252.reuse ;  /* 0x000000010d0da824 */ /* 0x100fe200078e0afc */
[C---:B------:R-:W-:Y:S01]  /*ae40*/  ISETP.GT.U32.AND P1, PT, R252.reuse, R250, PT ;  /* 0x000000fafc00720c */ /* 0x040fe20003f24070 */
[----:B------:R-:W3:Y:S01]  /*ae50*/  LDS R133, [UR9] ;  /* 0x00000009ff857984 */ /* 0x000ee20008000800 */
[----:B------:R-:W-:Y:S02]  /*ae60*/  ISETP.GT.U32.AND P2, PT, R252, R4, PT ;  /* 0x00000004fc00720c */ /* 0x000fe40003f44070 */
[--C-:B------:R-:W-:Y:S01]  /*ae70*/  @!P6 IMAD.IADD R10, R10, 0x1, -R252.reuse ;  /* 0x000000010a0ae824 */ /* 0x100fe200078e0afc */
[----:B------:R-:W-:Y:S02]  /*ae80*/  ISETP.GT.U32.AND P6, PT, R252, R247, PT ;  /* 0x000000f7fc00720c */ /* 0x000fe40003fc4070 */
[----:B------:R-:W-:Y:S02]  /*ae90*/  @!P0 IADD3 R8, PT, PT, R8, -R252, RZ ;  /* 0x800000fc08088210 */ /* 0x000fe40007ffe0ff */
[----:B------:R-:W-:Y:S01]  /*aea0*/  ISETP.GT.U32.AND P0, PT, R252, R249, PT ;  /* 0x000000f9fc00720c */ /* 0x000fe20003f04070 */
[--C-:B------:R-:W-:Y:S01]  /*aeb0*/  @!P4 IMAD.IADD R5, R5, 0x1, -R252.reuse ;  /* 0x000000010505c824 */ /* 0x100fe200078e0afc */
[----:B------:R4:W-:Y:S02]  /*aec0*/  STL [R1+0x4], R3 ;  /* 0x0000040301007387 */ /* 0x0009e40000100800 */
[--C-:B------:R-:W-:Y:S01]  /*aed0*/  @!P1 IMAD.IADD R250, R250, 0x1, -R252.reuse ;  /* 0x00000001fafa9824 */ /* 0x100fe200078e0afc */
[----:B--2---:R-:W-:Y:S01]  /*aee0*/  ISETP.GE.AND P1, PT, R6, RZ, PT ;  /* 0x000000ff0600720c */ /* 0x004fe20003f26270 */
[--C-:B------:R-:W-:Y:S01]  /*aef0*/  @!P2 IMAD.IADD R4, R4, 0x1, -R252.reuse ;  /* 0x000000010404a824 */ /* 0x100fe200078e0afc */
[----:B----4-:R-:W2:Y:S04]  /*af00*/  LDL.LU R3, [R1+0x28] ;  /* 0x0000280001037983 */ /* 0x010ea80000300800 */
[----:B------:R1:W-:Y:S01]  /*af10*/  STL [R1+0x14c0], R5 ;  /* 0x0014c00501007387 */ /* 0x0003e20000100800 */
[----:B------:R-:W-:Y:S01]  /*af20*/  @!P6 IMAD.IADD R247, R247, 0x1, -R252 ;  /* 0x00000001f7f7e824 */ /* 0x000fe200078e0afc */
[----:B------:R-:W-:Y:S01]  /*af30*/  BAR.SYNC.DEFER_BLOCKING 0x0 ;  /* 0x0000000000007b1d */ /* 0x000fe20000010000 */
[----:B------:R-:W-:-:S02]  /*af40*/  ISETP.GT.U32.AND P6, PT, R252, R4, PT ;  /* 0x00000004fc00720c */ /* 0x000fc40003fc4070 */
[----:B-1----:R-:W-:-:S05]  /*af50*/  SHF.R.U32.HI R5, RZ, 0x5, R7 ;  /* 0x00000005ff057819 */ /* 0x002fca0000011607 */
[----:B------:R-:W1:Y:S01]  /*af60*/  LDC.64 R6, c[0x0][0x3a8] ;  /* 0x0000ea00ff067b82 */ /* 0x000e620000000a00 */
[----:B------:R-:W-:Y:S01]  /*af70*/  @!P0 IMAD.IADD R249, R249, 0x1, -R252 ;  /* 0x00000001f9f98824 */ /* 0x000fe200078e0afc */
[----:B------:R-:W-:-:S04]  /*af80*/  ISETP.GT.U32.AND P0, PT, R252, R0, PT ;  /* 0x00000000fc00720c */ /* 0x000fc80003f04070 */
[----:B------:R-:W-:Y:S02]  /*af90*/  @!P6 IADD3 R4, PT, PT, R4, -R252, RZ ;  /* 0x800000fc0404e210 */ /* 0x000fe40007ffe0ff */
[----:B------:R-:W-:-:S03]  /*afa0*/  R2UR UR5, R5 ;  /* 0x00000000050572ca */ /* 0x000fc600000e0000 */
[----:B------:R4:W-:Y:S04]  /*afb0*/  STL [R1+0x14bc], R4 ;  /* 0x0014bc0401007387 */ /* 0x0009e80000100800 */
[----:B------:R-:W-:Y:S01]  /*afc0*/  @!P0 IMAD.IADD R0, R0, 0x1, -R252 ;  /* 0x0000000100008824 */ /* 0x000fe200078e0afc */
[----:B---3--:R-:W-:-:S04]  /*afd0*/  R2UR UR10, R133 ;  /* 0x00000000850a72ca */ /* 0x008fc800000e0000 */
[----:B------:R-:W-:Y:S04]  /*afe0*/  STL [R1+0x14ac], R0 ;  /* 0x0014ac0001007387 */ /* 0x000fe80000100800 */
[----:B-1----:R1:W-:Y:S04]  /*aff0*/  STL [R1+0x1494], R6 ;  /* 0x0014940601007387 */ /* 0x0023e80000100800 */
[----:B------:R-:W3:Y:S04]  /*b000*/  LDL R5, [R1+0x1000] ;  /* 0x0010000001057983 */ /* 0x000ee80000100800 */
[----:B------:R-:W3:Y:S04]  /*b010*/  LDL.LU R133, [R1+0x14c8] ;  /* 0x0014c80001857983 */ /* 0x000ee80000300800 */
[----:B----4-:R-:W4:Y:S01]  /*b020*/  LDL.LU R4, [R1] ;  /* 0x0000000001047983 */ /* 0x010f220000300800 */
[----:B------:R-:W-:-:S02]  /*b030*/  ISETP.GT.U32.AND P3, PT, R252, R12, PT ;  /* 0x0000000cfc00720c */ /* 0x000fc40003f64070 */
[C---:B------:R-:W-:Y:S01]  /*b040*/  ISETP.GT.U32.AND P5, PT, R252.reuse, R16, PT ;  /* 0x00000010fc00720c */ /* 0x040fe20003fa4070 */
[----:B-1----:R-:W3:Y:S01]  /*b050*/  LDL R6, [R1+0xffc] ;  /* 0x000ffc0001067983 */ /* 0x002ee20000100800 */
[C---:B------:R-:W-:Y:S02]  /*b060*/  ISETP.GT.U32.AND P2, PT, R252.reuse, R251, PT ;  /* 0x000000fbfc00720c */ /* 0x040fe40003f44070 */
[----:B------:R-:W-:Y:S01]  /*b070*/  ISETP.GT.U32.AND P4, PT, R252, R249, PT ;  /* 0x000000f9fc00720c */ /* 0x000fe20003f84070 */
[----:B------:R-:W3:Y:S06]  /*b080*/  LDL R0, [R1+0x1018] ;  /* 0x0010180001007983 */ /* 0x000eec0000100800 */
[--C-:B------:R-:W-:Y:S01]  /*b090*/  @!P3 IMAD.IADD R12, R12, 0x1, -R252.reuse ;  /* 0x000000010c0cb824 */ /* 0x100fe200078e0afc */
[----:B------:R-:W-:Y:S01]  /*b0a0*/  ISETP.GT.U32.AND P3, PT, R252, R18, PT ;  /* 0x00000012fc00720c */ /* 0x000fe20003f64070 */
[----:B------:R-:W-:Y:S01]  /*b0b0*/  @!P5 IMAD.IADD R16, R16, 0x1, -R252 ;  /* 0x000000011010d824 */ /* 0x000fe200078e0afc */
[----:B------:R-:W-:-:S11]  /*b0c0*/  ISETP.GT.U32.AND P5, PT, R252, R9, PT ;  /* 0x00000009fc00720c */ /* 0x000fd60003fa4070 */
[--C-:B------:R-:W-:Y:S01]  /*b0d0*/  @!P3 IMAD.IADD R18, R18, 0x1, -R252.reuse ;  /* 0x000000011212b824 */ /* 0x100fe200078e0afc */
[C---:B------:R-:W-:Y:S01]  /*b0e0*/  ISETP.GT.U32.AND P3, PT, R252.reuse, R12, PT ;  /* 0x0000000cfc00720c */ /* 0x040fe20003f64070 */
[----:B------:R-:W-:Y:S01]  /*b0f0*/  @!P5 IMAD.IADD R9, R9, 0x1, -R252 ;  /* 0x000000010909d824 */ /* 0x000fe200078e0afc */
[----:B------:R-:W-:-:S11]  /*b100*/  ISETP.GT.U32.AND P5, PT, R252, R248, PT ;  /* 0x000000f8fc00720c */ /* 0x000fd60003fa4070 */
[----:B------:R-:W-:Y:S01]  /*b110*/  @!P3 IMAD.IADD R12, R12, 0x1, -R252 ;  /* 0x000000010c0cb824 */ /* 0x000fe200078e0afc */
[----:B------:R-:W-:Y:S02]  /*b120*/  ISETP.GT.U32.AND P3, PT, R252, R2, PT ;  /* 0x00000002fc00720c */ /* 0x000fe40003f64070 */
[----:B------:R-:W-:-:S11]  /*b130*/  @!P5 IADD3 R248, PT, PT, R248, -R252, RZ ;  /* 0x800000fcf8f8d210 */ /* 0x000fd60007ffe0ff */
[--C-:B------:R-:W-:Y:S01]  /*b140*/  @!P3 IMAD.IADD R2, R2, 0x1, -R252.reuse ;  /* 0x000000010202b824 */ /* 0x100fe200078e0afc */
[----:B------:R-:W-:Y:S01]  /*b150*/  ISETP.GT.U32.AND P3, PT, R252, R8, PT ;  /* 0x00000008fc00720c */ /* 0x000fe20003f64070 */
[----:B------:R-:W-:-:S03]  /*b160*/  @!P2 IMAD.IADD R251, R251, 0x1, -R252 ;  /* 0x00000001fbfba824 */ /* 0x000fc600078e0afc */
[C---:B------:R-:W-:Y:S02]  /*b170*/  ISETP.GT.U32.AND P5, PT, R252.reuse, R2, PT ;  /* 0x00000002fc00720c */ /* 0x040fe40003fa4070 */
[----:B------:R-:W-:-:S07]  /*b180*/  ISETP.GT.U32.AND P2, PT, R252, R247, PT ;  /* 0x000000f7fc00720c */ /* 0x000fce0003f44070 */
[--C-:B------:R-:W-:Y:S01]  /*b190*/  @!P3 IMAD.IADD R8, R8, 0x1, -R252.reuse ;  /* 0x000000010808b824 */ /* 0x100fe200078e0afc */
[C---:B------:R-:W-:Y:S02]  /*b1a0*/  ISETP.GT.U32.AND P3, PT, R252.reuse, R248, PT ;  /* 0x000000f8fc00720c */ /* 0x040fe40003f64070 */
[----:B------:R-:W-:Y:S01]  /*b1b0*/  ISETP.GT.U32.AND P6, PT, R252, R250, PT ;  /* 0x000000fafc00720c */ /* 0x000fe20003fc4070 */
[--C-:B------:R-:W-:Y:S01]  /*b1c0*/  @!P5 IMAD.IADD R2, R2, 0x1, -R252.reuse ;  /* 0x000000010202d824 */ /* 0x100fe200078e0afc */
[----:B------:R-:W-:Y:S01]  /*b1d0*/  ISETP.GT.U32.AND P5, PT, R252, R251, PT ;  /* 0x000000fbfc00720c */ /* 0x000fe20003fa4070 */
[----:B------:R-:W-:Y:S01]  /*b1e0*/  @!P2 IMAD.IADD R247, R247, 0x1, -R252 ;  /* 0x00000001f7f7a824 */ /* 0x000fe200078e0afc */
[----:B------:R-:W-:-:S04]  /*b1f0*/  @!P4 IADD3 R249, PT, PT, R249, -R252, RZ ;  /* 0x800000fcf9f9c210 */ /* 0x000fc80007ffe0ff */
[----:B------:R1:W-:Y:S03]  /*b200*/  STL [R1+0x14b0], R247 ;  /* 0x0014b0f701007387 */ /* 0x0003e60000100800 */
[--C-:B------:R-:W-:Y:S02]  /*b210*/  @!P3 IMAD.IADD R248, R248, 0x1, -R252.reuse ;  /* 0x00000001f8f8b824 */ /* 0x100fe400078e0afc */
[--C-:B------:R-:W-:Y:S01]  /*b220*/  @!P6 IMAD.IADD R250, R250, 0x1, -R252.reuse ;  /* 0x00000001fafae824 */ /* 0x100fe200078e0afc */
[----:B-1----:R-:W3:Y:S01]  /*b230*/  LDL R247, [R1+0xff8] ;  /* 0x000ff80001f77983 */ /* 0x002ee20000100800 */
[----:B------:R-:W-:-:S03]  /*b240*/  @!P5 IMAD.IADD R251, R251, 0x1, -R252 ;  /* 0x00000001fbfbd824 */ /* 0x000fc600078e0afc */
[----:B------:R1:W-:Y:S04]  /*b250*/  STL [R1+0x14b4], R248 ;  /* 0x0014b4f801007387 */ /* 0x0003e80000100800 */
[----:B-1----:R-:W3:Y:S04]  /*b260*/  LDL R248, [R1+0xff4] ;  /* 0x000ff40001f87983 */ /* 0x002ee80000100800 */
[----:B------:R1:W-:Y:S04]  /*b270*/  STL [R1+0x14b8], R249 ;  /* 0x0014b8f901007387 */ /* 0x0003e80000100800 */
[----:B-1----:R-:W3:Y:S04]  /*b280*/  LDL R249, [R1+0x102c] ;  /* 0x00102c0001f97983 */ /* 0x002ee80000100800 */
[----:B------:R-:W3:Y:S01]  /*b290*/  LDL.LU R252, [R1+0x2c] ;  /* 0x00002c0001fc7983 */ /* 0x000ee20000300800 */
[----:B--2---:R-:W-:Y:S01]  /*b2a0*/  ISETP.NE.AND P0, PT, R3, RZ, PT ;  /* 0x000000ff0300720c */ /* 0x004fe20003f05270 */
[----:B----4-:R-:W-:-:S12]  /*b2b0*/  @!P1 IMAD.MOV R4, RZ, RZ, -R4 ;  /* 0x000000ffff049224 */ /* 0x010fd800078e0a04 */
[----:B------:R-:W-:Y:S02]  /*b2c0*/  @!P0 LOP3.LUT R4, RZ, R3, RZ, 0x33, !PT ;  /* 0x00000003ff048212 */ /* 0x000fe400078e33ff */
[----:B------:R-:W2:Y:S02]  /*b2d0*/  LDL.LU R3, [R1+0x14c4] ;  /* 0x0014c40001037983 */ /* 0x000ea40000300800 */
[----:B--2---:R-:W-:Y:S02]  /*b2e0*/  ISETP.GE.AND P4, PT, R3, RZ, PT ;  /* 0x000000ff0300720c */ /* 0x004fe40003f86270 */
[----:B------:R1:W-:Y:S04]  /*b2f0*/  STL [R1+0x13f0], R3 ;  /* 0x0013f00301007387 */ /* 0x0003e80000100800 */
[----:B-1----:R-:W2:Y:S01]  /*b300*/  LDL R3, [R1+0x1004] ;  /* 0x0010040001037983 */ /* 0x002ea20000100800 */
[----:B---3--:R-:W-:-:S03]  /*b310*/  ISETP.GE.AND P6, PT, R248, RZ, PT ;  /* 0x000000fff800720c */ /* 0x008fc60003fc6270 */
[----:B------:R-:W3:Y:S01]  /*b320*/  LDL R248, [R1+0x1040] ;  /* 0x0010400001f87983 */ /* 0x000ee20000100800 */
[----:B------:R-:W-:Y:S02]  /*b330*/  ISETP.GE.AND P2, PT, R5, RZ, PT ;  /* 0x000000ff0500720c */ /* 0x000fe40003f46270 */
[----:B------:R-:W-:Y:S02]  /*b340*/  ISETP.GE.AND P5, PT, R247, RZ, PT ;  /* 0x000000fff700720c */ /* 0x000fe40003fa6270 */
[----:B--2---:R-:W-:Y:S01]  /*b350*/  ISETP.GE.AND P3, PT, R3, RZ, PT ;  /* 0x000000ff0300720c */ /* 0x004fe20003f66270 */
[----:B------:R-:W-:Y:S01]  /*b360*/  IMAD R3, R4, UR24, RZ ;  /* 0x0000001804037c24 */ /* 0x000fe2000f8e02ff */
[----:B------:R-:W-:Y:S01]  /*b370*/  ISETP.GE.AND P1, PT, R6, RZ, PT ;  /* 0x000000ff0600720c */ /* 0x000fe20003f26270 */
[----:B------:R-:W2:Y:S01]  /*b380*/  LDL R4, [R1+0x1044] ;  /* 0x0010440001047983 */ /* 0x000ea20000100800 */
[----:B------:R-:W-:Y:S01]  /*b390*/  ISETP.NE.AND P0, PT, R252, RZ, PT ;  /* 0x000000fffc00720c */ /* 0x000fe20003f05270 */
[----:B------:R-:W1:Y:S02]  /*b3a0*/  LDCU.128 UR24, c[0x0][0x380] ;  /* 0x00007000ff1877ac */ /* 0x000e640008000c00 */
[----:B------:R4:W-:Y:S02]  /*b3b0*/  STL [R1+0x30], R3 ;  /* 0x0000300301007387 */ /* 0x0009e40000100800 */
[----:B----4-:R-:W-:-:S02]  /*b3c0*/  IMAD.MOV.U32 R3, RZ, RZ, R133 ;  /* 0x000000ffff037224 */ /* 0x010fc400078e0085 */
[----:B------:R-:W4:Y:S02]  /*b3d0*/  S2R R133, SR_TID.X ;  /* 0x0000000000857919 */ /* 0x000f240000002100 */
[----:B----4-:R-:W-:-:S05]  /*b3e0*/  LOP3.LUT R133, R133, 0x7f, RZ, 0xc0, !PT ;  /* 0x0000007f85857812 */ /* 0x010fca00078ec0ff */
[----:B------:R-:W-:Y:S02]  /*b3f0*/  IMAD R5, R133, R7, RZ ;  /* 0x0000000785057224 */ /* 0x000fe400078e02ff */
[----:B------:R-:W4:Y:S04]  /*b400*/  LDL R133, [R1+0x101c] ;  /* 0x00101c0001857983 */ /* 0x000f280000100800 */
[----:B------:R1:W-:Y:S04]  /*b410*/  STL [R1+0x2c], R5 ;  /* 0x00002c0501007387 */ /* 0x0003e80000100800 */
[----:B-1----:R-:W2:Y:S04]  /*b420*/  LDL R5, [R1+0x1058] ;  /* 0x0010580001057983 */ /* 0x002ea80000100800 */
[----:B------:R1:W-:Y:S04]  /*b430*/  STL [R1+0x13f4], R7 ;  /* 0x0013f40701007387 */ /* 0x0003e80000100800 */
[----:B------:R-:W2:Y:S04]  /*b440*/  LDL R247, [R1+0x105c] ;  /* 0x00105c0001f77983 */ /* 0x000ea80000100800 */
[----:B-1----:R-:W2:Y:S01]  /*b450*/  LDL.LU R7, [R1+0x20] ;  /* 0x0000200001077983 */ /* 0x002ea20000300800 */
[----:B------:R-:W-:-:S02]  /*b460*/  IMAD.MOV.U32 R6, RZ, RZ, R246 ;  /* 0x000000ffff067224 */ /* 0x000fc400078e00f6 */
[----:B------:R-:W-:-:S03]  /*b470*/  @!P4 IMAD.MOV R3, RZ, RZ, -R3 ;  /* 0x000000ffff03c224 */ /* 0x000fc600078e0a03 */
[----:B------:R-:W-:Y:S02]  /*b480*/  @!P6 IADD3 R6, PT, PT, -R6, RZ, RZ ;  /* 0x000000ff0606e210 */ /* 0x000fe40007ffe1ff */
[----:B------:R1:W-:Y:S01]  /*b490*/  STL [R1+0x28], R3 ;  /* 0x0000280301007387 */ /* 0x0003e20000100800 */
[----:B------:R-:W-:-:S03]  /*b4a0*/  ISETP.GE.AND P4, PT, R0, RZ, PT ;  /* 0x000000ff0000720c */ /* 0x000fc60003f86270 */
[----:B------:R-:W-:Y:S04]  /*b4b0*/  STL [R1+0x14a8], R6 ;  /* 0x0014a80601007387 */ /* 0x000fe80000100800 */
[----:B------:R-:W3:Y:S04]  /*b4c0*/  LDL R0, [R1+0x1070] ;  /* 0x0010700001007983 */ /* 0x000ee80000100800 */
[----:B-1----:R-:W3:Y:S01]  /*b4d0*/  LDL.LU R3, [R1+0x1c] ;  /* 0x00001c0001037983 */ /* 0x002ee20000300800 */
[----:B--2---:R-:W-:-:S05]  /*b4e0*/  @!P3 IMAD.MOV R7, RZ, RZ, -R7 ;  /* 0x000000ffff07b224 */ /* 0x004fca00078e0a07 */
[----:B------:R1:W-:Y:S04]  /*b4f0*/  STL [R1+0x20], R7 ;  /* 0x0000200701007387 */ /* 0x0003e80000100800 */
[----:B-1----:R-:W2:Y:S01]  /*b500*/  LDL.LU R7, [R1+0x18] ;  /* 0x0000180001077983 */ /* 0x002ea20000300800 */
[----:B---3--:R-:W-:-:S03]  /*b510*/  @!P2 IMAD.MOV R3, RZ, RZ, -R3 ;  /* 0x000000ffff03a224 */ /* 0x008fc600078e0a03 */
[----:B------:R-:W3:Y:S01]  /*b520*/  LDL R6, [R1+0x1088] ;  /* 0x0010880001067983 */ /* 0x000ee20000100800 */
[----:B------:R-:W-:-:S03]  /*b530*/  ISETP.GE.AND P2, PT, R249, RZ, PT ;  /* 0x000000fff900720c */ /* 0x000fc60003f46270 */
[----:B------:R1:W-:Y:S01]  /*b540*/  STL [R1+0x1c], R3 ;  /* 0x00001c0301007387 */ /* 0x0003e20000100800 */
[----:B----4-:R-:W-:-:S03]  /*b550*/  ISETP.GE.AND P3, PT, R133, RZ, PT ;  /* 0x000000ff8500720c */ /* 0x010fc60003f66270 */
[----:B-1----:R-:W4:Y:S04]  /*b560*/  LDL.LU R3, [R1+0x14] ;  /* 0x0000140001037983 */ /* 0x002f280000300800 */
[----:B------:R-:W3:Y:S04]  /*b570*/  LDL R249, [R1+0x108c] ;  /* 0x00108c0001f97983 */ /* 0x000ee80000100800 */
[----:B------:R-:W3:Y:S01]  /*b580*/  LDL.LU R133, [R1+0x10] ;  /* 0x0000100001857983 */ /* 0x000ee20000300800 */
[----:B--2---:R-:W-:Y:S01]  /*b590*/  @!P1 IMAD.MOV R7, RZ, RZ, -R7 ;  /* 0x000000ffff079224 */ /* 0x004fe200078e0a07 */
[----:B------:R-:W-:-:S04]  /*b5a0*/  ISETP.GE.AND P1, PT, R248, RZ, PT ;  /* 0x000000fff800720c */ /* 0x000fc80003f26270 */
[----:B------:R1:W-:Y:S04]  /*b5b0*/  STL [R1+0x18], R7 ;  /* 0x0000180701007387 */ /* 0x0003e80000100800 */
[----:B------:R-:W2:Y:S04]  /*b5c0*/  LDL R248, [R1+0x1090] ;  /* 0x0010900001f87983 */ /* 0x000ea80000100800 */
[----:B-1----:R-:W2:Y:S01]  /*b5d0*/  LDL.LU R7, [R1+0xc] ;  /* 0x00000c0001077983 */ /* 0x002ea20000300800 */
[----:B----4-:R-:W-:Y:S01]  /*b5e0*/  @!P5 IMAD.MOV R3, RZ, RZ, -R3 ;  /* 0x000000ffff03d224 */ /* 0x010fe200078e0a03 */
[----:B------:R-:W-:-:S04]  /*b5f0*/  ISETP.GE.AND P5, PT, R4, RZ, PT ;  /* 0x000000ff0400720c */ /* 0x000fc80003fa6270 */
[----:B------:R1:W-:Y:S01]  /*b600*/  STL [R1+0x14], R3 ;  /* 0x0000140301007387 */ /* 0x0003e20000100800 */
[----:B---3--:R-:W-:-:S03]  /*b610*/  @!P4 IMAD.MOV R133, RZ, RZ, -R133 ;  /* 0x000000ffff85c224 */ /* 0x008fc600078e0a85 */
[----:B------:R-:W3:Y:S01]  /*b620*/  LDL R4, [R1+0x1094] ;  /* 0x0010940001047983 */ /* 0x000ee20000100800 */
[----:B------:R-:W-:-:S03]  /*b630*/  ISETP.GE.AND P4, PT, R5, RZ, PT ;  /* 0x000000ff0500720c */ /* 0x000fc60003f86270 */
[----:B------:R4:W-:Y:S04]  /*b640*/  STL [R1+0x1498], R133 ;  /* 0x0014988501007387 */ /* 0x0009e80000100800 */
[----:B------:R-:W3:Y:S04]  /*b650*/  LDL R5, [R1+0x10ac] ;  /* 0x0010ac0001057983 */ /* 0x000ee80000100800 */
[----:B-1----:R-:W3:Y:S04]  /*b660*/  LDL.LU R3, [R1+0x8] ;  /* 0x0000080001037983 */ /* 0x002ee80000300800 */
[----:B----4-:R-:W4:Y:S01]  /*b670*/  LDL R133, [R1+0x10b0] ;  /* 0x0010b00001857983 */ /* 0x010f220000100800 */
[----:B--2---:R-:W-:-:S05]  /*b680*/  @!P3 IADD3 R7, PT, PT, -R7, RZ, RZ ;  /* 0x000000ff0707b210 */ /* 0x004fca0007ffe1ff */
[----:B------:R1:W-:Y:S04]  /*b690*/  STL [R1+0x149c], R7 ;  /* 0x00149c0701007387 */ /* 0x0003e80000100800 */
[----:B------:R-:W2:Y:S01]  /*b6a0*/  LDL.LU R246, [R1+0x4] ;  /* 0x0000040001f67983 */ /* 0x000ea20000300800 */
[----:B------:R-:W-:-:S03]  /*b6b0*/  ISETP.GE.AND P3, PT, R247, RZ, PT ;  /* 0x000000fff700720c */ /* 0x000fc60003f66270 */
[----:B------:R-:W4:Y:S01]  /*b6c0*/  LDL R247, [R1+0x11cc] ;  /* 0x0011cc0001f77983 */ /* 0x000f220000100800 */
[----:B---3--:R-:W-:Y:S01]  /*b6d0*/  @!P2 IMAD.MOV R3, RZ, RZ, -R3 ;  /* 0x000000ffff03a224 */ /* 0x008fe200078e0a03 */
[----:B------:R-:W-:-:S04]  /*b6e0*/  ISETP.GE.AND P2, PT, R0, RZ, PT ;  /* 0x000000ff0000720c */ /* 0x000fc80003f46270 */
[----:B------:R3:W-:Y:S04]  /*b6f0*/  STL [R1+0x14a0], R3 ;  /* 0x0014a00301007387 */ /* 0x0007e80000100800 */
[----:B------:R-:W3:Y:S01]  /*b700*/  LDL R0, [R1+0x11c8] ;  /* 0x0011c80001007983 */ /* 0x000ee20000100800 */
[----:B------:R-:W-:Y:S01]  /*b710*/  @!P3 IMAD.MOV R243, RZ, RZ, -R243 ;  /* 0x000000fffff3b224 */ /* 0x000fe200078e0af3 */
[----:B------:R-:W-:-:S03]  /*b720*/  ISETP.GE.AND P3, PT, R4, RZ, PT ;  /* 0x000000ff0400720c */ /* 0x000fc60003f66270 */
[----:B------:R-:W-:Y:S02]  /*b730*/  @!P2 IADD3 R242, PT, PT, -R242, RZ, RZ ;  /* 0x000000fff2f2a210 */ /* 0x000fe40007ffe1ff */
[----:B------:R-:W-:Y:S01]  /*b740*/  ISETP.GE.AND P2, PT, R5, RZ, PT ;  /* 0x000000ff0500720c */ /* 0x000fe20003f46270 */
[----:B--2---:R-:W-:Y:S01]  /*b750*/  @!P1 IMAD.MOV R246, RZ, RZ, -R246 ;  /* 0x000000fffff69224 */ /* 0x004fe200078e0af6 */
[----:B------:R-:W-:-:S04]  /*b760*/  ISETP.GE.AND P1, PT, R6, RZ, PT ;  /* 0x000000ff0600720c */ /* 0x000fc80003f26270 */
[----:B------:R2:W-:Y:S04]  /*b770*/  STL [R1+0x14a4], R246 ;  /* 0x0014a4f601007387 */ /* 0x0005e80000100800 */
[----:B------:R-:W2:Y:S04]  /*b780*/  LDL R6, [R1+0x11c4] ;  /* 0x0011c40001067983 */ /* 0x000ea80000100800 */
[----:B------:R-:W2:Y:S04]  /*b790*/  LDL R5, [R1+0x11a8] ;  /* 0x0011a80001057983 */ /* 0x000ea80000100800 */
[----:B------:R-:W2:Y:S01]  /*b7a0*/  LDL R4, [R1+0x11ac] ;  /* 0x0011ac0001047983 */ /* 0x000ea20000100800 */
[----:B------:R-:W-:Y:S01]  /*b7b0*/  @!P5 IMAD.MOV R245, RZ, RZ, -R245 ;  /* 0x000000fffff5d224 */ /* 0x000fe200078e0af5 */
[----:B------:R-:W-:Y:S01]  /*b7c0*/  ISETP.GE.AND P5, PT, R249, RZ, PT ;  /* 0x000000fff900720c */ /* 0x000fe20003fa6270 */
[----:B------:R-:W-:Y:S01]  /*b7d0*/  @!P4 IMAD.MOV R244, RZ, RZ, -R244 ;  /* 0x000000fffff4c224 */ /* 0x000fe200078e0af4 */
[----:B------:R-:W2:Y:S01]  /*b7e0*/  LDL R249, [R1+0x11c0] ;  /* 0x0011c00001f97983 */ /* 0x000ea20000100800 */
[----:B------:R-:W-:-:S03]  /*b7f0*/  ISETP.GE.AND P4, PT, R248, RZ, PT ;  /* 0x000000fff800720c */ /* 0x000fc60003f86270 */
[----:B------:R-:W2:Y:S01]  /*b800*/  LDL R248, [R1+0x11bc] ;  /* 0x0011bc0001f87983 */ /* 0x000ea20000100800 */
[----:B------:R-:W-:Y:S01]  /*b810*/  @!P1 IMAD.MOV R241, RZ, RZ, -R241 ;  /* 0x000000fffff19224 */ /* 0x000fe200078e0af1 */
[----:B----4-:R-:W-:Y:S02]  /*b820*/  ISETP.GE.AND P1, PT, R133, RZ, PT ;  /* 0x000000ff8500720c */ /* 0x010fe40003f26270 */
[----:B------:R-:W4:Y:S03]  /*b830*/  LDL R133, [R1+0x11a4] ;  /* 0x0011a40001857983 */ /* 0x000f260000100800 */
[----:B------:R-:W-:Y:S01]  /*b840*/  @!P5 IMAD.MOV R240, RZ, RZ, -R240 ;  /* 0x000000fffff0d224 */ /* 0x000fe200078e0af0 */
[----:B------:R-:W-:Y:S01]  /*b850*/  ISETP.GE.AND P5, PT, R247, RZ, PT ;  /* 0x000000fff700720c */ /* 0x000fe20003fa6270 */
[----:B------:R-:W-:Y:S01]  /*b860*/  @!P3 IMAD.MOV R238, RZ, RZ, -R238 ;  /* 0x000000ffffeeb224 */ /* 0x000fe200078e0aee */
[----:B------:R-:W4:Y:S01]  /*b870*/  LDL R247, [R1+0x11a0] ;  /* 0x0011a00001f77983 */ /* 0x000f220000100800 */
[----:B------:R-:W-:Y:S01]  /*b880*/  @!P4 IMAD.MOV R239, RZ, RZ, -R239 ;  /* 0x000000ffffefc224 */ /* 0x000fe200078e0aef */
[----:B---3--:R-:W-:-:S02]  /*b890*/  ISETP.GE.AND P4, PT, R0, RZ, PT ;  /* 0x000000ff0000720c */ /* 0x008fc40003f86270 */
[----:B------:R-:W3:Y:S01]  /*b8a0*/  LDL R0, [R1+0x119c] ;  /* 0x00119c0001007983 */ /* 0x000ee20000100800 */
[----:B------:R-:W-:-:S03]  /*b8b0*/  @!P2 IMAD.MOV R237, RZ, RZ, -R237 ;  /* 0x000000ffffeda224 */ /* 0x000fc600078e0aed */
[----:B-1----:R-:W3:Y:S03]  /*b8c0*/  LDL R7, [R1+0x1078] ;  /* 0x0010780001077983 */ /* 0x002ee60000100800 */
[----:B------:R-:W-:Y:S01]  /*b8d0*/  @!P5 IMAD.MOV R235, RZ, RZ, -R235 ;  /* 0x000000ffffebd224 */ /* 0x000fe200078e0aeb */
[----:B------:R-:W3:Y:S03]  /*b8e0*/  LDL R3, [R1+0x1038] ;  /* 0x0010380001037983 */ /* 0x000ee60000100800 */
[----:B------:R-:W-:Y:S01]  /*b8f0*/  @!P4 IMAD.MOV R234, RZ, RZ, -R234 ;  /* 0x000000ffffeac224 */ /* 0x000fe200078e0aea */
[----:B--2---:R-:W-:Y:S02]  /*b900*/  ISETP.GE.AND P3, PT, R6, RZ, PT ;  /* 0x000000ff0600720c */ /* 0x004fe40003f66270 */
[----:B------:R-:W2:Y:S01]  /*b910*/  LDL R6, [R1+0x1194] ;  /* 0x0011940001067983 */ /* 0x000ea20000100800 */
[----:B------:R-:W-:-:S03]  /*b920*/  ISETP.GE.AND P4, PT, R5, RZ, PT ;  /* 0x000000ff0500720c */ /* 0x000fc60003f86270 */
[----:B------:R-:W2:Y:S01]  /*b930*/  LDL R5, [R1+0x1184] ;  /* 0x0011840001057983 */ /* 0x000ea20000100800 */
[----:B------:R-:W-:-:S03]  /*b940*/  ISETP.GE.AND P5, PT, R4, RZ, PT ;  /* 0x000000ff0400720c */ /* 0x000fc60003fa6270 */
[----:B------:R-:W2:Y:S01]  /*b950*/  LDL R4, [R1+0x1188] ;  /* 0x0011880001047983 */ /* 0x000ea20000100800 */
[----:B------:R-:W-:Y:S02]  /*b960*/  @!P1 IADD3 R236, PT, PT, -R236, RZ, RZ ;  /* 0x000000ffecec9210 */ /* 0x000fe40007ffe1ff */
[----:B------:R-:W-:Y:S02]  /*b970*/  ISETP.GE.AND P2, PT, R249, RZ, PT ;  /* 0x000000fff900720c */ /* 0x000fe40003f46270 */
[----:B------:R-:W2:Y:S01]  /*b980*/  LDL R249, [R1+0x1190] ;  /* 0x0011900001f97983 */ /* 0x000ea20000100800 */
[----:B------:R-:W-:-:S03]  /*b990*/  ISETP.GE.AND P1, PT, R248, RZ, PT ;  /* 0x000000fff800720c */ /* 0x000fc60003f26270 */
[----:B------:R-:W2:Y:S01]  /*b9a0*/  LDL R248, [R1+0x118c] ;  /* 0x00118c0001f87983 */ /* 0x000ea20000100800 */
[----:B------:R-:W-:Y:S01]  /*b9b0*/  @!P3 IMAD.MOV R233, RZ, RZ, -R233 ;  /* 0x000000ffffe9b224 */ /* 0x000fe200078e0ae9 */
[----:B----4-:R-:W-:Y:S02]  /*b9c0*/  ISETP.GE.AND P3, PT, R133, RZ, PT ;  /* 0x000000ff8500720c */ /* 0x010fe40003f66270 */
[----:B------:R-:W4:Y:S03]  /*b9d0*/  LDL R133, [R1+0x1170] ;  /* 0x0011700001857983 */ /* 0x000f260000100800 */
[----:B------:R-:W-:Y:S01]  /*b9e0*/  @!P2 IMAD.MOV R232, RZ, RZ, -R232 ;  /* 0x000000ffffe8a224 */ /* 0x000fe200078e0ae8 */
[----:B------:R-:W-:Y:S02]  /*b9f0*/  ISETP.GE.AND P2, PT, R247, RZ, PT ;  /* 0x000000fff700720c */ /* 0x000fe40003f46270 */
[----:B------:R-:W-:Y:S01]  /*ba00*/  @!P1 IMAD.MOV R231, RZ, RZ, -R231 ;  /* 0x000000ffffe79224 */ /* 0x000fe200078e0ae7 */
[----:B------:R-:W4:Y:S01]  /*ba10*/  LDL R247, [R1+0x116c] ;  /* 0x00116c0001f77983 */ /* 0x000f220000100800 */
[----:B---3--:R-:W-:-:S03]  /*ba20*/  ISETP.GE.AND P1, PT, R0, RZ, PT ;  /* 0x000000ff0000720c */ /* 0x008fc60003f26270 */
[----:B------:R-:W3:Y:S01]  /*ba30*/  LDL R0, [R1+0x1168] ;  /* 0x0011680001007983 */ /* 0x000ee20000100800 */
[----:B------:R-:W-:-:S05]  /*ba40*/  @!P5 IADD3 R230, PT, PT, -R230, RZ, RZ ;  /* 0x000000ffe6e6d210 */ /* 0x000fca0007ffe1ff */
[----:B------:R-:W-:-:S04]  /*ba50*/  @!P2 IMAD.MOV R227, RZ, RZ, -R227 ;  /* 0x000000ffffe3a224 */ /* 0x000fc800078e0ae3 */
[----:B------:R-:W-:Y:S01]  /*ba60*/  @!P1 IMAD.MOV R226, RZ, RZ, -R226 ;  /* 0x000000ffffe29224 */ /* 0x000fe200078e0ae2 */
[----:B--2---:R-:W-:Y:S02]  /*ba70*/  ISETP.GE.AND P5, PT, R6, RZ, PT ;  /* 0x000000ff0600720c */ /* 0x004fe40003fa6270 */
[----:B------:R-:W2:Y:S01]  /*ba80*/  LDL R6, [R1+0x1164] ;  /* 0x0011640001067983 */ /* 0x000ea20000100800 */
[----:B------:R-:W-:-:S03]  /*ba90*/  ISETP.GE.AND P1, PT, R5, RZ, PT ;  /* 0x000000ff0500720c */ /* 0x000fc60003f26270 */
[----:B------:R-:W2:Y:S01]  /*baa0*/  LDL R5, [R1+0x1150] ;  /* 0x0011500001057983 */ /* 0x000ea20000100800 */
[----:B------:R-:W-:-:S03]  /*bab0*/  ISETP.GE.AND P2, PT, R4, RZ, PT ;  /* 0x000000ff0400720c */ /* 0x000fc60003f46270 */
        /* <DEDUP_REMOVED lines=10> */
[----:B------:R-:W-:Y:S02]  /*bb60*/  @!P4 IADD3 R224, PT, PT, -R224, RZ, RZ ;  /* 0x000000ffe0e0c210 */ /* 0x000fe40007ffe1ff */
[----:B------:R-:W-:Y:S01]  /*bb70*/  ISETP.GE.AND P4, PT, R247, RZ, PT ;  /* 0x000000fff700720c */ /* 0x000fe20003f86270 */
[----:B------:R-:W-:Y:S01]  /*bb80*/  @!P3 IMAD.MOV R223, RZ, RZ, -R223 ;  /* 0x000000ffffdfb224 */ /* 0x000fe200078e0adf */
[----:B------:R-:W4:Y:S01]  /*bb90*/  LDL R247, [R1+0x1148] ;  /* 0x0011480001f77983 */ /* 0x000f220000100800 */
[----:B---3--:R-:W-:-:S03]  /*bba0*/  ISETP.GE.AND P3, PT, R0, RZ, PT ;  /* 0x000000ff0000720c */ /* 0x008fc60003f66270 */
[----:B------:R-:W3:Y:S01]  /*bbb0*/  LDL R0, [R1+0x1134] ;  /* 0x0011340001007983 */ /* 0x000ee20000100800 */
[----:B------:R-:W-:-:S06]  /*bbc0*/  @!P2 IMAD.MOV R222, RZ, RZ, -R222 ;  /* 0x000000ffffdea224 */ /* 0x000fcc00078e0ade */
[----:B------:R-:W-:-:S03]  /*bbd0*/  @!P4 IMAD.MOV R219, RZ, RZ, -R219 ;  /* 0x000000ffffdbc224 */ /* 0x000fc600078e0adb */
[----:B------:R-:W-:Y:S02]  /*bbe0*/  @!P3 IADD3 R218, PT, PT, -R218, RZ, RZ ;  /* 0x000000ffdadab210 */ /* 0x000fe40007ffe1ff */
        /* <DEDUP_REMOVED lines=21> */
[----:B------:R-:W-:-:S05]  /*bd40*/  @!P4 IMAD.MOV R214, RZ, RZ, -R214 ;  /* 0x000000ffffd6c224 */ /* 0x000fca00078e0ad6 */
        /* <DEDUP_REMOVED lines=32> */
[----:B------:R-:W-:Y:S02]  /*bf50*/  @!P5 IMAD.MOV R205, RZ, RZ, -R205 ;  /* 0x000000ffffcdd224 */ /* 0x000fe400078e0acd */
[----:B------:R-:W-:Y:S01]  /*bf60*/  @!P4 IMAD.MOV R204, RZ, RZ, -R204 ;  /* 0x000000ffffccc224 */ /* 0x000fe200078e0acc */
[----:B------:R-:W-:Y:S02]  /*bf70*/  ISETP.GE.AND P5, PT, R249, RZ, PT ;  /* 0x000000fff900720c */ /* 0x000fe40003fa6270 */
        /* <DEDUP_REMOVED lines=532> */
[----:B----4-:R-:W-:Y:S01]  /*e0c0*/  ISETP.GE.AND P2, PT, R133, RZ, PT ;  /* 0x000000ff8500720c */ /* 0x010fe20003f46270 */
[----:B------:R-:W-:Y:S01]  /*e0d0*/  @!P1 IMAD.MOV R20, RZ, RZ, -R20 ;  /* 0x000000ffff149224 */ /* 0x000fe200078e0a14 */
[----:B------:R-:W4:Y:S03]  /*e0e0*/  LDL R133, [R1+0x1028] ;  /* 0x0010280001857983 */ /* 0x000f260000100800 */
[----:B------:R-:W-:Y:S01]  /*e0f0*/  @!P4 IMAD.MOV R23, RZ, RZ, -R23 ;  /* 0x000000ffff17c224 */ /* 0x000fe200078e0a17 */
[----:B------:R-:W-:Y:S02]  /*e100*/  ISETP.GE.AND P4, PT, R247, RZ, PT ;  /* 0x000000fff700720c */ /* 0x000fe40003f86270 */
[----:B------:R-:W-:Y:S01]  /*e110*/  @!P3 IMAD.MOV R22, RZ, RZ, -R22 ;  /* 0x000000ffff16b224 */ /* 0x000fe200078e0a16 */
[----:B------:R-:W4:Y:S01]  /*e120*/  LDL R247, [R1+0x1048] ;  /* 0x0010480001f77983 */ /* 0x000f220000100800 */
[----:B---3--:R-:W-:-:S03]  /*e130*/  ISETP.GE.AND P3, PT, R0, RZ, PT ;  /* 0x000000ff0000720c */ /* 0x008fc60003f66270 */
[----:B------:R-:W3:Y:S01]  /*e140*/  LDL R0, [R1+0x103c] ;  /* 0x00103c0001007983 */ /* 0x000ee20000100800 */
[----:B------:R-:W-:Y:S01]  /*e150*/  @!P5 IMAD.MOV R24, RZ, RZ, -R24 ;  /* 0x000000ffff18d224 */ /* 0x000fe200078e0a18 */
[----:B------:R-:W-:Y:S01]  /*e160*/  ISETP.GE.AND P5, PT, R7, RZ, PT ;  /* 0x000000ff0700720c */ /* 0x000fe20003fa6270 */
[----:B------:R-:W-:Y:S01]  /*e170*/  @!P2 IMAD.MOV R16, RZ, RZ, -R16 ;  /* 0x000000ffff10a224 */ /* 0x000fe200078e0a10 */
[----:B------:R-:W3:Y:S06]  /*e180*/  LDL R7, [R1+0x1030] ;  /* 0x0010300001077983 */ /* 0x000eec0000100800 */
[----:B------:R-:W-:Y:S01]  /*e190*/  @!P3 IMAD.MOV R17, RZ, RZ, -R17 ;  /* 0x000000ffff11b224 */ /* 0x000fe200078e0a11 */
[----:B--2---:R-:W-:-:S02]  /*e1a0*/  ISETP.GE.AND P1, PT, R6, RZ, PT ;  /* 0x000000ff0600720c */ /* 0x004fc40003f26270 */
[----:B------:R-:W2:Y:S01]  /*e1b0*/  LDL R6, [R1+0x1034] ;  /* 0x0010340001067983 */ /* 0x000ea20000100800 */
[----:B------:R-:W-:-:S03]  /*e1c0*/  ISETP.GE.AND P2, PT, R5, RZ, PT ;  /* 0x000000ff0500720c */ /* 0x000fc60003f46270 */
[----:B------:R-:W2:Y:S01]  /*e1d0*/  LDL R5, [R1+0x1024] ;  /* 0x0010240001057983 */ /* 0x000ea20000100800 */
[----:B------:R-:W-:-:S03]  /*e1e0*/  ISETP.GE.AND P3, PT, R4, RZ, PT ;  /* 0x000000ff0400720c */ /* 0x000fc60003f66270 */
[----:B------:R-:W2:Y:S01]  /*e1f0*/  LDL R4, [R1+0x1020] ;  /* 0x0010200001047983 */ /* 0x000ea20000100800 */
[----:B------:R-:W-:Y:S01]  /*e200*/  @!P5 IADD3 R19, PT, PT, -R19, RZ, RZ ;  /* 0x000000ff1313d210 */ /* 0x000fe20007ffe1ff */
[----:B------:R-:W-:Y:S01]  /*e210*/  @!P4 IMAD.MOV R18, RZ, RZ, -R18 ;  /* 0x000000ffff12c224 */ /* 0x000fe200078e0a12 */
[----:B------:R-:W-:Y:S01]  /*e220*/  ISETP.GE.AND P5, PT, R249, RZ, PT ;  /* 0x000000fff900720c */ /* 0x000fe20003fa6270 */
[----:B------:R-:W-:Y:S01]  /*e230*/  @!P1 IMAD.MOV R15, RZ, RZ, -R15 ;  /* 0x000000ffff0f9224 */ /* 0x000fe200078e0a0f */
[----:B------:R-:W2:Y:S01]  /*e240*/  LDL R249, [R1+0x1014] ;  /* 0x0010140001f97983 */ /* 0x000ea20000100800 */
[----:B------:R-:W-:-:S03]  /*e250*/  ISETP.GE.AND P4, PT, R248, RZ, PT ;  /* 0x000000fff800720c */ /* 0x000fc60003f86270 */
[----:B------:R-:W2:Y:S07]  /*e260*/  LDL R248, [R1+0x1010] ;  /* 0x0010100001f87983 */ /* 0x000eae0000100800 */
[----:B------:R-:W-:Y:S01]  /*e270*/  @!P5 IMAD.MOV R14, RZ, RZ, -R14 ;  /* 0x000000ffff0ed224 */ /* 0x000fe200078e0a0e */
[----:B----4-:R-:W-:Y:S02]  /*e280*/  ISETP.GE.AND P1, PT, R247, RZ, PT ;  /* 0x000000fff700720c */ /* 0x010fe40003f26270 */
[----:B------:R-:W-:Y:S01]  /*e290*/  @!P4 IADD3 R13, PT, PT, -R13, RZ, RZ ;  /* 0x000000ff0d0dc210 */ /* 0x000fe20007ffe1ff */
[----:B------:R-:W-:Y:S01]  /*e2a0*/  @!P3 IMAD.MOV R12, RZ, RZ, -R12 ;  /* 0x000000ffff0cb224 */ /* 0x000fe200078e0a0c */
[----:B---3--:R-:W-:Y:S01]  /*e2b0*/  ISETP.GE.AND P5, PT, R0, RZ, PT ;  /* 0x000000ff0000720c */ /* 0x008fe20003fa6270 */
[----:B------:R-:W3:Y:S01]  /*e2c0*/  LDL R247, [R1+0x100c] ;  /* 0x00100c0001f77983 */ /* 0x000ee20000100800 */
[----:B------:R-:W-:Y:S01]  /*e2d0*/  ISETP.GE.AND P4, PT, R3, RZ, PT ;  /* 0x000000ff0300720c */ /* 0x000fe20003f86270 */
[----:B------:R-:W-:-:S02]  /*e2e0*/  @!P2 IMAD.MOV R11, RZ, RZ, -R11 ;  /* 0x000000ffff0ba224 */ /* 0x000fc400078e0a0b */
[----:B------:R-:W4:Y:S01]  /*e2f0*/  LDL R0, [R1+0x1008] ;  /* 0x0010080001007983 */ /* 0x000f220000100800 */
[----:B------:R-:W-:-:S03]  /*e300*/  ISETP.GE.AND P2, PT, R7, RZ, PT ;  /* 0x000000ff0700720c */ /* 0x000fc60003f46270 */
[----:B------:R-:W-:Y:S01]  /*e310*/  @!P1 IMAD.MOV R10, RZ, RZ, -R10 ;  /* 0x000000ffff0a9224 */ /* 0x000fe200078e0a0a */
[----:B------:R-:W-:-:S03]  /*e320*/  ISETP.GE.AND P1, PT, R133, RZ, PT ;  /* 0x000000ff8500720c */ /* 0x000fc60003f26270 */
[----:B------:R-:W-:Y:S02]  /*e330*/  @!P5 IMAD.MOV R9, RZ, RZ, -R9 ;  /* 0x000000ffff09d224 */ /* 0x000fe400078e0a09 */
[----:B------:R-:W-:Y:S01]  /*e340*/  @!P4 IMAD.MOV R8, RZ, RZ, -R8 ;  /* 0x000000ffff08c224 */ /* 0x000fe200078e0a08 */
[----:B--2---:R-:W-:Y:S02]  /*e350*/  ISETP.GE.AND P3, PT, R6, RZ, PT ;  /* 0x000000ff0600720c */ /* 0x004fe40003f66270 */
[----:B------:R-:W2:Y:S04]  /*e360*/  LDL.LU R6, [R1+0x28] ;  /* 0x0000280001067983 */ /* 0x000ea80000300800 */
[----:B------:R-:W2:Y:S01]  /*e370*/  LDL.LU R246, [R1+0x20] ;  /* 0x0000200001f67983 */ /* 0x000ea20000300800 */
[----:B------:R-:W-:-:S03]  /*e380*/  ISETP.GE.AND P5, PT, R5, RZ, PT ;  /* 0x000000ff0500720c */ /* 0x000fc60003fa6270 */
[----:B------:R-:W2:Y:S01]  /*e390*/  LDL.LU R3, [R1+0x1c] ;  /* 0x00001c0001037983 */ /* 0x000ea20000300800 */
[----:B------:R-:W-:-:S03]  /*e3a0*/  ISETP.GE.AND P4, PT, R4, RZ, PT ;  /* 0x000000ff0400720c */ /* 0x000fc60003f86270 */
[----:B------:R-:W2:Y:S04]  /*e3b0*/  LDL.LU R7, [R1+0x18] ;  /* 0x0000180001077983 */ /* 0x000ea80000300800 */
[----:B------:R-:W2:Y:S04]  /*e3c0*/  LDL.LU R133, [R1+0x14] ;  /* 0x0000140001857983 */ /* 0x000ea80000300800 */
[----:B------:R-:W2:Y:S04]  /*e3d0*/  LDL.LU R5, [R1+0x14c0] ;  /* 0x0014c00001057983 */ /* 0x000ea80000300800 */
[----:B------:R-:W2:Y:S01]  /*e3e0*/  LDL.LU R4, [R1+0x14bc] ;  /* 0x0014bc0001047983 */ /* 0x000ea20000300800 */
[----:B------:R-:W-:Y:S01]  /*e3f0*/  LOP3.LUT R252, RZ, R252, RZ, 0x33, !PT ;  /* 0x000000fcfffc7212 */ /* 0x000fe200078e33ff */
[----:B------:R-:W-:Y:S01]  /*e400*/  @!P1 IMAD.MOV R2, RZ, RZ, -R2 ;  /* 0x000000ffff029224 */ /* 0x000fe200078e0a02 */
[----:B---3--:R-:W-:-:S02]  /*e410*/  ISETP.GE.AND P1, PT, R247, RZ, PT ;  /* 0x000000fff700720c */ /* 0x008fc40003f26270 */
[----:B----4-:R-:W-:Y:S02]  /*e420*/  ISETP.GE.AND P6, PT, R0, RZ, PT ;  /* 0x000000ff0000720c */ /* 0x010fe40003fc6270 */
[C---:B--2---:R-:W-:Y:S02]  /*e430*/  SEL R6, R252.reuse, R6, !P0 ;  /* 0x00000006fc067207 */ /* 0x044fe40004000000 */
[C---:B------:R-:W-:Y:S02]  /*e440*/  SEL R246, R252.reuse, R246, !P0 ;  /* 0x000000f6fcf67207 */ /* 0x040fe40004000000 */
[C---:B------:R-:W-:Y:S02]  /*e450*/  SEL R3, R252.reuse, R3, !P0 ;  /* 0x00000003fc037207 */ /* 0x040fe40004000000 */
[----:B------:R-:W-:Y:S02]  /*e460*/  SEL R7, R252, R7, !P0 ;  /* 0x00000007fc077207 */ /* 0x000fe40004000000 */
[----:B------:R-:W-:-:S02]  /*e470*/  @!P3 IADD3 R5, PT, PT, -R5, RZ, RZ ;  /* 0x000000ff0505b210 */ /* 0x000fc40007ffe1ff */
[----:B------:R-:W-:Y:S01]  /*e480*/  ISETP.GE.AND P3, PT, R249, RZ, PT ;  /* 0x000000fff900720c */ /* 0x000fe20003f66270 */
[----:B------:R-:W-:Y:S01]  /*e490*/  @!P2 IMAD.MOV R4, RZ, RZ, -R4 ;  /* 0x000000ffff04a224 */ /* 0x000fe200078e0a04 */
[----:B------:R-:W2:Y:S01]  /*e4a0*/  LDL.LU R249, [R1+0x14b8] ;  /* 0x0014b80001f97983 */ /* 0x000ea20000300800 */
[----:B------:R-:W-:-:S03]  /*e4b0*/  ISETP.GE.AND P2, PT, R248, RZ, PT ;  /* 0x000000fff800720c */ /* 0x000fc60003f46270 */
[----:B------:R-:W3:Y:S04]  /*e4c0*/  LDL.LU R248, [R1+0x14b4] ;  /* 0x0014b40001f87983 */ /* 0x000ee80000300800 */
[----:B------:R-:W4:Y:S04]  /*e4d0*/  LDL.LU R247, [R1+0x14b0] ;  /* 0x0014b00001f77983 */ /* 0x000f280000300800 */
[----:B------:R-:W2:Y:S01]  /*e4e0*/  LDL.LU R0, [R1+0x14ac] ;  /* 0x0014ac0001007983 */ /* 0x000ea20000300800 */
[----:B------:R-:W-:-:S03]  /*e4f0*/  SEL R133, R252, R133, !P0 ;  /* 0x00000085fc857207 */ /* 0x000fc60004000000 */
[----:B------:R1:W-:Y:S04]  /*e500*/  STL [R1+0x28], R6 ;  /* 0x0000280601007387 */ /* 0x0003e80000100800 */
[----:B-1----:R-:W2:Y:S04]  /*e510*/  LDL.LU R6, [R1+0x14a8] ;  /* 0x0014a80001067983 */ /* 0x002ea80000300800 */
[----:B------:R1:W-:Y:S04]  /*e520*/  STL [R1+0x20], R246 ;  /* 0x000020f601007387 */ /* 0x0003e80000100800 */
[----:B-1----:R-:W2:Y:S04]  /*e530*/  LDL.LU R246, [R1+0x14a4] ;  /* 0x0014a40001f67983 */ /* 0x002ea80000300800 */
[----:B------:R1:W-:Y:S04]  /*e540*/  STL [R1+0x1c], R3 ;  /* 0x00001c0301007387 */ /* 0x0003e80000100800 */
[----:B-1----:R-:W2:Y:S04]  /*e550*/  LDL.LU R3, [R1+0x14a0] ;  /* 0x0014a00001037983 */ /* 0x002ea80000300800 */
[----:B------:R1:W-:Y:S04]  /*e560*/  STL [R1+0x18], R7 ;  /* 0x0000180701007387 */ /* 0x0003e80000100800 */
[----:B-1----:R-:W3:Y:S04]  /*e570*/  LDL.LU R7, [R1+0x149c] ;  /* 0x00149c0001077983 */ /* 0x002ee80000300800 */
[----:B------:R1:W-:Y:S04]  /*e580*/  STL [R1+0x14], R133 ;  /* 0x0000148501007387 */ /* 0x0003e80000100800 */
[----:B-1----:R-:W4:Y:S01]  /*e590*/  LDL.LU R133, [R1+0x1498] ;  /* 0x0014980001857983 */ /* 0x002f220000300800 */
[----:B------:R-:W-:-:S02]  /*e5a0*/  SEL R97, R252, R97, !P0 ;  /* 0x00000061fc617207 */ /* 0x000fc40004000000 */
[C---:B------:R-:W-:Y:S02]  /*e5b0*/  SEL R94, R252.reuse, R94, !P0 ;  /* 0x0000005efc5e7207 */ /* 0x040fe40004000000 */
[C---:B------:R-:W-:Y:S02]  /*e5c0*/  SEL R91, R252.reuse, R91, !P0 ;  /* 0x0000005bfc5b7207 */ /* 0x040fe40004000000 */
[C---:B------:R-:W-:Y:S02]  /*e5d0*/  SEL R88, R252.reuse, R88, !P0 ;  /* 0x00000058fc587207 */ /* 0x040fe40004000000 */
[C---:B------:R-:W-:Y:S02]  /*e5e0*/  SEL R85, R252.reuse, R85, !P0 ;  /* 0x00000055fc557207 */ /* 0x040fe40004000000 */
[C---:B------:R-:W-:Y:S02]  /*e5f0*/  SEL R82, R252.reuse, R82, !P0 ;  /* 0x00000052fc527207 */ /* 0x040fe40004000000 */
        /* <DEDUP_REMOVED lines=14> */
[C---:B--2---:R-:W-:Y:S02]  /*e6e0*/  SEL R3, R252.reuse, R3, !P0 ;  /* 0x00000003fc037207 */ /* 0x044fe40004000000 */
[C---:B---3--:R-:W-:Y:S02]  /*e6f0*/  SEL R7, R252.reuse, R7, !P0 ;  /* 0x00000007fc077207 */ /* 0x048fe40004000000 */
[----:B----4-:R-:W-:-:S05]  /*e700*/  SEL R133, R252, R133, !P0 ;  /* 0x00000085fc857207 */ /* 0x010fca0004000000 */
[----:B------:R-:W-:Y:S04]  /*e710*/  STL [R1+0x10], R133 ;  /* 0x0000108501007387 */ /* 0x000fe80000100800 */
[----:B------:R1:W-:Y:S04]  /*e720*/  STL [R1+0xc], R7 ;  /* 0x00000c0701007387 */ /* 0x0003e80000100800 */
[----:B------:R2:W-:Y:S01]  /*e730*/  STL [R1+0x8], R3 ;  /* 0x0000080301007387 */ /* 0x0005e20000100800 */
[C---:B-1----:R-:W-:Y:S02]  /*e740*/  SEL R7, R252.reuse, R246, !P0 ;  /* 0x000000f6fc077207 */ /* 0x042fe40004000000 */
[----:B--2---:R-:W-:-:S03]  /*e750*/  SEL R3, R252, R245, !P0 ;  /* 0x000000f5fc037207 */ /* 0x004fc60004000000 */
[----:B------:R1:W-:Y:S04]  /*e760*/  STL [R1+0x4], R7 ;  /* 0x0000040701007387 */ /* 0x0003e80000100800 */
[----:B------:R2:W-:Y:S01]  /*e770*/  STL [R1], R3 ;  /* 0x0000000301007387 */ /* 0x0005e20000100800 */
[C---:B-1----:R-:W-:Y:S02]  /*e780*/  SEL R7, R252.reuse, R98, !P0 ;  /* 0x00000062fc077207 */ /* 0x042fe40004000000 */
[----:B--2---:R-:W-:-:S05]  /*e790*/  SEL R3, R252, R99, !P0 ;  /* 0x00000063fc037207 */ /* 0x004fca0004000000 */
[----:B------:R1:W-:Y:S04]  /*e7a0*/  STL [R1+0xe4], R3 ;  /* 0x0000e40301007387 */ /* 0x0003e80000100800 */
[----:B------:R2:W-:Y:S01]  /*e7b0*/  STL [R1+0xf4], R7 ;  /* 0x0000f40701007387 */ /* 0x0005e20000100800 */
[----:B-1----:R-:W-:-:S03]  /*e7c0*/  SEL R3, R252, R96, !P0 ;  /* 0x00000060fc037207 */ /* 0x002fc60004000000 */
[----:B------:R-:W-:Y:S01]  /*e7d0*/  STL [R1+0x108], R97 ;  /* 0x0001086101007387 */ /* 0x000fe20000100800 */
[----:B--2---:R-:W-:-:S03]  /*e7e0*/  SEL R7, R252, R95, !P0 ;  /* 0x0000005ffc077207 */ /* 0x004fc60004000000 */
        /* <DEDUP_REMOVED lines=27> */
[C---:B-1----:R-:W-:Y:S02]  /*e9a0*/  SEL R3, R252.reuse, R78, !P0 ;  /* 0x0000004efc037207 */ /* 0x042fe40004000000 */
        /* <DEDUP_REMOVED lines=41> */
[C---:B------:R-:W-:Y:S02]  /*ec40*/  SEL R245, R252.reuse, R243, !P0 ;  /* 0x000000f3fcf57207 */ /* 0x040fe40004000000 */
[C---:B-1----:R-:W-:Y:S01]  /*ec50*/  SEL R3, R252.reuse, R49, !P0 ;  /* 0x00000031fc037207 */ /* 0x042fe20004000000 */
[----:B------:R-:W-:Y:S01]  /*ec60*/  STL [R1+0x5e0], R50 ;  /* 0x0005e03201007387 */ /* 0x000fe20000100800 */
[----:B--2---:R-:W-:-:S03]  /*ec70*/  SEL R7, R252, R48, !P0 ;  /* 0x00000030fc077207 */ /* 0x004fc60004000000 */
[----:B------:R1:W-:Y:S01]  /*ec80*/  STL [R1+0x5e4], R3 ;  /* 0x0005e40301007387 */ /* 0x0003e20000100800 */
[C---:B------:R-:W-:Y:S02]  /*ec90*/  SEL R243, R252.reuse, R241, !P0 ;  /* 0x000000f1fcf37207 */ /* 0x040fe40004000000 */
[C---:B------:R-:W-:Y:S01]  /*eca0*/  SEL R241, R252.reuse, R239, !P0 ;  /* 0x000000effcf17207 */ /* 0x040fe20004000000 */
[----:B------:R2:W-:Y:S01]  /*ecb0*/  STL [R1+0x5e8], R7 ;  /* 0x0005e80701007387 */ /* 0x0005e20000100800 */
[C---:B------:R-:W-:Y:S02]  /*ecc0*/  SEL R239, R252.reuse, R238, !P0 ;  /* 0x000000eefcef7207 */ /* 0x040fe40004000000 */
[C---:B------:R-:W-:Y:S02]  /*ecd0*/  SEL R238, R252.reuse, R237, !P0 ;  /* 0x000000edfcee7207 */ /* 0x040fe40004000000 */
[C---:B-1----:R-:W-:Y:S01]  /*ece0*/  SEL R3, R252.reuse, R46, !P0 ;  /* 0x0000002efc037207 */ /* 0x042fe20004000000 */
[----:B------:R-:W-:Y:S01]  /*ecf0*/  STL [R1+0x5ec], R47 ;  /* 0x0005ec2f01007387 */ /* 0x000fe20000100800 */
[----:B------:R-:W-:-:S02]  /*ed00*/  SEL R237, R252, R236, !P0 ;  /* 0x000000ecfced7207 */ /* 0x000fc40004000000 */
[C---:B--2---:R-:W-:Y:S01]  /*ed10*/  SEL R7, R252.reuse, R45, !P0 ;  /* 0x0000002dfc077207 */ /* 0x044fe20004000000 */
[----:B------:R1:W-:Y:S01]  /*ed20*/  STL [R1+0x5f0], R3 ;  /* 0x0005f00301007387 */ /* 0x0003e20000100800 */
[C---:B------:R-:W-:Y:S02]  /*ed30*/  SEL R236, R252.reuse, R235, !P0 ;  /* 0x000000ebfcec7207 */ /* 0x040fe40004000000 */
[C---:B------:R-:W-:Y:S01]  /*ed40*/  SEL R235, R252.reuse, R234, !P0 ;  /* 0x000000eafceb7207 */ /* 0x040fe20004000000 */
[----:B------:R2:W-:Y:S01]  /*ed50*/  STL [R1+0x5f4], R7 ;  /* 0x0005f40701007387 */ /* 0x0005e20000100800 */
[C---:B------:R-:W-:Y:S02]  /*ed60*/  SEL R234, R252.reuse, R233, !P0 ;  /* 0x000000e9fcea7207 */ /* 0x040fe40004000000 */
[C---:B------:R-:W-:Y:S02]  /*ed70*/  SEL R233, R252.reuse, R232, !P0 ;  /* 0x000000e8fce97207 */ /* 0x040fe40004000000 */
[----:B-1----:R-:W-:-:S02]  /*ed80*/  SEL R3, R252, R43, !P0 ;  /* 0x0000002bfc037207 */ /* 0x002fc40004000000 */
[C---:B------:R-:W-:Y:S02]  /*ed90*/  SEL R232, R252.reuse, R231, !P0 ;  /* 0x000000e7fce87207 */ /* 0x040fe40004000000 */
[C---:B--2---:R-:W-:Y:S01]  /*eda0*/  SEL R7, R252.reuse, R42, !P0 ;  /* 0x0000002afc077207 */ /* 0x044fe20004000000 */
[----:B------:R-:W-:Y:S01]  /*edb0*/  STL [R1+0x5f8], R44 ;  /* 0x0005f82c01007387 */ /* 0x000fe20000100800 */
[C---:B------:R-:W-:Y:S02]  /*edc0*/  SEL R231, R252.reuse, R230, !P0 ;  /* 0x000000e6fce77207 */ /* 0x040fe40004000000 */
[C---:B------:R-:W-:Y:S01]  /*edd0*/  SEL R230, R252.reuse, R229, !P0 ;  /* 0x000000e5fce67207 */ /* 0x040fe20004000000 */
[----:B------:R1:W-:Y:S01]  /*ede0*/  STL [R1+0x5fc], R3 ;  /* 0x0005fc0301007387 */ /* 0x0003e20000100800 */
[C---:B------:R-:W-:Y:S02]  /*edf0*/  SEL R229, R252.reuse, R228, !P0 ;  /* 0x000000e4fce57207 */ /* 0x040fe40004000000 */
[C---:B------:R-:W-:Y:S01]  /*ee00*/  SEL R228, R252.reuse, R227, !P0 ;  /* 0x000000e3fce47207 */ /* 0x040fe20004000000 */
[----:B------:R2:W-:Y:S01]  /*ee10*/  STL [R1+0x600], R7 ;  /* 0x0006000701007387 */ /* 0x0005e20000100800 */
[----:B------:R-:W-:-:S02]  /*ee20*/  SEL R227, R252, R226, !P0 ;  /* 0x000000e2fce37207 */ /* 0x000fc40004000000 */
[C---:B------:R-:W-:Y:S02]  /*ee30*/  SEL R226, R252.reuse, R225, !P0 ;  /* 0x000000e1fce27207 */ /* 0x040fe40004000000 */
[C---:B-1----:R-:W-:Y:S01]  /*ee40*/  SEL R3, R252.reuse, R40, !P0 ;  /* 0x00000028fc037207 */ /* 0x042fe20004000000 */
[----:B------:R-:W-:Y:S01]  /*ee50*/  STL [R1+0x604], R41 ;  /* 0x0006042901007387 */ /* 0x000fe20000100800 */
[C---:B------:R-:W-:Y:S02]  /*ee60*/  SEL R225, R252.reuse, R224, !P0 ;  /* 0x000000e0fce17207 */ /* 0x040fe40004000000 */
[C---:B--2---:R-:W-:Y:S01]  /*ee70*/  SEL R7, R252.reuse, R39, !P0 ;  /* 0x00000027fc077207 */ /* 0x044fe20004000000 */
[----:B------:R1:W-:Y:S01]  /*ee80*/  STL [R1+0x608], R3 ;  /* 0x0006080301007387 */ /* 0x0003e20000100800 */
[C---:B------:R-:W-:Y:S02]  /*ee90*/  SEL R224, R252.reuse, R223, !P0 ;  /* 0x000000dffce07207 */ /* 0x040fe40004000000 */
[C---:B------:R-:W-:Y:S01]  /*eea0*/  SEL R223, R252.reuse, R222, !P0 ;  /* 0x000000defcdf7207 */ /* 0x040fe20004000000 */
[----:B------:R2:W-:Y:S01]  /*eeb0*/  STL [R1+0x60c], R7 ;  /* 0x00060c0701007387 */ /* 0x0005e20000100800 */
[----:B------:R-:W-:-:S02]  /*eec0*/  SEL R222, R252, R221, !P0 ;  /* 0x000000ddfcde7207 */ /* 0x000fc40004000000 */
[C---:B------:R-:W-:Y:S02]  /*eed0*/  SEL R221, R252.reuse, R220, !P0 ;  /* 0x000000dcfcdd7207 */ /* 0x040fe40004000000 */
[C---:B-1----:R-:W-:Y:S02]  /*eee0*/  SEL R3, R252.reuse, R37, !P0 ;  /* 0x00000025fc037207 */ /* 0x042fe40004000000 */
[C---:B------:R-:W-:Y:S02]  /*eef0*/  SEL R220, R252.reuse, R219, !P0 ;  /* 0x000000dbfcdc7207 */ /* 0x040fe40004000000 */
[C---:B--2---:R-:W-:Y:S01]  /*ef00*/  SEL R7, R252.reuse, R36, !P0 ;  /* 0x00000024fc077207 */ /* 0x044fe20004000000 */
[----:B------:R-:W-:Y:S01]  /*ef10*/  STL [R1+0x610], R38 ;  /* 0x0006102601007387 */ /* 0x000fe20000100800 */
[C---:B------:R-:W-:Y:S02]  /*ef20*/  SEL R219, R252.reuse, R218, !P0 ;  /* 0x000000dafcdb7207 */ /* 0x040fe40004000000 */
[C---:B------:R-:W-:Y:S01]  /*ef30*/  SEL R218, R252.reuse, R217, !P0 ;  /* 0x000000d9fcda7207 */ /* 0x040fe20004000000 */
[----:B------:R1:W-:Y:S01]  /*ef40*/  STL [R1+0x614], R3 ;  /* 0x0006140301007387 */ /* 0x0003e20000100800 */
[----:B------:R-:W-:-:S02]  /*ef50*/  SEL R217, R252, R216, !P0 ;  /* 0x000000d8fcd97207 */ /* 0x000fc40004000000 */
[C---:B------:R-:W-:Y:S01]  /*ef60*/  SEL R216, R252.reuse, R215, !P0 ;  /* 0x000000d7fcd87207 */ /* 0x040fe20004000000 */
[----:B------:R2:W-:Y:S01]  /*ef70*/  STL [R1+0x618], R7 ;  /* 0x0006180701007387 */ /* 0x0005e20000100800 */
[C---:B------:R-:W-:Y:S02]  /*ef80*/  SEL R215, R252.reuse, R214, !P0 ;  /* 0x000000d6fcd77207 */ /* 0x040fe40004000000 */
[C---:B------:R-:W-:Y:S02]  /*ef90*/  SEL R214, R252.reuse, R213, !P0 ;  /* 0x000000d5fcd67207 */ /* 0x040fe40004000000 */
[C---:B-1----:R-:W-:Y:S01]  /*efa0*/  SEL R3, R252.reuse, R34, !P0 ;  /* 0x00000022fc037207 */ /* 0x042fe20004000000 */
[----:B------:R-:W-:Y:S01]  /*efb0*/  STL [R1+0x61c], R35 ;  /* 0x00061c2301007387 */ /* 0x000fe20000100800 */
[C---:B------:R-:W-:Y:S02]  /*efc0*/  SEL R213, R252.reuse, R212, !P0 ;  /* 0x000000d4fcd57207 */ /* 0x040fe40004000000 */
[C---:B--2---:R-:W-:Y:S01]  /*efd0*/  SEL R7, R252.reuse, R33, !P0 ;  /* 0x00000021fc077207 */ /* 0x044fe20004000000 */
[----:B------:R1:W-:Y:S01]  /*efe0*/  STL [R1+0x620], R3 ;  /* 0x0006200301007387 */ /* 0x0003e20000100800 */
[----:B------:R-:W-:-:S02]  /*eff0*/  SEL R212, R252, R211, !P0 ;  /* 0x000000d3fcd47207 */ /* 0x000fc40004000000 */
[C---:B------:R-:W-:Y:S01]  /*f000*/  SEL R211, R252.reuse, R210, !P0 ;  /* 0x000000d2fcd37207 */ /* 0x040fe20004000000 */
[----:B------:R2:W-:Y:S01]  /*f010*/  STL [R1+0x624], R7 ;  /* 0x0006240701007387 */ /* 0x0005e20000100800 */
[C---:B------:R-:W-:Y:S02]  /*f020*/  SEL R210, R252.reuse, R209, !P0 ;  /* 0x000000d1fcd27207 */ /* 0x040fe40004000000 */
[C---:B------:R-:W-:Y:S02]  /*f030*/  SEL R209, R252.reuse, R208, !P0 ;  /* 0x000000d0fcd17207 */ /* 0x040fe40004000000 */
[C---:B-1----:R-:W-:Y:S02]  /*f040*/  SEL R3, R252.reuse, R31, !P0 ;  /* 0x0000001ffc037207 */ /* 0x042fe40004000000 */
[C---:B------:R-:W-:Y:S02]  /*f050*/  SEL R208, R252.reuse, R207, !P0 ;  /* 0x000000cffcd07207 */ /* 0x040fe40004000000 */
[C---:B--2---:R-:W-:Y:S01]  /*f060*/  SEL R7, R252.reuse, R30, !P0 ;  /* 0x0000001efc077207 */ /* 0x044fe20004000000 */
[----:B------:R-:W-:Y:S01]  /*f070*/  STL [R1+0x628], R32 ;  /* 0x0006282001007387 */ /* 0x000fe20000100800 */
[----:B------:R-:W-:-:S02]  /*f080*/  SEL R207, R252, R206, !P0 ;  /* 0x000000cefccf7207 */ /* 0x000fc40004000000 */
[C---:B------:R-:W-:Y:S01]  /*f090*/  SEL R206, R252.reuse, R205, !P0 ;  /* 0x000000cdfcce7207 */ /* 0x040fe20004000000 */
        /* <DEDUP_REMOVED lines=15> */
[C---:B------:R-:W-:Y:S01]  /*f190*/  SEL R197, R252.reuse, R113, !P0 ;  /* 0x00000071fcc57207 */ /* 0x040fe20004000000 */
[----:B------:R-:W3:Y:S04]  /*f1a0*/  LDL.LU R99, [R1+0x30] ;  /* 0x0000300001637983 */ /* 0x000ee80000300800 */
[----:B------:R-:W4:Y:S01]  /*f1b0*/  LDL.LU R113, [R1+0x2c] ;  /* 0x00002c0001717983 */ /* 0x000f220000300800 */
[----:B-1----:R-:W-:-:S02]  /*f1c0*/  SEL R3, R252, R25, !P0 ;  /* 0x00000019fc037207 */ /* 0x002fc40004000000 */
[----:B--2---:R-:W-:-:S03]  /*f1d0*/  SEL R7, R252, R23, !P0 ;  /* 0x00000017fc077207 */ /* 0x004fc60004000000 */
[----:B------:R1:W-:Y:S01]  /*f1e0*/  STL [R1+0x708], R3 ;  /* 0x0007080301007387 */ /* 0x0003e20000100800 */
[----:B------:R-:W-:-:S03]  /*f1f0*/  SEL R19, R252, R19, !P0 ;  /* 0x00000013fc137207 */ /* 0x000fc60004000000 */
[----:B------:R2:W-:Y:S01]  /*f200*/  STL [R1+0x718], R7 ;  /* 0x0007180701007387 */ /* 0x0005e20000100800 */
[C---:B-1----:R-:W-:Y:S02]  /*f210*/  SEL R3, R252.reuse, R22, !P0 ;  /* 0x00000016fc037207 */ /* 0x042fe40004000000 */
[----:B--2---:R-:W-:-:S03]  /*f220*/  SEL R7, R252, R20, !P0 ;  /* 0x00000014fc077207 */ /* 0x004fc60004000000 */
[----:B------:R1:W-:Y:S01]  /*f230*/  STL [R1+0x71c], R3 ;  /* 0x00071c0301007387 */ /* 0x0003e20000100800 */
[----:B------:R-:W-:-:S03]  /*f240*/  SEL R16, R252, R16, !P0 ;  /* 0x00000010fc107207 */ /* 0x000fc60004000000 */
[----:B------:R2:W-:Y:S01]  /*f250*/  STL [R1+0x72c], R7 ;  /* 0x00072c0701007387 */ /* 0x0005e20000100800 */
[----:B-1----:R-:W-:-:S03]  /*f260*/  SEL R3, R252, R18, !P0 ;  /* 0x00000012fc037207 */ /* 0x002fc60004000000 */
[----:B------:R-:W-:Y:S01]  /*f270*/  STL [R1+0x738], R19 ;  /* 0x0007381301007387 */ /* 0x000fe20000100800 */
[----:B--2---:R-:W-:-:S03]  /*f280*/  SEL R7, R252, R17, !P0 ;  /* 0x00000011fc077207 */ /* 0x004fc60004000000 */
[----:B------:R1:W-:Y:S01]  /*f290*/  STL [R1+0x73c], R3 ;  /* 0x00073c0301007387 */ /* 0x0003e20000100800 */
[----:B------:R-:W-:-:S03]  /*f2a0*/  SEL R13, R252, R13, !P0 ;  /* 0x0000000dfc0d7207 */ /* 0x000fc60004000000 */
[----:B------:R2:W-:Y:S01]  /*f2b0*/  STL [R1+0x750], R7 ;  /* 0x0007500701007387 */ /* 0x0005e20000100800 */
[----:B-1----:R-:W-:-:S03]  /*f2c0*/  SEL R3, R252, R15, !P0 ;  /* 0x0000000ffc037207 */ /* 0x002fc60004000000 */
[----:B------:R-:W-:Y:S01]  /*f2d0*/  STL [R1+0x754], R16 ;  /* 0x0007541001007387 */ /* 0x000fe20000100800 */
[C---:B------:R-:W-:Y:S02]  /*f2e0*/  SEL R246, R252.reuse, R244, !P0 ;  /* 0x000000f4fcf67207 */ /* 0x040fe40004000000 */
[C---:B--2---:R-:W-:Y:S01]  /*f2f0*/  SEL R7, R252.reuse, R14, !P0 ;  /* 0x0000000efc077207 */ /* 0x044fe20004000000 */
[----:B------:R1:W-:Y:S01]  /*f300*/  STL [R1+0x75c], R3 ;  /* 0x00075c0301007387 */ /* 0x0003e20000100800 */
[C---:B------:R-:W-:Y:S02]  /*f310*/  SEL R244, R252.reuse, R242, !P0 ;  /* 0x000000f2fcf47207 */ /* 0x040fe40004000000 */
[C---:B------:R-:W-:Y:S01]  /*f320*/  SEL R242, R252.reuse, R240, !P0 ;  /* 0x000000f0fcf27207 */ /* 0x040fe20004000000 */
[----:B------:R2:W-:Y:S01]  /*f330*/  STL [R1+0x758], R7 ;  /* 0x0007580701007387 */ /* 0x0005e20000100800 */
[----:B------:R-:W2:Y:S01]  /*f340*/  LDC R240, c[0x0][0x3a0] ;  /* 0x0000e800fff07b82 */ /* 0x000ea20000000800 */
[----:B-1----:R-:W-:-:S02]  /*f350*/  SEL R3, R252, R12, !P0 ;  /* 0x0000000cfc037207 */ /* 0x002fc40004000000 */
[----:B------:R-:W-:Y:S01]  /*f360*/  STL [R1+0x760], R13 ;  /* 0x0007600d01007387 */ /* 0x000fe20000100800 */
[C---:B------:R-:W-:Y:S02]  /*f370*/  SEL R10, R252.reuse, R10, !P0 ;  /* 0x0000000afc0a7207 */ /* 0x040fe40004000000 */
[C---:B--2---:R-:W-:Y:S01]  /*f380*/  SEL R7, R252.reuse, R11, !P0 ;  /* 0x0000000bfc077207 */ /* 0x044fe20004000000 */
[----:B------:R1:W-:Y:S01]  /*f390*/  STL [R1+0x764], R3 ;  /* 0x0007640301007387 */ /* 0x0003e20000100800 */
[----:B------:R-:W-:Y:S01]  /*f3a0*/  @!P5 IMAD.MOV R0, RZ, RZ, -R0 ;  /* 0x000000ffff00d224 */ /* 0x000fe200078e0a00 */
[C---:B------:R-:W-:Y:S02]  /*f3b0*/  SEL R5, R252.reuse, R5, !P0 ;  /* 0x00000005fc057207 */ /* 0x040fe40004000000 */
[----:B------:R2:W-:Y:S01]  /*f3c0*/  STL [R1+0x768], R7 ;  /* 0x0007680701007387 */ /* 0x0005e20000100800 */
[----:B-1----:R-:W-:-:S03]  /*f3d0*/  SEL R3, R252, R9, !P0 ;  /* 0x00000009fc037207 */ /* 0x002fc60004000000 */
[----:B------:R-:W-:Y:S01]  /*f3e0*/  STL [R1+0x76c], R10 ;  /* 0x00076c0a01007387 */ /* 0x000fe20000100800 */
[----:B--2---:R-:W-:-:S03]  /*f3f0*/  SEL R7, R252, R8, !P0 ;  /* 0x00000008fc077207 */ /* 0x004fc60004000000 */
[----:B------:R1:W-:Y:S01]  /*f400*/  STL [R1+0x778], R3 ;  /* 0x0007780301007387 */ /* 0x0003e20000100800 */
[----:B------:R-:W-:Y:S01]  /*f410*/  @!P4 IMAD.MOV R247, RZ, RZ, -R247 ;  /* 0x000000fffff7c224 */ /* 0x000fe200078e0af7 */
[C---:B------:R-:W-:Y:S01]  /*f420*/  SEL R2, R252.reuse, R2, !P0 ;  /* 0x00000002fc027207 */ /* 0x040fe20004000000 */
[----:B------:R-:W-:Y:S01]  /*f430*/  @!P3 IMAD.MOV R248, RZ, RZ, -R248 ;  /* 0x000000fffff8b224 */ /* 0x000fe200078e0af8 */
[----:B------:R2:W-:Y:S01]  /*f440*/  STL [R1+0x77c], R7 ;  /* 0x00077c0701007387 */ /* 0x0005e20000100800 */
[----:B------:R-:W-:Y:S01]  /*f450*/  @!P1 IMAD.MOV R250, RZ, RZ, -R250 ;  /* 0x000000fffffa9224 */ /* 0x000fe200078e0afa */
[C---:B------:R-:W-:Y:S02]  /*f460*/  SEL R0, R252.reuse, R0, !P0 ;  /* 0x00000000fc007207 */ /* 0x040fe40004000000 */
[----:B-1----:R-:W-:Y:S01]  /*f470*/  SEL R3, R252, R4, !P0 ;  /* 0x00000004fc037207 */ /* 0x002fe20004000000 */
[----:B------:R-:W-:Y:S01]  /*f480*/  STL [R1+0x788], R5 ;  /* 0x0007880501007387 */ /* 0x000fe20000100800 */
[----:B------:R-:W-:-:S03]  /*f490*/  @!P2 IADD3 R249, PT, PT, -R249, RZ, RZ ;  /* 0x000000fff9f9a210 */ /* 0x000fc60007ffe1ff */
[----:B------:R1:W-:Y:S01]  /*f4a0*/  STL [R1+0x78c], R3 ;  /* 0x00078c0301007387 */ /* 0x0003e20000100800 */
[----:B--2---:R-:W-:-:S03]  /*f4b0*/  SEL R7, R252, R250, !P0 ;  /* 0x000000fafc077207 */ /* 0x004fc60004000000 */
[----:B------:R2:W-:Y:S01]  /*f4c0*/  STL [R1+0x798], R2 ;  /* 0x0007980201007387 */ /* 0x0005e20000100800 */
[----:B------:R-:W-:-:S03]  /*f4d0*/  @!P6 IMAD.MOV R251, RZ, RZ, -R251 ;  /* 0x000000fffffbe224 */ /* 0x000fc600078e0afb */
[----:B------:R2:W-:Y:S01]  /*f4e0*/  STL [R1+0x79c], R0 ;  /* 0x00079c0001007387 */ /* 0x0005e20000100800 */
[C---:B-1----:R-:W-:Y:S02]  /*f4f0*/  SEL R3, R252.reuse, R247, !P0 ;  /* 0x000000f7fc037207 */ /* 0x042fe40004000000 */
[----:B--2---:R-:W-:-:S03]  /*f500*/  SEL R2, R252, R248, !P0 ;  /* 0x000000f8fc027207 */ /* 0x004fc60004000000 */
[----:B------:R1:W-:Y:S01]  /*f510*/  STL [R1+0x7a8], R3 ;  /* 0x0007a80301007387 */ /* 0x0003e20000100800 */
[----:B------:R-:W-:-:S03]  /*f520*/  SEL R0, R252, R249, !P0 ;  /* 0x000000f9fc007207 */ /* 0x000fc60004000000 */
[----:B------:R-:W-:Y:S01]  /*f530*/  STL [R1+0x7b8], R2 ;  /* 0x0007b80201007387 */ /* 0x000fe20000100800 */
[----:B------:R-:W-:Y:S01]  /*f540*/  SEL R6, R252, R6, !P0 ;  /* 0x00000006fc067207 */ /* 0x000fe20004000000 */
[----:B------:R-:W-:Y:S02]  /*f550*/  VIADD R8, R240, 0xffffffff ;  /* 0xfffffffff0087836 */ /* 0x000fe40000000000 */
[----:B------:R-:W-:Y:S01]  /*f560*/  STL [R1+0x1458], R7 ;  /* 0x0014580701007387 */ /* 0x000fe20000100800 */
[----:B-1----:R-:W-:-:S03]  /*f570*/  SEL R3, R252, R251, !P0 ;  /* 0x000000fbfc037207 */ /* 0x002fc60004000000 */
[----:B------:R4:W-:Y:S01]  /*f580*/  STL [R1+0x7ac], R0 ;  /* 0x0007ac0001007387 */ /* 0x0009e20000100800 */
[----:B------:R-:W-:Y:S01]  /*f590*/  ISETP.GE.U32.AND P4, PT, R8, 0x7fffff80, PT ;  /* 0x7fffff800800780c */ /* 0x000fe20003f86070 */
[C---:B------:R-:W-:Y:S01]  /*f5a0*/  VIADD R10, R240.reuse, 0xfffffffe ;  /* 0xfffffffef00a7836 */ /* 0x040fe20000000000 */
[C---:B------:R-:W-:Y:S01]  /*f5b0*/  IADD3 R8, PT, PT, R240.reuse, -0x80, RZ ;  /* 0xffffff80f0087810 */ /* 0x040fe20007ffe0ff */
[----:B------:R1:W-:Y:S01]  /*f5c0*/  STL [R1+0x145c], R3 ;  /* 0x00145c0301007387 */ /* 0x0003e20000100800 */
[----:B------:R-:W-:Y:S01]  /*f5d0*/  VIADD R9, R240, 0xfffffffd ;  /* 0xfffffffdf0097836 */ /* 0x000fe20000000000 */
        /* <DEDUP_REMOVED lines=77> */
[----:B----4-:R-:W-:Y:S02]  /*fab0*/  LEA R0, P1, R113, UR26, 0x2 ;  /* 0x0000001a71007c11 */ /* 0x010fe4000f8210ff */
        /* <DEDUP_REMOVED lines=25> */
[----:B------:R-:W-:Y:S01]  /*fc50*/  SEL R31, R252, R21, !P0 ;  /* 0x00000015fc1f7207 */ /* 0x000fe20004000000 */
[----:B------:R-:W-:Y:S01]  /*fc60*/  IMAD R241, R241, UR72, RZ ;  /* 0x00000048f1f17c24 */ /* 0x000fe2000f8e02ff */
[----:B------:R-:W-:Y:S01]  /*fc70*/  LEA.HI.X.SX32 R2, R113, UR27, 0x2, P1 ;  /* 0x0000001b71027c11 */ /* 0x000fe200088f16ff */
[----:B------:R-:W-:Y:S01]  /*fc80*/  IMAD R113, R6, UR73, RZ ;  /* 0x0000004906717c24 */ /* 0x000fe2000f8e02ff */
[----:B---3--:R-:W-:Y:S01]  /*fc90*/  LEA R4, P0, R99, UR24, 0x2 ;  /* 0x0000001863047c11 */ /* 0x008fe2000f8010ff */
[----:B------:R-:W2:Y:S01]  /*fca0*/  LDL.LU R6, [R1+0x1494] ;  /* 0x0014940001067983 */ /* 0x000ea20000300800 */
[----:B------:R-:W-:-:S02]  /*fcb0*/  IMAD R239, R239, UR72, RZ ;  /* 0x00000048efef7c24 */ /* 0x000fc4000f8e02ff */
[----:B------:R-:W-:Y:S01]  /*fcc0*/  IMAD R238, R238, UR72, RZ ;  /* 0x00000048eeee7c24 */ /* 0x000fe2000f8e02ff */
[----:B------:R-:W3:Y:S01]  /*fcd0*/  LDL.LU R240, [R1+0x28] ;  /* 0x0000280001f07983 */ /* 0x000ee20000300800 */
[----:B------:R-:W-:Y:S02]  /*fce0*/  IMAD R233, R233, UR72, RZ ;  /* 0x00000048e9e97c24 */ /* 0x000fe4000f8e02ff */
[----:B------:R-:W-:Y:S01]  /*fcf0*/  IMAD R232, R232, UR72, RZ ;  /* 0x00000048e8e87c24 */ /* 0x000fe2000f8e02ff */
[----:B------:R-:W4:Y:S01]  /*fd00*/  LDL.LU R90, [R1+0x20] ;  /* 0x00002000015a7983 */ /* 0x000f220000300800 */
[----:B------:R-:W-:Y:S02]  /*fd10*/  IMAD R231, R231, UR72, RZ ;  /* 0x00000048e7e77c24 */ /* 0x000fe4000f8e02ff */
[----:B------:R-:W-:Y:S01]  /*fd20*/  IMAD R230, R230, UR72, RZ ;  /* 0x00000048e6e67c24 */ /* 0x000fe2000f8e02ff */
[----:B------:R-:W1:Y:S01]  /*fd30*/  LDL.LU R91, [R1+0x1c] ;  /* 0x00001c00015b7983 */ /* 0x000e620000300800 */
[----:B------:R-:W-:-:S02]  /*fd40*/  IMAD R201, R201, UR72, RZ ;  /* 0x00000048c9c97c24 */ /* 0x000fc4000f8e02ff */
[----:B------:R-:W-:Y:S01]  /*fd50*/  IMAD R200, R200, UR72, RZ ;  /* 0x00000048c8c87c24 */ /* 0x000fe2000f8e02ff */
[----:B------:R-:W2:Y:S01]  /*fd60*/  LDL.LU R92, [R1+0x18] ;  /* 0x00001800015c7983 */ /* 0x000ea20000300800 */
[----:B------:R-:W-:Y:S01]  /*fd70*/  IMAD R198, R198, UR72, RZ ;  /* 0x00000048c6c67c24 */ /* 0x000fe2000f8e02ff */
[----:B------:R-:W3:Y:S01]  /*fd80*/  S2R R133, SR_TID.X ;  /* 0x0000000000857919 */ /* 0x000ee20000002100 */
[----:B------:R-:W-:Y:S01]  /*fd90*/  IMAD R195, R195, UR72, RZ ;  /* 0x00000048c3c37c24 */ /* 0x000fe2000f8e02ff */
[----:B------:R-:W-:Y:S01]  /*fda0*/  ISETP.GE.U32.AND P3, PT, R9, 0x7fffff7e, PT ;  /* 0x7fffff7e0900780c */ /* 0x000fe20003f66070 */
[----:B------:R-:W-:Y:S01]  /*fdb0*/  IMAD R193, R193, UR72, RZ ;  /* 0x00000048c1c17c24 */ /* 0x000fe2000f8e02ff */
[----:B------:R-:W4:Y:S01]  /*fdc0*/  LDL.LU R94, [R1+0x14] ;  /* 0x00001400015e7983 */ /* 0x000f220000300800 */
[----:B------:R-:W-:Y:S01]  /*fdd0*/  IMAD R43, R163, UR72, RZ ;  /* 0x00000048a32b7c24 */ /* 0x000fe2000f8e02ff */
[----:B------:R-:W-:Y:S01]  /*fde0*/  ISETP.GE.U32.AND P2, PT, R8, 0x7fffff01, PT ;  /* 0x7fffff010800780c */ /* 0x000fe20003f46070 */
[----:B------:R-:W-:Y:S01]  /*fdf0*/  IMAD R44, R161, UR72, RZ ;  /* 0x00000048a12c7c24 */ /* 0x000fe2000f8e02ff */
[----:B------:R-:W4:Y:S01]  /*fe00*/  LDL.LU R95, [R1+0x10] ;  /* 0x00001000015f7983 */ /* 0x000f220000300800 */
[----:B------:R-:W-:Y:S01]  /*fe10*/  ISETP.GE.U32.AND P5, PT, R10, 0x7fffff7f, PT ;  /* 0x7fffff7f0a00780c */ /* 0x000fe20003fa6070 */
[----:B------:R-:W-:Y:S01]  /*fe20*/  IMAD R42, R246, UR72, RZ ;  /* 0x00000048f62a7c24 */ /* 0x000fe2000f8e02ff */
[----:B------:R-:W1:Y:S01]  /*fe30*/  LDCU UR24, c[0x0][0x3b0] ;  /* 0x00007600ff1877ac */ /* 0x000e620008000800 */
[----:B------:R-:W4:Y:S01]  /*fe40*/  LDL.LU R96, [R1+0xc] ;  /* 0x00000c0001607983 */ /* 0x000f220000300800 */
[----:B------:R-:W-:-:S02]  /*fe50*/  IMAD R32, R168, UR72, RZ ;  /* 0x00000048a8207c24 */ /* 0x000fc4000f8e02ff */
[----:B------:R-:W-:Y:S01]  /*fe60*/  IMAD R33, R183, UR72, RZ ;  /* 0x00000048b7217c24 */ /* 0x000fe2000f8e02ff */
[----:B------:R-:W4:Y:S01]  /*fe70*/  LDL.LU R97, [R1+0x8] ;  /* 0x0000080001617983 */ /* 0x000f220000300800 */
[----:B------:R-:W-:Y:S01]  /*fe80*/  LEA.HI.X.SX32 R5, R99, UR25, 0x2, P0 ;  /* 0x0000001963057c11 */ /* 0x000fe200080f16ff */
[----:B------:R-:W-:Y:S01]  /*fe90*/  IMAD R34, R184, UR72, RZ ;  /* 0x00000048b8227c24 */ /* 0x000fe2000f8e02ff */
[----:B------:R-:W1:Y:S01]  /*fea0*/  LDCU UR27, c[0x0][0x3b0] ;  /* 0x00007600ff1b77ac */ /* 0x000e620008000800 */
[----:B------:R-:W4:Y:S01]  /*feb0*/  LDL.LU R98, [R1+0x4] ;  /* 0x0000040001627983 */ /* 0x000f220000300800 */
[----:B------:R-:W-:Y:S02]  /*fec0*/  IMAD R36, R186, UR72, RZ ;  /* 0x00000048ba247c24 */ /* 0x000fe4000f8e02ff */
[----:B------:R-:W-:Y:S01]  /*fed0*/  IMAD R35, R185, UR72, RZ ;  /* 0x00000048b9237c24 */ /* 0x000fe2000f8e02ff */
[----:B------:R-:W4:Y:S01]  /*fee0*/  LDL.LU R99, [R1] ;  /* 0x0000000001637983 */ /* 0x000f220000300800 */
[----:B------:R-:W-:Y:S01]  /*fef0*/  IMAD R38, R171, UR72, RZ ;  /* 0x00000048ab267c24 */ /* 0x000fe2000f8e02ff */
[----:B------:R-:W1:Y:S01]  /*ff00*/  LDCU UR26, c[0x0][0x3b0] ;  /* 0x00007600ff1a77ac */ /* 0x000e620008000800 */
[----:B------:R-:W-:-:S02]  /*ff10*/  IMAD R39, R187, UR72, RZ ;  /* 0x00000048bb277c24 */ /* 0x000fc4000f8e02ff */
[----:B------:R-:W-:Y:S01]  /*ff20*/  IMAD R41, R188, UR72, RZ ;  /* 0x00000048bc297c24 */ /* 0x000fe2000f8e02ff */
[----:B------:R-:W1:Y:S01]  /*ff30*/  LDCU UR25, c[0x0][0x3b0] ;  /* 0x00007600ff1977ac */ /* 0x000e620008000800 */
[----:B---3--:R-:W-:Y:S01]  /*ff40*/  LOP3.LUT R133, R133, 0x7f, RZ, 0xc0, !PT ;  /* 0x0000007f85857812 */ /* 0x008fe200078ec0ff */
[----:B------:R-:W-:Y:S01]  /*ff50*/  IMAD R180, R180, UR72, RZ ;  /* 0x00000048b4b47c24 */ /* 0x000fe2000f8e02ff */
[----:B------:R-:W3:Y:S02]  /*ff60*/  LDCU UR73, c[0x0][0x3b0] ;  /* 0x00007600ff4977ac */ /* 0x000ee40008000800 */
[----:B------:R-:W-:Y:S01]  /*ff70*/  ISETP.GE.AND P1, PT, R133, R8, PT ;  /* 0x000000088500720c */ /* 0x000fe20003f26270 */
[----:B-1----:R-:W-:Y:S02]  /*ff80*/  IMAD R3, R91, UR72, RZ ;  /* 0x000000485b037c24 */ /* 0x002fe4000f8e02ff */
[----:B--2---:R-:W-:-:S03]  /*ff90*/  IMAD R7, R92, UR72, RZ ;  /* 0x000000485c077c24 */ /* 0x004fc6000f8e02ff */
[----:B------:R1:W-:Y:S01]  /*ffa0*/  STL [R1+0x80], R3 ;  /* 0x0000800301007387 */ /* 0x0003e20000100800 */
[----:B----4-:R-:W-:-:S03]  /*ffb0*/  IMAD R28, R94, UR72, RZ ;  /* 0x000000485e1c7c24 */ /* 0x010fc6000f8e02ff */
[----:B------:R2:W-:Y:S01]  /*ffc0*/  STL [R1+0x84], R7 ;  /* 0x0000840701007387 */ /* 0x0005e20000100800 */
[----:B-1----:R-:W-:-:S03]  /*ffd0*/  IMAD R3, R95, UR72, RZ ;  /* 0x000000485f037c24 */ /* 0x002fc6000f8e02ff */
[----:B------:R1:W-:Y:S04]  /*ffe0*/  STL [R1+0x98], R28 ;  /* 0x0000981c01007387 */ /* 0x0003e80000100800 */
[----:B------:R4:W-:Y:S01]  /*fff0*/  STL [R1+0x9c], R3 ;  /* 0x00009c0301007387 */ /* 0x0009e20000100800 */
[----:B--2---:R-:W-:Y:S02]  /*10000*/  IMAD R7, R96, UR72, RZ ;  /* 0x0000004860077c24 */ /* 0x004fe4000f8e02ff */
[----:B-1----:R-:W-:-:S03]  /*10010*/  IMAD R28, R97, UR72, RZ ;  /* 0x00000048611c7c24 */ /* 0x002fc6000f8e02ff */
[----:B------:R1:W-:Y:S01]  /*10020*/  STL [R1+0xa0], R7 ;  /* 0x0000a00701007387 */ /* 0x0003e20000100800 */
[----:B----4-:R-:W-:-:S03]  /*10030*/  IMAD R3, R98, UR72, RZ ;  /* 0x0000004862037c24 */ /* 0x010fc6000f8e02ff */
[----:B------:R2:W-:Y:S04]  /*10040*/  STL [R1+0xa4], R28 ;  /* 0x0000a41c01007387 */ /* 0x0005e80000100800 */
[----:B------:R4:W-:Y:S01]  /*10050*/  STL [R1+0xa8], R3 ;  /* 0x0000a80301007387 */ /* 0x0009e20000100800 */
[----:B-1----:R-:W-:Y:S02]  /*10060*/  IMAD R7, R99, UR72, RZ ;  /* 0x0000004863077c24 */ /* 0x002fe4000f8e02ff */
[----:B--2---:R-:W-:-:S03]  /*10070*/  IMAD R28, R244, UR72, RZ ;  /* 0x00000048f41c7c24 */ /* 0x004fc6000f8e02ff */
[----:B------:R1:W-:Y:S01]  /*10080*/  STL [R1+0xac], R7 ;  /* 0x0000ac0701007387 */ /* 0x0003e20000100800 */
[----:B----4-:R-:W-:-:S05]  /*10090*/  IMAD R3, R245, UR72, RZ ;  /* 0x00000048f5037c24 */ /* 0x010fca000f8e02ff */
[----:B------:R2:W-:Y:S01]  /*100a0*/  STL [R1+0xb4], R3 ;  /* 0x0000b40301007387 */ /* 0x0005e20000100800 */
[----:B-1----:R-:W-:-:S03]  /*100b0*/  IMAD R7, R243, UR72, RZ ;  /* 0x00000048f3077c24 */ /* 0x002fc6000f8e02ff */
[----:B------:R-:W-:Y:S01]  /*100c0*/  STL [R1+0xb8], R28 ;  /* 0x0000b81c01007387 */ /* 0x000fe20000100800 */
[----:B--2---:R-:W-:-:S03]  /*100d0*/  IMAD R3, R242, UR72, RZ ;  /* 0x00000048f2037c24 */ /* 0x004fc6000f8e02ff */
[----:B------:R1:W-:Y:S04]  /*100e0*/  STL [R1+0xbc], R7 ;  /* 0x0000bc0701007387 */ /* 0x0003e80000100800 */
[----:B------:R-:W-:Y:S04]  /*100f0*/  STL [R1+0x1488], R241 ;  /* 0x001488f101007387 */ /* 0x000fe80000100800 */
[----:B------:R-:W-:Y:S04]  /*10100*/  STL [R1+0xc0], R3 ;  /* 0x0000c00301007387 */ /* 0x000fe80000100800 */
[----:B------:R-:W-:Y:S01]  /*10110*/  STL [R1+0x148c], R239 ;  /* 0x00148cef01007387 */ /* 0x000fe20000100800 */
[----:B-1----:R-:W-:-:S03]  /*10120*/  IMAD R7, R173, UR72, RZ ;  /* 0x00000048ad077c24 */ /* 0x002fc6000f8e02ff */
[----:B------:R-:W-:Y:S01]  /*10130*/  STL [R1+0x1490], R238 ;  /* 0x001490ee01007387 */ /* 0x000fe20000100800 */
[----:B------:R-:W-:-:S03]  /*10140*/  IMAD R28, R169, UR72, RZ ;  /* 0x00000048a91c7c24 */ /* 0x000fc6000f8e02ff */
[----:B------:R-:W-:Y:S04]  /*10150*/  STL.64 [R1+0x1480], R232 ;  /* 0x001480e801007387 */ /* 0x000fe80000100a00 */
[----:B------:R-:W-:Y:S04]  /*10160*/  STL.64 [R1+0x1478], R230 ;  /* 0x001478e601007387 */ /* 0x000fe80000100a00 */
[----:B------:R-:W-:Y:S04]  /*10170*/  STL [R1+0x1470], R201 ;  /* 0x001470c901007387 */ /* 0x000fe80000100800 */
[----:B------:R-:W-:Y:S04]  /*10180*/  STL [R1+0x146c], R200 ;  /* 0x00146cc801007387 */ /* 0x000fe80000100800 */
[----:B------:R-:W-:Y:S04]  /*10190*/  STL [R1+0x1468], R198 ;  /* 0x001468c601007387 */ /* 0x000fe80000100800 */
[----:B------:R-:W-:Y:S04]  /*101a0*/  STL [R1+0x1464], R195 ;  /* 0x001464c301007387 */ /* 0x000fe80000100800 */
[----:B------:R-:W-:Y:S04]  /*101b0*/  STL [R1+0x1460], R193 ;  /* 0x001460c101007387 */ /* 0x000fe80000100800 */
[----:B------:R-:W-:Y:S04]  /*101c0*/  STL [R1+0x120], R7 ;  /* 0x0001200701007387 */ /* 0x000fe80000100800 */
[----:B------:R1:W-:Y:S01]  /*101d0*/  STL [R1+0x134], R28 ;  /* 0x0001341c01007387 */ /* 0x0003e20000100800 */
[C---:B------:R-:W-:Y:S01]  /*101e0*/  IMAD.SHL.U32 R27, R6.reuse, 0x2, RZ ;  /* 0x00000002061b7824 */ /* 0x040fe200078e00ff */
[----:B------:R-:W-:Y:S01]  /*101f0*/  LEA R46, P0, R6, R4, 0x3 ;  /* 0x00000004062e7211 */ /* 0x000fe200078018ff */
[----:B-1----:R-:W-:-:S03]  /*10200*/  IMAD R28, R165, UR72, RZ ;  /* 0x00000048a51c7c24 */ /* 0x002fc6000f8e02ff */
[----:B------:R-:W-:Y:S02]  /*10210*/  LEA.HI.X.SX32 R47, R27, R5, 0x2, P0 ;  /* 0x000000051b2f7211 */ /* 0x000fe400000f16ff */
[----:B------:R1:W-:Y:S01]  /*10220*/  STL [R1+0x148], R28 ;  /* 0x0001481c01007387 */ /* 0x0003e20000100800 */
[----:B------:R-:W-:-:S03]  /*10230*/  IMAD R18, R6, 0xc, RZ ;  /* 0x0000000c06127824 */ /* 0x000fc600078e02ff */
[----:B------:R2:W-:Y:S01]  /*10240*/  STL [R1+0x150], R43 ;  /* 0x0001502b01007387 */ /* 0x0005e20000100800 */
[----:B-1----:R-:W-:Y:S02]  /*10250*/  IMAD R28, R162, UR72, RZ ;  /* 0x00000048a21c7c24 */ /* 0x002fe4000f8e02ff */
[----:B--2---:R-:W-:-:S03]  /*10260*/  IMAD R43, R160, UR72, RZ ;  /* 0x00000048a02b7c24 */ /* 0x004fc6000f8e02ff */
[----:B------:R1:W-:Y:S01]  /*10270*/  STL [R1+0x154], R28 ;  /* 0x0001541c01007387 */ /* 0x0003e20000100800 */
[----:B------:R-:W-:-:S03]  /*10280*/  IMAD R26, R6, 0x3, RZ ;  /* 0x00000003061a7824 */ /* 0x000fc600078e02ff */
[----:B------:R-:W-:Y:S04]  /*10290*/  STL [R1+0x158], R44 ;  /* 0x0001582c01007387 */ /* 0x000fe80000100800 */
[----:B------:R2:W-:Y:S01]  /*102a0*/  STL [R1+0x160], R43 ;  /* 0x0001602b01007387 */ /* 0x0005e20000100800 */
[----:B-1----:R-:W-:-:S03]  /*102b0*/  IMAD R28, R159, UR72, RZ ;  /* 0x000000489f1c7c24 */ /* 0x002fc6000f8e02ff */
[----:B------:R1:W-:Y:S01]  /*102c0*/  STL.64 [R1+0x90], R46 ;  /* 0x0000902e01007387 */ /* 0x0003e20000100a00 */
[----:B------:R-:W-:-:S03]  /*102d0*/  IMAD R27, R156, UR72, RZ ;  /* 0x000000489c1b7c24 */ /* 0x000fc6000f8e02ff */
[----:B------:R4:W-:Y:S01]  /*102e0*/  STL [R1+0x168], R28 ;  /* 0x0001681c01007387 */ /* 0x0009e20000100800 */
[----:B--2---:R-:W-:Y:S01]  /*102f0*/  IMAD R43, R158, UR72, RZ ;  /* 0x000000489e2b7c24 */ /* 0x004fe2000f8e02ff */
[----:B-1----:R-:W-:Y:S01]  /*10300*/  IADD3 R46, P0, PT, R18, R4, RZ ;  /* 0x00000004122e7210 */ /* 0x002fe20007f1e0ff */
[----:B----4-:R-:W-:-:S03]  /*10310*/  IMAD R28, R157, UR72, RZ ;  /* 0x000000489d1c7c24 */ /* 0x010fc6000f8e02ff */
[----:B------:R-:W-:Y:S01]  /*10320*/  LEA.HI.X.SX32 R47, R26, R5, 0x2, P0 ;  /* 0x000000051a2f7211 */ /* 0x000fe200000f16ff */
[C---:B------:R-:W-:Y:S01]  /*10330*/  IMAD R9, R6.reuse, 0x14, RZ ;  /* 0x0000001406097824 */ /* 0x040fe200078e02ff */
[----:B------:R-:W-:Y:S01]  /*10340*/  STL [R1+0x164], R43 ;  /* 0x0001642b01007387 */ /* 0x000fe20000100800 */
[----:B------:R-:W-:-:S03]  /*10350*/  IMAD R25, R6, 0x5, RZ ;  /* 0x0000000506197824 */ /* 0x000fc600078e02ff */
[----:B------:R1:W-:Y:S04]  /*10360*/  STL [R1+0x16c], R28 ;  /* 0x00016c1c01007387 */ /* 0x0003e80000100800 */
[----:B------:R2:W-:Y:S01]  /*10370*/  STL.64 [R1+0x88], R46 ;  /* 0x0000882e01007387 */ /* 0x0005e20000100a00 */
[----:B------:R-:W-:-:S03]  /*10380*/  IMAD R26, R154, UR72, RZ ;  /* 0x000000489a1a7c24 */ /* 0x000fc6000f8e02ff */
[----:B------:R4:W-:Y:S01]  /*10390*/  STL [R1+0x170], R27 ;  /* 0x0001701b01007387 */ /* 0x0009e20000100800 */
[----:B------:R-:W-:Y:S02]  /*103a0*/  IMAD R8, R6, 0x18, RZ ;  /* 0x0000001806087824 */ /* 0x000fe400078e02ff */
[----:B-1----:R-:W-:Y:S01]  /*103b0*/  IMAD R28, R153, UR72, RZ ;  /* 0x00000048991c7c24 */ /* 0x002fe2000f8e02ff */
[----:B--2---:R-:W-:Y:S01]  /*103c0*/  IADD3 R46, P0, PT, R9, R4, RZ ;  /* 0x00000004092e7210 */ /* 0x004fe20007f1e0ff */
[----:B----4-:R-:W-:-:S03]  /*103d0*/  IMAD R27, R155, UR72, RZ ;  /* 0x000000489b1b7c24 */ /* 0x010fc6000f8e02ff */
[----:B------:R-:W-:Y:S01]  /*103e0*/  LEA.HI.X.SX32 R47, R25, R5, 0x2, P0 ;  /* 0x00000005192f7211 */ /* 0x000fe200000f16ff */
[----:B------:R-:W-:Y:S01]  /*103f0*/  IMAD R24, R6, 0x6, RZ ;  /* 0x0000000606187824 */ /* 0x000fe200078e02ff */
[----:B------:R1:W-:Y:S04]  /*10400*/  STL [R1+0x174], R27 ;  /* 0x0001741b01007387 */ /* 0x0003e80000100800 */
[----:B------:R2:W-:Y:S01]  /*10410*/  STL [R1+0x178], R26 ;  /* 0x0001781a01007387 */ /* 0x0005e20000100800 */
[----:B-1----:R-:W-:-:S03]  /*10420*/  IMAD R27, R152, UR72, RZ ;  /* 0x00000048981b7c24 */ /* 0x002fc6000f8e02ff */
[----:B------:R1:W-:Y:S01]  /*10430*/  STL [R1+0x180], R28 ;  /* 0x0001801c01007387 */ /* 0x0003e20000100800 */
[----:B--2---:R-:W-:-:S03]  /*10440*/  IADD3 R26, P0, PT, R8, R4, RZ ;  /* 0x00000004081a7210 */ /* 0x004fc60007f1e0ff */
[----:B------:R-:W-:Y:S01]  /*10450*/  STL.64 [R1+0x78], R46 ;  /* 0x0000782e01007387 */ /* 0x000fe20000100a00 */
[----:B------:R-:W-:-:S03]  /*10460*/  IMAD R25, R150, UR72, RZ ;  /* 0x0000004896197c24 */ /* 0x000fc6000f8e02ff */
[----:B------:R2:W-:Y:S01]  /*10470*/  STL [R1+0x17c], R27 ;  /* 0x00017c1b01007387 */ /* 0x0005e20000100800 */
[----:B-1----:R-:W-:Y:S02]  /*10480*/  IMAD R28, R151, UR72, RZ ;  /* 0x00000048971c7c24 */ /* 0x002fe4000f8e02ff */
[----:B------:R-:W-:Y:S01]  /*10490*/  IMAD R13, R6, 0x1c, RZ ;  /* 0x0000001c060d7824 */ /* 0x000fe200078e02ff */
[----:B--2---:R-:W-:Y:S02]  /*104a0*/  LEA.HI.X.SX32 R27, R24, R5, 0x2, P0 ;  /* 0x00000005181b7211 */ /* 0x004fe400000f16ff */
[----:B------:R1:W-:Y:S01]  /*104b0*/  STL [R1+0x188], R28 ;  /* 0x0001881c01007387 */ /* 0x0003e20000100800 */
[----:B------:R-:W-:-:S03]  /*104c0*/  IMAD R23, R6, 0x7, RZ ;  /* 0x0000000706177824 */ /* 0x000fc600078e02ff */
[----:B------:R2:W-:Y:S01]  /*104d0*/  STL.64 [R1+0x70], R26 ;  /* 0x0000701a01007387 */ /* 0x0005e20000100a00 */
[----:B------:R-:W-:-:S03]  /*104e0*/  IMAD R24, R148, UR72, RZ ;  /* 0x0000004894187c24 */ /* 0x000fc6000f8e02ff */
[----:B------:R4:W-:Y:S01]  /*104f0*/  STL [R1+0x190], R25 ;  /* 0x0001901901007387 */ /* 0x0009e20000100800 */
[----:B-1----:R-:W-:Y:S01]  /*10500*/  IMAD R28, R147, UR72, RZ ;  /* 0x00000048931c7c24 */ /* 0x002fe2000f8e02ff */
[----:B--2---:R-:W-:Y:S01]  /*10510*/  IADD3 R26, P0, PT, R13, R4, RZ ;  /* 0x000000040d1a7210 */ /* 0x004fe20007f1e0ff */
[----:B----4-:R-:W-:-:S03]  /*10520*/  IMAD R25, R149, UR72, RZ ;  /* 0x0000004895197c24 */ /* 0x010fc6000f8e02ff */
[----:B------:R-:W-:Y:S01]  /*10530*/  LEA.HI.X.SX32 R27, R23, R5, 0x2, P0 ;  /* 0x00000005171b7211 */ /* 0x000fe200000f16ff */
[----:B------:R-:W-:Y:S01]  /*10540*/  IMAD.SHL.U32 R22, R6, 0x8, RZ ;  /* 0x0000000806167824 */ /* 0x000fe200078e00ff */
[----:B------:R1:W-:Y:S04]  /*10550*/  STL [R1+0x18c], R25 ;  /* 0x00018c1901007387 */ /* 0x0003e80000100800 */
[----:B------:R2:W-:Y:S01]  /*10560*/  STL [R1+0x194], R24 ;  /* 0x0001941801007387 */ /* 0x0005e20000100800 */
[----:B-1----:R-:W-:-:S03]  /*10570*/  IMAD R25, R146, UR72, RZ ;  /* 0x0000004892197c24 */ /* 0x002fc6000f8e02ff */
[----:B------:R-:W-:Y:S01]  /*10580*/  STL [R1+0x19c], R28 ;  /* 0x00019c1c01007387 */ /* 0x000fe20000100800 */
[----:B--2---:R-:W-:-:S03]  /*10590*/  LEA R24, P0, R6, R4, 0x5 ;  /* 0x0000000406187211 */ /* 0x004fc600078028ff */
[----:B------:R1:W-:Y:S01]  /*105a0*/  STL.64 [R1+0x68], R26 ;  /* 0x0000681a01007387 */ /* 0x0003e20000100a00 */
[----:B------:R-:W-:-:S03]  /*105b0*/  IMAD R23, R144, UR72, RZ ;  /* 0x0000004890177c24 */ /* 0x000fc6000f8e02ff */
[----:B------:R2:W-:Y:S01]  /*105c0*/  STL [R1+0x198], R25 ;  /* 0x0001981901007387 */ /* 0x0005e20000100800 */
[----:B------:R-:W-:Y:S02]  /*105d0*/  IMAD R29, R6, 0x24, RZ ;  /* 0x00000024061d7824 */ /* 0x000fe400078e02ff */
[----:B-1----:R-:W-:Y:S01]  /*105e0*/  IMAD R26, R145, UR72, RZ ;  /* 0x00000048911a7c24 */ /* 0x002fe2000f8e02ff */
[----:B--2---:R-:W-:-:S04]  /*105f0*/  LEA.HI.X.SX32 R25, R22, R5, 0x2, P0 ;  /* 0x0000000516197211 */ /* 0x004fc800000f16ff */
[----:B------:R1:W-:Y:S01]  /*10600*/  STL [R1+0x1a0], R26 ;  /* 0x0001a01a01007387 */ /* 0x0003e20000100800 */
[----:B------:R-:W-:-:S03]  /*10610*/  IMAD R21, R6, 0x9, RZ ;  /* 0x0000000906157824 */ /* 0x000fc600078e02ff */
        /* <DEDUP_REMOVED lines=12> */
[----:B------:R-:W-:Y:S01]  /*106e0*/  STL [R1+0x1b8], R26 ;  /* 0x0001b81a01007387 */ /* 0x000fe20000100800 */
[----:B--2---:R-:W-:-:S03]  /*106f0*/  IADD3 R22, P0, PT, R37, R4, RZ ;  /* 0x0000000425167210 */ /* 0x004fc60007f1e0ff */
[----:B------:R1:W-:Y:S01]  /*10700*/  STL.64 [R1+0x58], R24 ;  /* 0x0000581801007387 */ /* 0x0003e20000100a00 */
[----:B------:R-:W-:-:S03]  /*10710*/  IMAD R45, R6, 0x2c, RZ ;  /* 0x0000002c062d7824 */ /* 0x000fc600078e02ff */
[----:B------:R2:W-:Y:S01]  /*10720*/  STL [R1+0x1b4], R23 ;  /* 0x0001b41701007387 */ /* 0x0005e20000100800 */
[----:B------:R-:W-:Y:S02]  /*10730*/  IMAD R19, R6, 0xb, RZ ;  /* 0x0000000b06137824 */ /* 0x000fe400078e02ff */
[----:B-1----:R-:W-:Y:S01]  /*10740*/  IMAD R24, R139, UR72, RZ ;  /* 0x000000488b187c24 */ /* 0x002fe2000f8e02ff */
[----:B--2---:R-:W-:Y:S01]  /*10750*/  LEA.HI.X.SX32 R23, R20, R5, 0x2, P0 ;  /* 0x0000000514177211 */ /* 0x004fe200000f16ff */
[----:B------:R-:W-:-:S03]  /*10760*/  IMAD R21, R138, UR72, RZ ;  /* 0x000000488a157c24 */ /* 0x000fc6000f8e02ff */
[----:B------:R1:W-:Y:S01]  /*10770*/  STL [R1+0x1bc], R24 ;  /* 0x0001bc1801007387 */ /* 0x0003e20000100800 */
[----:B------:R-:W-:-:S03]  /*10780*/  IMAD R20, R137, UR72, RZ ;  /* 0x0000004889147c24 */ /* 0x000fc6000f8e02ff */
[----:B------:R2:W-:Y:S01]  /*10790*/  STL.64 [R1+0x50], R22 ;  /* 0x0000501601007387 */ /* 0x0005e20000100a00 */
[----:B------:R-:W-:-:S03]  /*107a0*/  IMAD R53, R6, 0x30, RZ ;  /* 0x0000003006357824 */ /* 0x000fc600078e02ff */
[----:B------:R4:W-:Y:S01]  /*107b0*/  STL [R1+0x1c4], R21 ;  /* 0x0001c41501007387 */ /* 0x0009e20000100800 */
[----:B-1----:R-:W-:Y:S01]  /*107c0*/  IMAD R24, R135, UR72, RZ ;  /* 0x0000004887187c24 */ /* 0x002fe2000f8e02ff */
[----:B--2---:R-:W-:Y:S02]  /*107d0*/  IADD3 R22, P0, PT, R45, R4, RZ ;  /* 0x000000042d167210 */ /* 0x004fe40007f1e0ff */
[----:B------:R1:W-:Y:S01]  /*107e0*/  STL [R1+0x1c0], R20 ;  /* 0x0001c01401007387 */ /* 0x0003e20000100800 */
[----:B----4-:R-:W-:Y:S01]  /*107f0*/  IMAD R21, R134, UR72, RZ ;  /* 0x0000004886157c24 */ /* 0x010fe2000f8e02ff */
[----:B------:R-:W-:Y:S02]  /*10800*/  LEA.HI.X.SX32 R23, R19, R5, 0x2, P0 ;  /* 0x0000000513177211 */ /* 0x000fe400000f16ff */
[----:B------:R-:W-:Y:S01]  /*10810*/  STL [R1+0x1d4], R24 ;  /* 0x0001d41801007387 */ /* 0x000fe20000100800 */
[----:B------:R-:W-:-:S03]  /*10820*/  IMAD R19, R131, UR72, RZ ;  /* 0x0000004883137c24 */ /* 0x000fc6000f8e02ff */
[----:B------:R2:W-:Y:S01]  /*10830*/  STL.64 [R1+0x48], R22 ;  /* 0x0000481601007387 */ /* 0x0005e20000100a00 */
[----:B-1----:R-:W-:-:S03]  /*10840*/  IADD3 R20, P0, PT, R53, R4, RZ ;  /* 0x0000000435147210 */ /* 0x002fc60007f1e0ff */
[----:B------:R1:W-:Y:S01]  /*10850*/  STL [R1+0x1d0], R21 ;  /* 0x0001d01501007387 */ /* 0x0003e20000100800 */
[----:B------:R-:W-:Y:S02]  /*10860*/  IMAD R61, R6, 0x34, RZ ;  /* 0x00000034063d7824 */ /* 0x000fe400078e02ff */
[----:B--2---:R-:W-:Y:S01]  /*10870*/  IMAD R22, R132, UR72, RZ ;  /* 0x0000004884167c24 */ /* 0x004fe2000f8e02ff */
[----:B-1----:R-:W-:-:S04]  /*10880*/  LEA.HI.X.SX32 R21, R18, R5, 0x2, P0 ;  /* 0x0000000512157211 */ /* 0x002fc800000f16ff */
        /* <DEDUP_REMOVED lines=42> */
[----:B--2---:R-:W-:Y:S01]  /*10b30*/  LEA.HI.X.SX32 R17, R14, R5, 0x2, P0 ;  /* 0x000000050e117211 */ /* 0x004fe200000f16ff */
[----:B------:R-:W-:-:S03]  /*10b40*/  IMAD R12, R6, 0x11, RZ ;  /* 0x00000011060c7824 */ /* 0x000fc600078e02ff */
[----:B------:R1:W-:Y:S01]  /*10b50*/  STL [R1+0x20c], R18 ;  /* 0x00020c1201007387 */ /* 0x0003e20000100800 */
[----:B------:R-:W-:-:S03]  /*10b60*/  IMAD R14, R117, UR72, RZ ;  /* 0x00000048750e7c24 */ /* 0x000fc6000f8e02ff */
[----:B------:R2:W-:Y:S01]  /*10b70*/  STL.64 [R1+0x20], R16 ;  /* 0x0000201001007387 */ /* 0x0005e20000100a00 */
[----:B------:R-:W-:-:S03]  /*10b80*/  IMAD R155, R6, 0x48, RZ ;  /* 0x00000048069b7824 */ /* 0x000fc600078e02ff */
[----:B------:R4:W-:Y:S01]  /*10b90*/  STL [R1+0x4b8], R15 ;  /* 0x0004b80f01007387 */ /* 0x0009e20000100800 */
[----:B-1----:R-:W-:Y:S01]  /*10ba0*/  IMAD R18, R116, UR72, RZ ;  /* 0x0000004874127c24 */ /* 0x002fe2000f8e02ff */
[----:B--2---:R-:W-:Y:S01]  /*10bb0*/  IADD3 R16, P0, PT, R93, R4, RZ ;  /* 0x000000045d107210 */ /* 0x004fe20007f1e0ff */
[----:B----4-:R-:W-:-:S03]  /*10bc0*/  IMAD R15, R118, UR72, RZ ;  /* 0x00000048760f7c24 */ /* 0x010fc6000f8e02ff */
[----:B------:R-:W-:Y:S01]  /*10bd0*/  LEA.HI.X.SX32 R17, R12, R5, 0x2, P0 ;  /* 0x000000050c117211 */ /* 0x000fe200000f16ff */
[----:B------:R-:W-:Y:S01]  /*10be0*/  IMAD R11, R6, 0x12, RZ ;  /* 0x00000012060b7824 */ /* 0x000fe200078e02ff */
[----:B------:R-:W-:Y:S01]  /*10bf0*/  STL [R1+0x4bc], R15 ;  /* 0x0004bc0f01007387 */ /* 0x000fe20000100800 */
[----:B------:R-:W-:-:S03]  /*10c00*/  IMAD R12, R115, UR72, RZ ;  /* 0x00000048730c7c24 */ /* 0x000fc6000f8e02ff */
[----:B------:R1:W-:Y:S04]  /*10c10*/  STL [R1+0x4c0], R14 ;  /* 0x0004c00e01007387 */ /* 0x0003e80000100800 */
[----:B------:R-:W-:Y:S01]  /*10c20*/  STL [R1+0x4c8], R18 ;  /* 0x0004c81201007387 */ /* 0x000fe20000100800 */
[----:B------:R-:W-:-:S03]  /*10c30*/  IMAD R160, R6, 0x4c, RZ ;  /* 0x0000004c06a07824 */ /* 0x000fc600078e02ff */
[----:B------:R2:W-:Y:S01]  /*10c40*/  STL.64 [R1+0x18], R16 ;  /* 0x0000181001007387 */ /* 0x0005e20000100a00 */
[----:B-1----:R-:W-:-:S04]  /*10c50*/  IADD3 R14, P0, PT, R155, R4, RZ ;  /* 0x000000049b0e7210 */ /* 0x002fc80007f1e0ff */
[----:B------:R-:W-:Y:S01]  /*10c60*/  LEA.HI.X.SX32 R15, R11, R5, 0x2, P0 ;  /* 0x000000050b0f7211 */ /* 0x000fe200000f16ff */
[----:B------:R1:W-:Y:S01]  /*10c70*/  STL [R1+0x4c4], R12 ;  /* 0x0004c40c01007387 */ /* 0x0003e20000100800 */
[----:B--2---:R-:W-:Y:S02]  /*10c80*/  IMAD R16, R114, UR72, RZ ;  /* 0x0000004872107c24 */ /* 0x004fe4000f8e02ff */
[----:B------:R-:W-:-:S03]  /*10c90*/  IMAD R10, R6, 0x13, RZ ;  /* 0x00000013060a7824 */ /* 0x000fc600078e02ff */
[----:B------:R-:W-:Y:S04]  /*10ca0*/  STL [R1+0x4cc], R16 ;  /* 0x0004cc1001007387 */ /* 0x000fe80000100800 */
[----:B------:R2:W-:Y:S01]  /*10cb0*/  STL.64 [R1+0x10], R14 ;  /* 0x0000100e01007387 */ /* 0x0005e20000100a00 */
[----:B-1----:R-:W-:Y:S02]  /*10cc0*/  IMAD R12, R197, UR72, RZ ;  /* 0x00000048c50c7c24 */ /* 0x002fe4000f8e02ff */
[----:B------:R-:W-:Y:S01]  /*10cd0*/  IMAD R147, R6, 0x50, RZ ;  /* 0x0000005006937824 */ /* 0x000fe200078e02ff */
[----:B--2---:R-:W-:-:S04]  /*10ce0*/  IADD3 R14, P0, PT, R160, R4, RZ ;  /* 0x00000004a00e7210 */ /* 0x004fc80007f1e0ff */
[----:B------:R-:W-:Y:S01]  /*10cf0*/  LEA.HI.X.SX32 R15, R10, R5, 0x2, P0 ;  /* 0x000000050a0f7211 */ /* 0x000fe200000f16ff */
[----:B------:R-:W-:Y:S01]  /*10d00*/  STL [R1+0x4d4], R12 ;  /* 0x0004d40c01007387 */ /* 0x000fe20000100800 */
[----:B------:R-:W-:Y:S02]  /*10d10*/  IMAD R11, R112, UR71, RZ ;  /* 0x00000047700b7c24 */ /* 0x000fe4000f8e02ff */
[C---:B------:R-:W-:Y:S01]  /*10d20*/  IMAD R165, R6.reuse, 0x64, RZ ;  /* 0x0000006406a57824 */ /* 0x040fe200078e02ff */
[----:B------:R1:W-:Y:S01]  /*10d30*/  STL.64 [R1+0x8], R14 ;  /* 0x0000080e01007387 */ /* 0x0003e20000100a00 */
[C---:B------:R-:W-:Y:S02]  /*10d40*/  IMAD R123, R6.reuse, 0x54, RZ ;  /* 0x00000054067b7824 */ /* 0x040fe400078e02ff */
[C---:B------:R-:W-:Y:S01]  /*10d50*/  IMAD R173, R6.reuse, 0x68, RZ ;  /* 0x0000006806ad7824 */ /* 0x040fe200078e02ff */
[----:B------:R2:W-:Y:S01]  /*10d60*/  STL [R1+0x4d8], R11 ;  /* 0x0004d80b01007387 */ /* 0x0005e20000100800 */
[----:B------:R-:W-:-:S02]  /*10d70*/  IMAD R131, R6, 0x58, RZ ;  /* 0x0000005806837824 */ /* 0x000fc400078e02ff */
[----:B------:R-:W-:Y:S02]  /*10d80*/  IMAD R238, R190, UR72, RZ ;  /* 0x00000048beee7c24 */ /* 0x000fe4000f8e02ff */
[----:B------:R-:W-:Y:S02]  /*10d90*/  IMAD R3, R189, UR72, RZ ;  /* 0x00000048bd037c24 */ /* 0x000fe4000f8e02ff */
[----:B------:R-:W-:Y:S01]  /*10da0*/  IMAD.MOV.U32 R239, RZ, RZ, R30 ;  /* 0x000000ffffef7224 */ /* 0x000fe200078e001e */
[----:B-1----:R-:W-:Y:S01]  /*10db0*/  IADD3 R14, P0, PT, R147, R4, RZ ;  /* 0x00000004930e7210 */ /* 0x002fe20007f1e0ff */
[C---:B------:R-:W-:Y:S01]  /*10dc0*/  IMAD R10, R6.reuse, 0x16, RZ ;  /* 0x00000016060a7824 */ /* 0x040fe200078e02ff */
[----:B------:R-:W-:Y:S01]  /*10dd0*/  MOV R159, R32 ;  /* 0x00000020009f7202 */ /* 0x000fe20000000f00 */
[C---:B--2---:R-:W-:Y:S01]  /*10de0*/  IMAD R11, R6.reuse, 0x15, RZ ;  /* 0x00000015060b7824 */ /* 0x044fe200078e02ff */
[----:B------:R-:W-:Y:S01]  /*10df0*/  LEA.HI.X.SX32 R15, R9, R5, 0x2, P0 ;  /* 0x00000005090f7211 */ /* 0x000fe200000f16ff */
[----:B------:R-:W-:Y:S01]  /*10e00*/  IMAD R149, R6, 0x5c, RZ ;  /* 0x0000005c06957824 */ /* 0x000fe200078e02ff */
[----:B------:R-:W-:Y:S01]  /*10e10*/  IADD3 R250, P0, PT, R123, R4, RZ ;  /* 0x000000047bfa7210 */ /* 0x000fe20007f1e0ff */
[----:B------:R-:W-:-:S02]  /*10e20*/  IMAD R9, R111, UR70, RZ ;  /* 0x000000466f097c24 */ /* 0x000fc4000f8e02ff */
[----:B------:R-:W-:Y:S01]  /*10e30*/  IMAD.MOV.U32 R161, RZ, RZ, R33 ;  /* 0x000000ffffa17224 */ /* 0x000fe200078e0021 */
[-C--:B------:R-:W-:Y:S01]  /*10e40*/  LEA.HI.X.SX32 R251, R11, R5.reuse, 0x2, P0 ;  /* 0x000000050bfb7211 */ /* 0x080fe200000f16ff */
[----:B------:R-:W-:Y:S01]  /*10e50*/  STL.64 [R1], R14 ;  /* 0x0000000e01007387 */ /* 0x000fe20000100a00 */
[----:B------:R-:W-:Y:S01]  /*10e60*/  IADD3 R248, P0, PT, R131, R4, RZ ;  /* 0x0000000483f87210 */ /* 0x000fe20007f1e0ff */
[----:B------:R-:W-:Y:S02]  /*10e70*/  IMAD R157, R6, 0x60, RZ ;  /* 0x00000060069d7824 */ /* 0x000fe400078e02ff */
[----:B------:R-:W-:Y:S01]  /*10e80*/  IMAD.MOV.U32 R163, RZ, RZ, R34 ;  /* 0x000000ffffa37224 */ /* 0x000fe200078e0022 */
[----:B------:R-:W-:Y:S01]  /*10e90*/  STL.64 [R1+0x13f8], R250 ;  /* 0x0013f8fa01007387 */ /* 0x000fe20000100a00 */
[----:B------:R-:W-:Y:S01]  /*10ea0*/  LEA.HI.X.SX32 R249, R10, R5, 0x2, P0 ;  /* 0x000000050af97211 */ /* 0x000fe200000f16ff */
[----:B------:R-:W-:Y:S01]  /*10eb0*/  IMAD R190, R181, UR72, RZ ;  /* 0x00000048b5be7c24 */ /* 0x000fe2000f8e02ff */
[----:B------:R-:W-:Y:S01]  /*10ec0*/  MOV R168, R36 ;  /* 0x0000002400a87202 */ /* 0x000fe20000000f00 */
[----:B------:R1:W-:Y:S01]  /*10ed0*/  STL [R1+0x4d0], R9 ;  /* 0x0004d00901007387 */ /* 0x0003e20000100800 */
[----:B------:R-:W-:Y:S01]  /*10ee0*/  IADD3 R246, P0, PT, R149, R4, RZ ;  /* 0x0000000495f67210 */ /* 0x000fe20007f1e0ff */
[----:B------:R-:W-:Y:S01]  /*10ef0*/  IMAD R10, R110, UR69, RZ ;  /* 0x000000456e0a7c24 */ /* 0x000fe2000f8e02ff */
[C---:B------:R-:W-:Y:S01]  /*10f00*/  SHF.L.U32 R85, R6.reuse, 0x6, RZ ;  /* 0x0000000606557819 */ /* 0x040fe200000006ff */
[C---:B------:R-:W-:Y:S01]  /*10f10*/  IMAD R189, R6.reuse, 0x70, RZ ;  /* 0x0000007006bd7824 */ /* 0x040fe200078e02ff */
[----:B------:R-:W2:Y:S01]  /*10f20*/  LDCU UR71, c[0x0][0x3b0] ;  /* 0x00007600ff4777ac */ /* 0x000ea20008000800 */
[----:B------:R-:W-:-:S02]  /*10f30*/  IMAD R17, R6, 0x1e, RZ ;  /* 0x0000001e06117824 */ /* 0x000fc400078e02ff */
[C---:B------:R-:W-:Y:S01]  /*10f40*/  IMAD R19, R6.reuse, 0x1f, RZ ;  /* 0x0000001f06137824 */ /* 0x040fe200078e02ff */
[----:B------:R-:W4:Y:S01]  /*10f50*/  LDCU UR70, c[0x0][0x3b0] ;  /* 0x00007600ff4677ac */ /* 0x000f220008000800 */
[C---:B-1----:R-:W-:Y:S01]  /*10f60*/  IMAD R9, R6.reuse, 0x17, RZ ;  /* 0x0000001706097824 */ /* 0x042fe200078e02ff */
[----:B------:R-:W-:Y:S01]  /*10f70*/  STL.64 [R1+0x1400], R248 ;  /* 0x001400f801007387 */ /* 0x000fe20000100a00 */
[C---:B------:R-:W-:Y:S02]  /*10f80*/  IMAD R181, R6.reuse, 0x6c, RZ ;  /* 0x0000006c06b57824 */ /* 0x040fe400078e02ff */
[C---:B------:R-:W-:Y:S01]  /*10f90*/  IMAD R11, R6.reuse, 0x1b, RZ ;  /* 0x0000001b060b7824 */ /* 0x040fe200078e02ff */
[----:B------:R-:W-:Y:S01]  /*10fa0*/  LEA.HI.X.SX32 R247, R9, R5, 0x2, P0 ;  /* 0x0000000509f77211 */ /* 0x000fe200000f16ff */
[----:B------:R-:W-:Y:S01]  /*10fb0*/  IMAD R14, R6, 0x74, RZ ;  /* 0x00000074060e7824 */ /* 0x000fe200078e02ff */
[----:B------:R-:W-:Y:S01]  /*10fc0*/  IADD3 R244, P0, PT, R157, R4, RZ ;  /* 0x000000049df47210 */ /* 0x000fe20007f1e0ff */
[----:B------:R1:W-:Y:S01]  /*10fd0*/  STL [R1+0x4dc], R10 ;  /* 0x0004dc0a01007387 */ /* 0x0003e20000100800 */
[----:B------:R-:W-:-:S02]  /*10fe0*/  IMAD R9, R109, UR68, RZ ;  /* 0x000000446d097c24 */ /* 0x000fc4000f8e02ff */
[----:B------:R-:W-:Y:S01]  /*10ff0*/  IMAD R15, R6, 0x1d, RZ ;  /* 0x0000001d060f7824 */ /* 0x000fe200078e02ff */
[----:B------:R-:W-:Y:S01]  /*11000*/  LEA.HI.X.SX32 R245, R8, R5, 0x2, P0 ;  /* 0x0000000508f57211 */ /* 0x000fe200000f16ff */
[----:B------:R-:W-:Y:S01]  /*11010*/  STL.64 [R1+0x1408], R246 ;  /* 0x001408f601007387 */ /* 0x000fe20000100a00 */
[----:B------:R-:W-:Y:S01]  /*11020*/  IADD3 R242, P0, PT, R165, R4, RZ ;  /* 0x00000004a5f27210 */ /* 0x000fe20007f1e0ff */
[C---:B------:R-:W-:Y:S02]  /*11030*/  IMAD.SHL.U32 R21, R6.reuse, 0x20, RZ ;  /* 0x0000002006157824 */ /* 0x040fe400078e00ff */
[C---:B------:R-:W-:Y:S02]  /*11040*/  IMAD R22, R6.reuse, 0x84, RZ ;  /* 0x0000008406167824 */ /* 0x040fe400078e02ff */
[C---:B------:R-:W-:Y:S02]  /*11050*/  IMAD R23, R6.reuse, 0x21, RZ ;  /* 0x0000002106177824 */ /* 0x040fe400078e02ff */
[----:B------:R-:W-:-:S02]  /*11060*/  IMAD R24, R6, 0x88, RZ ;  /* 0x0000008806187824 */ /* 0x000fc400078e02ff */
[C---:B------:R-:W-:Y:S02]  /*11070*/  IMAD R25, R6.reuse, 0x22, RZ ;  /* 0x0000002206197824 */ /* 0x040fe400078e02ff */
[C---:B------:R-:W-:Y:S02]  /*11080*/  IMAD R26, R6.reuse, 0x8c, RZ ;  /* 0x0000008c061a7824 */ /* 0x040fe400078e02ff */
[C---:B------:R-:W-:Y:S02]  /*11090*/  IMAD R27, R6.reuse, 0x23, RZ ;  /* 0x00000023061b7824 */ /* 0x040fe400078e02ff */
[C---:B------:R-:W-:Y:S02]  /*110a0*/  IMAD R28, R6.reuse, 0x90, RZ ;  /* 0x00000090061c7824 */ /* 0x040fe400078e02ff */
[----:B------:R-:W-:Y:S02]  /*110b0*/  IMAD R30, R6, 0x94, RZ ;  /* 0x00000094061e7824 */ /* 0x000fe400078e02ff */
[----:B------:R-:W-:-:S02]  /*110c0*/  IMAD.MOV.U32 R158, RZ, RZ, R31 ;  /* 0x000000ffff9e7224 */ /* 0x000fc400078e001f */
[C---:B------:R-:W-:Y:S02]  /*110d0*/  IMAD R32, R6.reuse, 0x98, RZ ;  /* 0x0000009806207824 */ /* 0x040fe400078e02ff */
[C---:B------:R-:W-:Y:S02]  /*110e0*/  IMAD R33, R6.reuse, 0x26, RZ ;  /* 0x0000002606217824 */ /* 0x040fe400078e02ff */
[----:B------:R-:W-:Y:S02]  /*110f0*/  IMAD R34, R6, 0x9c, RZ ;  /* 0x0000009c06227824 */ /* 0x000fe400078e02ff */
[----:B------:R-:W-:Y:S02]  /*11100*/  IMAD R201, R164, UR72, RZ ;  /* 0x00000048a4c97c24 */ /* 0x000fe4000f8e02ff */
[----:B------:R-:W-:Y:S02]  /*11110*/  IMAD R193, R170, UR72, RZ ;  /* 0x00000048aac17c24 */ /* 0x000fe4000f8e02ff */
[----:B------:R-:W-:-:S02]  /*11120*/  IMAD R195, R172, UR72, RZ ;  /* 0x00000048acc37c24 */ /* 0x000fc4000f8e02ff */
[----:B------:R-:W-:Y:S02]  /*11130*/  IMAD R198, R174, UR72, RZ ;  /* 0x00000048aec67c24 */ /* 0x000fe4000f8e02ff */
[----:B------:R-:W-:Y:S02]  /*11140*/  IMAD R200, R176, UR72, RZ ;  /* 0x00000048b0c87c24 */ /* 0x000fe4000f8e02ff */
[----:B------:R-:W-:Y:S02]  /*11150*/  IMAD R230, R191, UR72, RZ ;  /* 0x00000048bfe67c24 */ /* 0x000fe4000f8e02ff */
[C---:B------:R-:W-:Y:S02]  /*11160*/  IMAD R43, R6.reuse, 0x2b, RZ ;  /* 0x0000002b062b7824 */ /* 0x040fe400078e02ff */
[C---:B------:R-:W-:Y:S02]  /*11170*/  IMAD R44, R6.reuse, 0xb0, RZ ;  /* 0x000000b0062c7824 */ /* 0x040fe400078e02ff */
[----:B------:R-:W-:-:S02]  /*11180*/  IMAD R46, R6, 0xb4, RZ ;  /* 0x000000b4062e7824 */ /* 0x000fc400078e02ff */
[C---:B------:R-:W-:Y:S02]  /*11190*/  IMAD R47, R6.reuse, 0x2d, RZ ;  /* 0x0000002d062f7824 */ /* 0x040fe400078e02ff */
[C---:B------:R-:W-:Y:S02]  /*111a0*/  IMAD R48, R6.reuse, 0xb8, RZ ;  /* 0x000000b806307824 */ /* 0x040fe400078e02ff */
[C---:B------:R-:W-:Y:S02]  /*111b0*/  IMAD R49, R6.reuse, 0x2e, RZ ;  /* 0x0000002e06317824 */ /* 0x040fe400078e02ff */
        /* <DEDUP_REMOVED lines=13> */
[----:B------:R-:W-:Y:S02]  /*11290*/  IMAD.MOV.U32 R169, RZ, RZ, R65 ;  /* 0x000000ffffa97224 */ /* 0x000fe400078e0041 */
[----:B------:R-:W-:-:S02]  /*112a0*/  IMAD R66, R6, 0xdc, RZ ;  /* 0x000000dc06427824 */ /* 0x000fc400078e02ff */
[C---:B------:R-:W-:Y:S02]  /*112b0*/  IMAD R67, R6.reuse, 0x37, RZ ;  /* 0x0000003706437824 */ /* 0x040fe400078e02ff */
[C---:B------:R-:W-:Y:S02]  /*112c0*/  IMAD R68, R6.reuse, 0xe0, RZ ;  /* 0x000000e006447824 */ /* 0x040fe400078e02ff */
[----:B------:R-:W-:Y:S02]  /*112d0*/  IMAD R70, R6, 0xe4, RZ ;  /* 0x000000e406467824 */ /* 0x000fe400078e02ff */
[----:B------:R-:W-:Y:S02]  /*112e0*/  IMAD R241, R166, UR72, RZ ;  /* 0x00000048a6f17c24 */ /* 0x000fe4000f8e02ff */
[C---:B------:R-:W-:Y:S02]  /*112f0*/  IMAD R72, R6.reuse, 0xe8, RZ ;  /* 0x000000e806487824 */ /* 0x040fe400078e02ff */
[----:B------:R-:W-:-:S02]  /*11300*/  IMAD R73, R6, 0x3a, RZ ;  /* 0x0000003a06497824 */ /* 0x000fc400078e02ff */
[C---:B------:R-:W-:Y:S02]  /*11310*/  IMAD R74, R6.reuse, 0xec, RZ ;  /* 0x000000ec064a7824 */ /* 0x040fe400078e02ff */
[----:B------:R-:W-:Y:S02]  /*11320*/  IMAD.MOV.U32 R188, RZ, RZ, R76 ;  /* 0x000000ffffbc7224 */ /* 0x000fe400078e004c */
[C---:B------:R-:W-:Y:S02]  /*11330*/  IMAD R75, R6.reuse, 0x3b, RZ ;  /* 0x0000003b064b7824 */ /* 0x040fe400078e02ff */
[----:B------:R-:W-:Y:S02]  /*11340*/  IMAD R78, R6, 0xf4, RZ ;  /* 0x000000f4064e7824 */ /* 0x000fe400078e02ff */
[----:B------:R-:W-:Y:S02]  /*11350*/  IMAD.MOV.U32 R184, RZ, RZ, R79 ;  /* 0x000000ffffb87224 */ /* 0x000fe400078e004f */
[----:B------:R-:W-:-:S02]  /*11360*/  IMAD.MOV.U32 R162, RZ, RZ, R80 ;  /* 0x000000ffffa27224 */ /* 0x000fc400078e0050 */
[C---:B------:R-:W-:Y:S02]  /*11370*/  IMAD R81, R6.reuse, 0x3e, RZ ;  /* 0x0000003e06517824 */ /* 0x040fe400078e02ff */
[C---:B------:R-:W-:Y:S02]  /*11380*/  IMAD R82, R6.reuse, 0xfc, RZ ;  /* 0x000000fc06527824 */ /* 0x040fe400078e02ff */
[C---:B------:R-:W-:Y:S02]  /*11390*/  IMAD R83, R6.reuse, 0x3f, RZ ;  /* 0x0000003f06537824 */ /* 0x040fe400078e02ff */
[C---:B------:R-:W-:Y:S02]  /*113a0*/  IMAD R86, R6.reuse, 0x104, RZ ;  /* 0x0000010406567824 */ /* 0x040fe400078e02ff */
[C---:B------:R-:W-:Y:S02]  /*113b0*/  IMAD R87, R6.reuse, 0x41, RZ ;  /* 0x0000004106577824 */ /* 0x040fe400078e02ff */
[----:B------:R-:W-:-:S02]  /*113c0*/  IMAD R88, R6, 0x108, RZ ;  /* 0x0000010806587824 */ /* 0x000fc400078e02ff */
[----:B------:R-:W-:Y:S02]  /*113d0*/  IMAD R252, R90, UR72, RZ ;  /* 0x000000485afc7c24 */ /* 0x000fe4000f8e02ff */
[C---:B------:R-:W-:Y:S02]  /*113e0*/  IMAD R89, R6.reuse, 0x42, RZ ;  /* 0x0000004206597824 */ /* 0x040fe400078e02ff */
[C---:B------:R-:W-:Y:S02]  /*113f0*/  IMAD R91, R6.reuse, 0x43, RZ ;  /* 0x00000043065b7824 */ /* 0x040fe400078e02ff */
[C---:B------:R-:W-:Y:S02]  /*11400*/  IMAD R92, R6.reuse, 0x110, RZ ;  /* 0x00000110065c7824 */ /* 0x040fe400078e02ff */
[C---:B------:R-:W-:Y:S02]  /*11410*/  IMAD R94, R6.reuse, 0x114, RZ ;  /* 0x00000114065e7824 */ /* 0x040fe400078e02ff */
[----:B------:R-:W-:-:S02]  /*11420*/  IMAD R95, R6, 0x45, RZ ;  /* 0x00000045065f7824 */ /* 0x000fc400078e02ff */
[C---:B------:R-:W-:Y:S02]  /*11430*/  IMAD R96, R6.reuse, 0x118, RZ ;  /* 0x0000011806607824 */ /* 0x040fe400078e02ff */
[C---:B------:R-:W-:Y:S02]  /*11440*/  IMAD R97, R6.reuse, 0x46, RZ ;  /* 0x0000004606617824 */ /* 0x040fe400078e02ff */
[----:B------:R-:W-:Y:S02]  /*11450*/  IMAD R98, R6, 0x11c, RZ ;  /* 0x0000011c06627824 */ /* 0x000fe400078e02ff */
[----:B------:R-:W-:Y:S02]  /*11460*/  IMAD R133, R100, UR59, RZ ;  /* 0x0000003b64857c24 */ /* 0x000fe4000f8e02ff */
[----:B------:R-:W-:Y:S02]  /*11470*/  IMAD R99, R6, 0x47, RZ ;  /* 0x0000004706637824 */ /* 0x000fe400078e02ff */
[----:B------:R-:W-:-:S02]  /*11480*/  IMAD R232, R178, UR72, RZ ;  /* 0x00000048b2e87c24 */ /* 0x000fc4000f8e02ff */
        /* <DEDUP_REMOVED lines=29> */
[----:B------:R-:W-:-:S02]  /*11660*/  IMAD R233, R192, UR72, RZ ;  /* 0x00000048c0e97c24 */ /* 0x000fc4000f8e02ff */
[C---:B------:R-:W-:Y:S02]  /*11670*/  IMAD R138, R6.reuse, 0x5b, RZ ;  /* 0x0000005b068a7824 */ /* 0x040fe400078e02ff */
[C---:B------:R-:W-:Y:S02]  /*11680*/  IMAD R150, R6.reuse, 0x174, RZ ;  /* 0x0000017406967824 */ /* 0x040fe400078e02ff */
[C---:B------:R-:W-:Y:S02]  /*11690*/  IMAD R137, R6.reuse, 0x5d, RZ ;  /* 0x0000005d06897824 */ /* 0x040fe400078e02ff */
[C---:B------:R-:W-:Y:S02]  /*116a0*/  IMAD R154, R6.reuse, 0x17c, RZ ;  /* 0x0000017c069a7824 */ /* 0x040fe400078e02ff */
[C---:B------:R-:W-:Y:S02]  /*116b0*/  IMAD R132, R6.reuse, 0x5f, RZ ;  /* 0x0000005f06847824 */ /* 0x040fe400078e02ff */
[----:B------:R-:W-:-:S02]  /*116c0*/  IMAD R185, R6, 0x6e, RZ ;  /* 0x0000006e06b97824 */ /* 0x000fc400078e02ff */
[----:B------:R-:W-:Y:S02]  /*116d0*/  IMAD R140, R6, 0x61, RZ ;  /* 0x00000061068c7824 */ /* 0x000fe400078e02ff */
[----:B------:R-:W-:Y:S01]  /*116e0*/  IMAD R240, R240, UR72, RZ ;  /* 0x00000048f0f07c24 */ /* 0x000fe2000f8e02ff */
[----:B------:R-:W-:Y:S01]  /*116f0*/  MOV R251, R159 ;  /* 0x0000009f00fb7202 */ /* 0x000fe20000000f00 */
[C---:B-1----:R-:W-:Y:S01]  /*11700*/  IMAD R10, R6.reuse, 0x19, RZ ;  /* 0x00000019060a7824 */ /* 0x042fe200078e02ff */
[----:B------:R-:W-:Y:S01]  /*11710*/  STL.64 [R1+0x1410], R244 ;  /* 0x001410f401007387 */ /* 0x000fe20000100a00 */
[----:B------:R-:W-:Y:S01]  /*11720*/  IMAD R31, R6, 0x25, RZ ;  /* 0x00000025061f7824 */ /* 0x000fe200078e02ff */
[----:B------:R-:W1:Y:S02]  /*11730*/  LDCU UR69, c[0x0][0x3b0] ;  /* 0x00007600ff4577ac */ /* 0x000e640008000800 */
[----:B------:R2:W-:Y:S01]  /*11740*/  STL [R1+0x4e0], R9 ;  /* 0x0004e00901007387 */ /* 0x0005e20000100800 */
[----:B------:R-:W-:Y:S01]  /*11750*/  LEA.HI.X.SX32 R243, R10, R5, 0x2, P0 ;  /* 0x000000050af37211 */ /* 0x000fe200000f16ff */
[----:B------:R-:W-:Y:S01]  /*11760*/  IMAD.MOV.U32 R164, RZ, RZ, R35 ;  /* 0x000000ffffa47224 */ /* 0x000fe200078e0023 */
[----:B------:R-:W-:Y:S01]  /*11770*/  IADD3 R8, P0, PT, R173, R4, RZ ;  /* 0x00000004ad087210 */ /* 0x000fe20007f1e0ff */
[----:B------:R-:W-:Y:S01]  /*11780*/  IMAD R10, R108, UR67, RZ ;  /* 0x000000436c0a7c24 */ /* 0x000fe2000f8e02ff */
[----:B------:R-:W1:Y:S01]  /*11790*/  LDCU UR68, c[0x0][0x3b0] ;  /* 0x00007600ff4477ac */ /* 0x000e620008000800 */
[----:B------:R-:W-:-:S02]  /*117a0*/  IMAD R36, R6, 0xa0, RZ ;  /* 0x000000a006247824 */ /* 0x000fc400078e02ff */
[----:B------:R-:W-:Y:S02]  /*117b0*/  IMAD.MOV.U32 R170, RZ, RZ, R38 ;  /* 0x000000ffffaa7224 */ /* 0x000fe400078e0026 */
[----:B------:R-:W-:Y:S02]  /*117c0*/  IMAD.MOV.U32 R172, RZ, RZ, R39 ;  /* 0x000000ffffac7224 */ /* 0x000fe400078e0027 */
[----:B------:R-:W-:Y:S01]  /*117d0*/  IMAD.MOV.U32 R174, RZ, RZ, R40 ;  /* 0x000000ffffae7224 */ /* 0x000fe200078e0028 */
[----:B------:R-:W-:Y:S01]  /*117e0*/  MOV R191, R42 ;  /* 0x0000002a00bf7202 */ /* 0x000fe20000000f00 */
[C---:B--2---:R-:W-:Y:S01]  /*117f0*/  IMAD R9, R6.reuse, 0x1a, RZ ;  /* 0x0000001a06097824 */ /* 0x044fe200078e02ff */
[----:B------:R-:W-:Y:S01]  /*11800*/  STL.64 [R1+0x1418], R242 ;  /* 0x001418f201007387 */ /* 0x000fe20000100a00 */
[----:B------:R-:W-:Y:S01]  /*11810*/  IMAD R35, R6, 0x27, RZ ;  /* 0x0000002706237824 */ /* 0x000fe200078e02ff */
[----:B------:R-:W2:Y:S02]  /*11820*/  LDCU UR67, c[0x0][0x3b0] ;  /* 0x00007600ff4377ac */ /* 0x000ea40008000800 */
[----:B------:R-:W-:Y:S01]  /*11830*/  LEA.HI.X.SX32 R9, R9, R5, 0x2, P0 ;  /* 0x0000000509097211 */ /* 0x000fe200000f16ff */
[----:B------:R-:W-:Y:S01]  /*11840*/  IMAD.MOV.U32 R176, RZ, RZ, R41 ;  /* 0x000000ffffb07224 */ /* 0x000fe200078e0029 */
[----:B------:R-:W1:Y:S03]  /*11850*/  LDCU UR59, c[0x0][0x3b0] ;  /* 0x00007600ff3b77ac */ /* 0x000e660008000800 */
[----:B------:R-:W-:Y:S04]  /*11860*/  STL.64 [R1+0x1420], R8 ;  /* 0x0014200801007387 */ /* 0x000fe80000100a00 */
[----:B------:R2:W-:Y:S02]  /*11870*/  STL [R1+0x4e4], R10 ;  /* 0x0004e40a01007387 */ /* 0x0005e40000100800 */
[----:B--2---:R-:W-:-:S04]  /*11880*/  IADD3 R10, P0, PT, R181, R4, RZ ;  /* 0x00000004b50a7210 */ /* 0x004fc80007f1e0ff */
[-C--:B------:R-:W-:Y:S02]  /*11890*/  LEA.HI.X.SX32 R11, R11, R5.reuse, 0x2, P0 ;  /* 0x000000050b0b7211 */ /* 0x080fe400000f16ff */
[-C--:B------:R-:W-:Y:S01]  /*118a0*/  IADD3 R12, P0, PT, R189, R4.reuse, RZ ;  /* 0x00000004bd0c7210 */ /* 0x080fe20007f1e0ff */
[----:B------:R-:W-:Y:S01]  /*118b0*/  IMAD R8, R107, UR66, RZ ;  /* 0x000000426b087c24 */ /* 0x000fe2000f8e02ff */
[----:B------:R-:W2:Y:S01]  /*118c0*/  LDCU UR66, c[0x0][0x3b0] ;  /* 0x00007600ff4277ac */ /* 0x000ea20008000800 */
[----:B------:R-:W-:Y:S01]  /*118d0*/  IMAD R9, R6, 0x78, RZ ;  /* 0x0000007806097824 */ /* 0x000fe200078e02ff */
[-C--:B------:R-:W-:Y:S02]  /*118e0*/  LEA.HI.X.SX32 R13, R13, R5.reuse, 0x2, P0 ;  /* 0x000000050d0d7211 */ /* 0x080fe400000f16ff */
[-C--:B------:R-:W-:Y:S01]  /*118f0*/  IADD3 R14, P0, PT, R14, R4.reuse, RZ ;  /* 0x000000040e0e7210 */ /* 0x080fe20007f1e0ff */
[----:B------:R-:W-:Y:S03]  /*11900*/  STL.64 [R1+0x1428], R10 ;  /* 0x0014280a01007387 */ /* 0x000fe60000100a00 */
[----:B------:R-:W-:Y:S01]  /*11910*/  LEA.HI.X.SX32 R15, R15, R5, 0x2, P0 ;  /* 0x000000050f0f7211 */ /* 0x000fe200000f16ff */
[----:B------:R1:W-:Y:S01]  /*11920*/  STL [R1+0x4e8], R8 ;  /* 0x0004e80801007387 */ /* 0x0003e20000100800 */
[----:B------:R-:W-:-:S04]  /*11930*/  IADD3 R16, P0, PT, R9, R4, RZ ;  /* 0x0000000409107210 */ /* 0x000fc80007f1e0ff */
[----:B------:R-:W-:Y:S01]  /*11940*/  LEA.HI.X.SX32 R17, R17, R5, 0x2, P0 ;  /* 0x0000000511117211 */ /* 0x000fe200000f16ff */
[----:B-1----:R-:W-:-:S05]  /*11950*/  IMAD R8, R6, 0x7c, RZ ;  /* 0x0000007c06087824 */ /* 0x002fca00078e02ff */
[----:B------:R-:W-:-:S04]  /*11960*/  IADD3 R18, P0, PT, R8, R4, RZ ;  /* 0x0000000408127210 */ /* 0x000fc80007f1e0ff */
[----:B------:R-:W-:Y:S02]  /*11970*/  LEA.HI.X.SX32 R19, R19, R5, 0x2, P0 ;  /* 0x0000000513137211 */ /* 0x000fe400000f16ff */
[----:B------:R-:W-:-:S04]  /*11980*/  LEA R20, P0, R6, R4, 0x7 ;  /* 0x0000000406147211 */ /* 0x000fc800078038ff */
[----:B------:R-:W-:Y:S02]  /*11990*/  LEA.HI.X.SX32 R21, R21, R5, 0x2, P0 ;  /* 0x0000000515157211 */ /* 0x000fe400000f16ff */
[----:B------:R-:W-:-:S04]  /*119a0*/  IADD3 R22, P0, PT, R22, R4, RZ ;  /* 0x0000000416167210 */ /* 0x000fc80007f1e0ff */
        /* <DEDUP_REMOVED lines=11> */
[----:B------:R-:W-:Y:S01]  /*11a60*/  IADD3 R34, P0, PT, R34, R4, RZ ;  /* 0x0000000422227210 */ /* 0x000fe20007f1e0ff */
[----:B------:R-:W-:-:S03]  /*11a70*/  IMAD R38, R6, 0xa4, RZ ;  /* 0x000000a406267824 */ /* 0x000fc600078e02ff */
[-C--:B------:R-:W-:Y:S02]  /*11a80*/  LEA.HI.X.SX32 R35, R35, R5.reuse, 0x2, P0 ;  /* 0x0000000523237211 */ /* 0x080fe400000f16ff */
[-C--:B------:R-:W-:Y:S01]  /*11a90*/  IADD3 R36, P0, PT, R36, R4.reuse, RZ ;  /* 0x0000000424247210 */ /* 0x080fe20007f1e0ff */
[C---:B------:R-:W-:Y:S02]  /*11aa0*/  IMAD R39, R6.reuse, 0x29, RZ ;  /* 0x0000002906277824 */ /* 0x040fe400078e02ff */
[----:B------:R-:W-:Y:S01]  /*11ab0*/  IMAD R40, R6, 0xa8, RZ ;  /* 0x000000a806287824 */ /* 0x000fe200078e02ff */
[-C--:B------:R-:W-:Y:S02]  /*11ac0*/  LEA.HI.X.SX32 R37, R37, R5.reuse, 0x2, P0 ;  /* 0x0000000525257211 */ /* 0x080fe400000f16ff */
[----:B------:R-:W-:Y:S01]  /*11ad0*/  IADD3 R38, P0, PT, R38, R4, RZ ;  /* 0x0000000426267210 */ /* 0x000fe20007f1e0ff */
[C---:B------:R-:W-:Y:S02]  /*11ae0*/  IMAD R41, R6.reuse, 0x2a, RZ ;  /* 0x0000002a06297824 */ /* 0x040fe400078e02ff */
[----:B------:R-:W-:Y:S01]  /*11af0*/  IMAD R42, R6, 0xac, RZ ;  /* 0x000000ac062a7824 */ /* 0x000fe200078e02ff */
[----:B------:R-:W-:-:S02]  /*11b00*/  LEA.HI.X.SX32 R39, R39, R5, 0x2, P0 ;  /* 0x0000000527277211 */ /* 0x000fc400000f16ff */
        /* <DEDUP_REMOVED lines=24> */
[----:B------:R-:W-:Y:S02]  /*11c90*/  LEA.HI.X.SX32 R63, R63, R5, 0x2, P0 ;  /* 0x000000053f3f7211 */ /* 0x000fe400000f16ff */
[----:B------:R-:W-:-:S04]  /*11ca0*/  IADD3 R64, P0, PT, R64, R4, RZ ;  /* 0x0000000440407210 */ /* 0x000fc80007f1e0ff */
[----:B------:R-:W-:Y:S02]  /*11cb0*/  LEA.HI.X.SX32 R65, R65, R5, 0x2, P0 ;  /* 0x0000000541417211 */ /* 0x000fe400000f16ff */
[----:B------:R-:W-:-:S04]  /*11cc0*/  IADD3 R66, P0, PT, R66, R4, RZ ;  /* 0x0000000442427210 */ /* 0x000fc80007f1e0ff */
[-C--:B------:R-:W-:Y:S02]  /*11cd0*/  LEA.HI.X.SX32 R67, R67, R5.reuse, 0x2, P0 ;  /* 0x0000000543437211 */ /* 0x080fe400000f16ff */
[-C--:B------:R-:W-:Y:S01]  /*11ce0*/  IADD3 R68, P0, PT, R68, R4.reuse, RZ ;  /* 0x0000000444447210 */ /* 0x080fe20007f1e0ff */
[----:B------:R-:W-:Y:S02]  /*11cf0*/  IMAD.MOV.U32 R166, RZ, RZ, R71 ;  /* 0x000000ffffa67224 */ /* 0x000fe400078e0047 */
[----:B------:R-:W-:Y:S01]  /*11d00*/  IMAD R71, R6, 0x39, RZ ;  /* 0x0000003906477824 */ /* 0x000fe200078e02ff */
[----:B------:R-:W-:Y:S02]  /*11d10*/  LEA.HI.X.SX32 R69, R69, R5, 0x2, P0 ;  /* 0x0000000545457211 */ /* 0x000fe400000f16ff */
[----:B------:R-:W-:-:S04]  /*11d20*/  IADD3 R70, P0, PT, R70, R4, RZ ;  /* 0x0000000446467210 */ /* 0x000fc80007f1e0ff */
[----:B------:R-:W-:Y:S02]  /*11d30*/  LEA.HI.X.SX32 R71, R71, R5, 0x2, P0 ;  /* 0x0000000547477211 */ /* 0x000fe400000f16ff */
[----:B------:R-:W-:Y:S01]  /*11d40*/  IADD3 R72, P0, PT, R72, R4, RZ ;  /* 0x0000000448487210 */ /* 0x000fe20007f1e0ff */
[----:B------:R-:W-:-:S03]  /*11d50*/  IMAD R76, R6, 0xf0, RZ ;  /* 0x000000f0064c7824 */ /* 0x000fc600078e02ff */
[----:B------:R-:W-:Y:S02]  /*11d60*/  LEA.HI.X.SX32 R73, R73, R5, 0x2, P0 ;  /* 0x0000000549497211 */ /* 0x000fe400000f16ff */
[----:B------:R-:W-:-:S04]  /*11d70*/  IADD3 R74, P0, PT, R74, R4, RZ ;  /* 0x000000044a4a7210 */ /* 0x000fc80007f1e0ff */
[-C--:B------:R-:W-:Y:S02]  /*11d80*/  LEA.HI.X.SX32 R75, R75, R5.reuse, 0x2, P0 ;  /* 0x000000054b4b7211 */ /* 0x080fe400000f16ff */
[-C--:B------:R-:W-:Y:S01]  /*11d90*/  IADD3 R76, P0, PT, R76, R4.reuse, RZ ;  /* 0x000000044c4c7210 */ /* 0x080fe20007f1e0ff */
[C---:B------:R-:W-:Y:S02]  /*11da0*/  IMAD R79, R6.reuse, 0x3d, RZ ;  /* 0x0000003d064f7824 */ /* 0x040fe400078e02ff */
[----:B------:R-:W-:Y:S01]  /*11db0*/  IMAD R80, R6, 0xf8, RZ ;  /* 0x000000f806507824 */ /* 0x000fe200078e02ff */
[----:B------:R-:W-:Y:S02]  /*11dc0*/  LEA.HI.X.SX32 R77, R77, R5, 0x2, P0 ;  /* 0x000000054d4d7211 */ /* 0x000fe400000f16ff */
[----:B------:R-:W-:-:S04]  /*11dd0*/  IADD3 R78, P0, PT, R78, R4, RZ ;  /* 0x000000044e4e7210 */ /* 0x000fc80007f1e0ff */
[----:B------:R-:W-:Y:S02]  /*11de0*/  LEA.HI.X.SX32 R79, R79, R5, 0x2, P0 ;  /* 0x000000054f4f7211 */ /* 0x000fe400000f16ff */
[----:B------:R-:W-:-:S04]  /*11df0*/  IADD3 R80, P0, PT, R80, R4, RZ ;  /* 0x0000000450507210 */ /* 0x000fc80007f1e0ff */
[----:B------:R-:W-:Y:S02]  /*11e00*/  LEA.HI.X.SX32 R81, R81, R5, 0x2, P0 ;  /* 0x0000000551517211 */ /* 0x000fe400000f16ff */
[----:B------:R-:W-:-:S04]  /*11e10*/  IADD3 R82, P0, PT, R82, R4, RZ ;  /* 0x0000000452527210 */ /* 0x000fc80007f1e0ff */
[----:B------:R-:W-:Y:S02]  /*11e20*/  LEA.HI.X.SX32 R83, R83, R5, 0x2, P0 ;  /* 0x0000000553537211 */ /* 0x000fe400000f16ff */
[----:B------:R-:W-:-:S04]  /*11e30*/  LEA R84, P0, R6, R4, 0x8 ;  /* 0x0000000406547211 */ /* 0x000fc800078040ff */
[----:B------:R-:W-:Y:S02]  /*11e40*/  LEA.HI.X.SX32 R85, R85, R5, 0x2, P0 ;  /* 0x0000000555557211 */ /* 0x000fe400000f16ff */
[----:B------:R-:W-:Y:S01]  /*11e50*/  IADD3 R86, P0, PT, R86, R4, RZ ;  /* 0x0000000456567210 */ /* 0x000fe20007f1e0ff */
[----:B------:R-:W-:-:S03]  /*11e60*/  IMAD R90, R6, 0x10c, RZ ;  /* 0x0000010c065a7824 */ /* 0x000fc600078e02ff */
[----:B------:R-:W-:Y:S02]  /*11e70*/  LEA.HI.X.SX32 R87, R87, R5, 0x2, P0 ;  /* 0x0000000557577211 */ /* 0x000fe400000f16ff */
[----:B------:R-:W-:-:S04]  /*11e80*/  IADD3 R88, P0, PT, R88, R4, RZ ;  /* 0x0000000458587210 */ /* 0x000fc80007f1e0ff */
[----:B------:R-:W-:Y:S02]  /*11e90*/  LEA.HI.X.SX32 R89, R89, R5, 0x2, P0 ;  /* 0x0000000559597211 */ /* 0x000fe400000f16ff */
[----:B------:R-:W-:-:S04]  /*11ea0*/  IADD3 R90, P0, PT, R90, R4, RZ ;  /* 0x000000045a5a7210 */ /* 0x000fc80007f1e0ff */
[----:B------:R-:W-:Y:S02]  /*11eb0*/  LEA.HI.X.SX32 R91, R91, R5, 0x2, P0 ;  /* 0x000000055b5b7211 */ /* 0x000fe400000f16ff */
[----:B------:R-:W-:-:S04]  /*11ec0*/  IADD3 R92, P0, PT, R92, R4, RZ ;  /* 0x000000045c5c7210 */ /* 0x000fc80007f1e0ff */
[-C--:B------:R-:W-:Y:S02]  /*11ed0*/  LEA.HI.X.SX32 R93, R93, R5.reuse, 0x2, P0 ;  /* 0x000000055d5d7211 */ /* 0x080fe400000f16ff */
[-C--:B------:R-:W-:Y:S01]  /*11ee0*/  IADD3 R94, P0, PT, R94, R4.reuse, RZ ;  /* 0x000000045e5e7210 */ /* 0x080fe20007f1e0ff */
[----:B------:R-:W-:Y:S01]  /*11ef0*/  IMAD R10, R106, UR65, RZ ;  /* 0x000000416a0a7c24 */ /* 0x000fe2000f8e02ff */
[----:B------:R-:W-:Y:S02]  /*11f00*/  STL.64 [R1+0x1430], R12 ;  /* 0x0014300c01007387 */ /* 0x000fe40000100a00 */
[-C--:B------:R-:W-:Y:S01]  /*11f10*/  LEA.HI.X.SX32 R95, R95, R5.reuse, 0x2, P0 ;  /* 0x000000055f5f7211 */ /* 0x080fe200000f16ff */
[----:B------:R-:W-:Y:S01]  /*11f20*/  IMAD R9, R105, UR64, RZ ;  /* 0x0000004069097c24 */ /* 0x000fe2000f8e02ff */
[-C--:B------:R-:W-:Y:S01]  /*11f30*/  IADD3 R96, P0, PT, R96, R4.reuse, RZ ;  /* 0x0000000460607210 */ /* 0x080fe20007f1e0ff */
[----:B------:R-:W-:Y:S01]  /*11f40*/  IMAD R100, R6, 0x120, RZ ;  /* 0x0000012006647824 */ /* 0x000fe200078e02ff */
[----:B------:R-:W-:Y:S01]  /*11f50*/  STL.64 [R1+0x1438], R14 ;  /* 0x0014380e01007387 */ /* 0x000fe20000100a00 */
[----:B------:R-:W-:Y:S01]  /*11f60*/  IMAD R8, R104, UR63, RZ ;  /* 0x0000003f68087c24 */ /* 0x000fe2000f8e02ff */
[-C--:B------:R-:W-:Y:S01]  /*11f70*/  LEA.HI.X.SX32 R97, R97, R5.reuse, 0x2, P0 ;  /* 0x0000000561617211 */ /* 0x080fe200000f16ff */
[----:B------:R-:W-:Y:S01]  /*11f80*/  IMAD.MOV.U32 R178, RZ, RZ, R3 ;  /* 0x000000ffffb27224 */ /* 0x000fe200078e0003 */
[-C--:B------:R-:W-:Y:S01]  /*11f90*/  IADD3 R98, P0, PT, R98, R4.reuse, RZ ;  /* 0x0000000462627210 */ /* 0x080fe20007f1e0ff */
[----:B------:R-:W-:Y:S01]  /*11fa0*/  STL [R1+0x4ec], R10 ;  /* 0x0004ec0a01007387 */ /* 0x000fe20000100800 */
[----:B------:R-:W-:Y:S01]  /*11fb0*/  IMAD R3, R102, UR61, RZ ;  /* 0x0000003d66037c24 */ /* 0x000fe2000f8e02ff */
[----:B------:R-:W1:Y:S01]  /*11fc0*/  LDCU UR65, c[0x0][0x3b0] ;  /* 0x00007600ff4177ac */ /* 0x000e620008000800 */
[-C--:B------:R-:W-:Y:S01]  /*11fd0*/  LEA.HI.X.SX32 R99, R99, R5.reuse, 0x2, P0 ;  /* 0x0000000563637211 */ /* 0x080fe200000f16ff */
[----:B------:R1:W-:Y:S01]  /*11fe0*/  STL.64 [R1+0x1440], R16 ;  /* 0x0014401001007387 */ /* 0x0003e20000100a00 */
[----:B------:R-:W-:Y:S01]  /*11ff0*/  IMAD R102, R6, 0x124, RZ ;  /* 0x0000012406667824 */ /* 0x000fe200078e02ff */
[----:B------:R-:W-:Y:S01]  /*12000*/  IADD3 R100, P0, PT, R100, R4, RZ ;  /* 0x0000000464647210 */ /* 0x000fe20007f1e0ff */
[----:B------:R-:W-:Y:S01]  /*12010*/  IMAD.MOV.U32 R156, RZ, RZ, R7 ;  /* 0x000000ffff9c7224 */ /* 0x000fe200078e0007 */
[----:B------:R-:W-:Y:S01]  /*12020*/  STL [R1+0x4f0], R9 ;  /* 0x0004f00901007387 */ /* 0x000fe20000100800 */
[----:B------:R-:W-:Y:S01]  /*12030*/  IMAD R7, R101, UR60, RZ ;  /* 0x0000003c65077c24 */ /* 0x000fe2000f8e02ff */
[----:B------:R-:W1:Y:S02]  /*12040*/  LDCU UR64, c[0x0][0x3b0] ;  /* 0x00007600ff4077ac */ /* 0x000e640008000800 */
[----:B------:R-:W-:Y:S01]  /*12050*/  STL.64 [R1+0x1448], R18 ;  /* 0x0014481201007387 */ /* 0x000fe20000100a00 */
[----:B------:R-:W-:Y:S01]  /*12060*/  LEA.HI.X.SX32 R101, R155, R5, 0x2, P0 ;  /* 0x000000059b657211 */ /* 0x000fe200000f16ff */
[----:B------:R-:W-:-:S02]  /*12070*/  IMAD R104, R6, 0x128, RZ ;  /* 0x0000012806687824 */ /* 0x000fc400078e02ff */
[----:B------:R-:W-:Y:S01]  /*12080*/  IMAD R105, R6, 0x4a, RZ ;  /* 0x0000004a06697824 */ /* 0x000fe200078e02ff */
[----:B------:R-:W-:Y:S01]  /*12090*/  STL.64 [R1+0x1450], R20 ;  /* 0x0014501401007387 */ /* 0x000fe20000100a00 */
[----:B------:R-:W-:Y:S01]  /*120a0*/  IADD3 R102, P0, PT, R102, R4, RZ ;  /* 0x0000000466667210 */ /* 0x000fe20007f1e0ff */
[C---:B------:R-:W-:Y:S02]  /*120b0*/  IMAD R106, R6.reuse, 0x130, RZ ;  /* 0x00000130066a7824 */ /* 0x040fe400078e02ff */
[C---:B------:R-:W-:Y:S01]  /*120c0*/  IMAD R108, R6.reuse, 0x134, RZ ;  /* 0x00000134066c7824 */ /* 0x040fe200078e02ff */
[----:B------:R2:W-:Y:S01]  /*120d0*/  STL [R1+0x4f4], R8 ;  /* 0x0004f40801007387 */ /* 0x0005e20000100800 */
[C---:B------:R-:W-:Y:S02]  /*120e0*/  IMAD R110, R6.reuse, 0x138, RZ ;  /* 0x00000138066e7824 */ /* 0x040fe400078e02ff */
[C---:B------:R-:W-:Y:S02]  /*120f0*/  IMAD R109, R6.reuse, 0x4d, RZ ;  /* 0x0000004d066d7824 */ /* 0x040fe400078e02ff */
[----:B------:R-:W-:Y:S01]  /*12100*/  IMAD R136, R6, 0x5e, RZ ;  /* 0x0000005e06887824 */ /* 0x000fe200078e02ff */
[----:B-1----:R-:W-:Y:S01]  /*12110*/  MOV R16, R168 ;  /* 0x000000a800107202 */ /* 0x002fe20000000f00 */
[----:B------:R-:W-:-:S02]  /*12120*/  IMAD.MOV.U32 R17, RZ, RZ, R164 ;  /* 0x000000ffff117224 */ /* 0x000fc400078e00a4 */
[----:B------:R-:W-:Y:S02]  /*12130*/  IMAD.MOV.U32 R14, RZ, RZ, R161 ;  /* 0x000000ffff0e7224 */ /* 0x000fe400078e00a1 */
[----:B------:R-:W-:Y:S02]  /*12140*/  IMAD.MOV.U32 R244, RZ, RZ, R169 ;  /* 0x000000fffff47224 */ /* 0x000fe400078e00a9 */
[----:B------:R-:W-:Y:S01]  /*12150*/  IMAD R192, R182, UR72, RZ ;  /* 0x00000048b6c07c24 */ /* 0x000fe2000f8e02ff */
[----:B------:R-:W-:Y:S01]  /*12160*/  MOV R15, R180 ;  /* 0x000000b4000f7202 */ /* 0x000fe20000000f00 */
[----:B--2---:R-:W-:Y:S01]  /*12170*/  IMAD R8, R103, UR62, RZ ;  /* 0x0000003e67087c24 */ /* 0x004fe2000f8e02ff */
[----:B------:R-:W1:Y:S01]  /*12180*/  LDCU UR62, c[0x0][0x3b0] ;  /* 0x00007600ff3e77ac */ /* 0x000e620008000800 */
[----:B------:R-:W-:Y:S02]  /*12190*/  IMAD R103, R6, 0x49, RZ ;  /* 0x0000004906677824 */ /* 0x000fe400078e02ff */
[----:B------:R-:W-:Y:S01]  /*121a0*/  IMAD.MOV.U32 R243, RZ, RZ, R184 ;  /* 0x000000fffff37224 */ /* 0x000fe200078e00b8 */
[----:B------:R-:W2:Y:S02]  /*121b0*/  LDCU UR60, c[0x0][0x3b0] ;  /* 0x00007600ff3c77ac */ /* 0x000ea40008000800 */
[----:B------:R-:W-:-:S02]  /*121c0*/  LEA.HI.X.SX32 R103, R103, R5, 0x2, P0 ;  /* 0x0000000567677211 */ /* 0x000fc400000f16ff */
[-C--:B------:R-:W-:Y:S01]  /*121d0*/  IADD3 R104, P0, PT, R104, R4.reuse, RZ ;  /* 0x0000000468687210 */ /* 0x080fe20007f1e0ff */
[----:B------:R1:W-:Y:S01]  /*121e0*/  STL [R1+0x4fc], R8 ;  /* 0x0004fc0801007387 */ /* 0x0003e20000100800 */
[----:B------:R-:W-:Y:S01]  /*121f0*/  IMAD.MOV.U32 R245, RZ, RZ, R151 ;  /* 0x000000fffff57224 */ /* 0x000fe200078e0097 */
[----:B------:R-:W2:Y:S01]  /*12200*/  LDCU UR63, c[0x0][0x3b0] ;  /* 0x00007600ff3f77ac */ /* 0x000ea20008000800 */
[-C--:B------:R-:W-:Y:S02]  /*12210*/  LEA.HI.X.SX32 R105, R105, R5.reuse, 0x2, P0 ;  /* 0x0000000569697211 */ /* 0x080fe400000f16ff */
[----:B------:R-:W-:Y:S01]  /*12220*/  IADD3 R106, P0, PT, R106, R4, RZ ;  /* 0x000000046a6a7210 */ /* 0x000fe20007f1e0ff */
[----:B------:R-:W-:Y:S01]  /*12230*/  IMAD.MOV.U32 R242, RZ, RZ, R188 ;  /* 0x000000fffff27224 */ /* 0x000fe200078e00bc */
[----:B------:R-:W2:Y:S01]  /*12240*/  LDCU UR61, c[0x0][0x3b0] ;  /* 0x00007600ff3d77ac */ /* 0x000ea20008000800 */
[----:B-1----:R-:W-:Y:S02]  /*12250*/  LEA R8, P6, R113, R0, 0x2 ;  /* 0x0000000071087211 */ /* 0x002fe400078c10ff */
[----:B------:R-:W-:-:S02]  /*12260*/  LEA.HI.X.SX32 R107, R160, R5, 0x2, P0 ;  /* 0x00000005a06b7211 */ /* 0x000fc400000f16ff */
[----:B------:R-:W-:Y:S02]  /*12270*/  LEA.HI.X.SX32 R9, R113, R2, 0x2, P6 ;  /* 0x0000000271097211 */ /* 0x000fe400030f16ff */
[-C--:B------:R-:W-:Y:S02]  /*12280*/  IADD3 R108, P6, PT, R108, R4.reuse, RZ ;  /* 0x000000046c6c7210 */ /* 0x080fe40007fde0ff */
[-C--:B------:R-:W-:Y:S02]  /*12290*/  IADD3 R110, P0, PT, R110, R4.reuse, RZ ;  /* 0x000000046e6e7210 */ /* 0x080fe40007f1e0ff */
[-C--:B------:R-:W-:Y:S02]  /*122a0*/  LEA.HI.X.SX32 R109, R109, R5.reuse, 0x2, P6 ;  /* 0x000000056d6d7211 */ /* 0x080fe400030f16ff */
[----:B------:R-:W-:Y:S02]  /*122b0*/  IADD3 R112, P6, PT, R112, R4, RZ ;  /* 0x0000000470707210 */ /* 0x000fe40007fde0ff */
[----:B------:R-:W-:-:S02]  /*122c0*/  LEA.HI.X.SX32 R111, R111, R5, 0x2, P0 ;  /* 0x000000056f6f7211 */ /* 0x000fc400000f16ff */
[-C--:B------:R-:W-:Y:S02]  /*122d0*/  IADD3 R114, P0, PT, R114, R4.reuse, RZ ;  /* 0x0000000472727210 */ /* 0x080fe40007f1e0ff */
[-C--:B------:R-:W-:Y:S02]  /*122e0*/  LEA.HI.X.SX32 R113, R115, R5.reuse, 0x2, P6 ;  /* 0x0000000573717211 */ /* 0x080fe400030f16ff */
        /* <DEDUP_REMOVED lines=10> */
[----:B------:R-:W-:-:S03]  /*12390*/  IMAD.MOV.U32 R155, RZ, RZ, R156 ;  /* 0x000000ffff9b7224 */ /* 0x000fc600078e009c */
[-C--:B------:R-:W-:Y:S02]  /*123a0*/  LEA.HI.X.SX32 R145, R139, R5.reuse, 0x2, P0 ;  /* 0x000000058b917211 */ /* 0x080fe400000f16ff */
[-C--:B------:R-:W-:Y:S01]  /*123b0*/  IADD3 R148, P0, PT, R148, R4.reuse, RZ ;  /* 0x0000000494947210 */ /* 0x080fe20007f1e0ff */
[----:B------:R-:W-:Y:S02]  /*123c0*/  IMAD.MOV.U32 R153, RZ, RZ, R155 ;  /* 0x000000ffff997224 */ /* 0x000fe400078e009b */
[----:B------:R-:W-:Y:S01]  /*123d0*/  IMAD R156, R6, 0x180, RZ ;  /* 0x00000180069c7824 */ /* 0x000fe200078e02ff */
[-C--:B------:R-:W-:Y:S02]  /*123e0*/  LEA.HI.X.SX32 R149, R149, R5.reuse, 0x2, P0 ;  /* 0x0000000595957211 */ /* 0x080fe400000f16ff */
[-C--:B------:R-:W-:Y:S01]  /*123f0*/  IADD3 R152, P0, PT, R152, R4.reuse, RZ ;  /* 0x0000000498987210 */ /* 0x080fe20007f1e0ff */
[----:B------:R-:W-:Y:S01]  /*12400*/  IMAD.MOV.U32 R11, RZ, RZ, R153 ;  /* 0x000000ffff0b7224 */ /* 0x000fe200078e0099 */
[----:B------:R-:W-:Y:S01]  /*12410*/  IADD3 R116, P6, PT, R116, R4, RZ ;  /* 0x0000000474747210 */ /* 0x000fe20007fde0ff */
[----:B------:R-:W-:Y:S01]  /*12420*/  IMAD R160, R6, 0x188, RZ ;  /* 0x0000018806a07824 */ /* 0x000fe200078e02ff */
[----:B------:R-:W-:-:S02]  /*12430*/  LEA.HI.X.SX32 R153, R136, R5, 0x2, P0 ;  /* 0x0000000588997211 */ /* 0x000fc400000f16ff */
[-C--:B------:R-:W-:Y:S01]  /*12440*/  IADD3 R156, P0, PT, R156, R4.reuse, RZ ;  /* 0x000000049c9c7210 */ /* 0x080fe20007f1e0ff */
[----:B------:R-:W-:Y:S01]  /*12450*/  IMAD R164, R6, 0x190, RZ ;  /* 0x0000019006a47824 */ /* 0x000fe200078e02ff */
[-C--:B------:R-:W-:Y:S02]  /*12460*/  LEA.HI.X.SX32 R117, R117, R5.reuse, 0x2, P6 ;  /* 0x0000000575757211 */ /* 0x080fe400030f16ff */
[-C--:B------:R-:W-:Y:S02]  /*12470*/  LEA.HI.X.SX32 R157, R157, R5.reuse, 0x2, P0 ;  /* 0x000000059d9d7211 */ /* 0x080fe400000f16ff */
[-C--:B------:R-:W-:Y:S02]  /*12480*/  IADD3 R120, P6, PT, R120, R4.reuse, RZ ;  /* 0x0000000478787210 */ /* 0x080fe40007fde0ff */
[----:B------:R-:W-:Y:S01]  /*12490*/  IADD3 R160, P0, PT, R160, R4, RZ ;  /* 0x00000004a0a07210 */ /* 0x000fe20007f1e0ff */
[----:B------:R-:W-:Y:S01]  /*124a0*/  IMAD R168, R6, 0x198, RZ ;  /* 0x0000019806a87824 */ /* 0x000fe200078e02ff */
[----:B------:R-:W-:-:S02]  /*124b0*/  LEA.HI.X.SX32 R121, R121, R5, 0x2, P6 ;  /* 0x0000000579797211 */ /* 0x000fc400030f16ff */
[-C--:B------:R-:W-:Y:S02]  /*124c0*/  LEA.HI.X.SX32 R161, R141, R5.reuse, 0x2, P0 ;  /* 0x000000058da17211 */ /* 0x080fe400000f16ff */
[-C--:B------:R-:W-:Y:S02]  /*124d0*/  IADD3 R124, P6, PT, R124, R4.reuse, RZ ;  /* 0x000000047c7c7210 */ /* 0x080fe40007fde0ff */
[-C--:B------:R-:W-:Y:S01]  /*124e0*/  IADD3 R164, P0, PT, R164, R4.reuse, RZ ;  /* 0x00000004a4a47210 */ /* 0x080fe20007f1e0ff */
[----:B------:R-:W-:Y:S01]  /*124f0*/  IMAD.MOV.U32 R19, RZ, RZ, R172 ;  /* 0x000000ffff137224 */ /* 0x000fe200078e00ac */
[-C--:B------:R-:W-:Y:S01]  /*12500*/  LEA.HI.X.SX32 R125, R125, R5.reuse, 0x2, P6 ;  /* 0x000000057d7d7211 */ /* 0x080fe200030f16ff */
[----:B------:R-:W-:Y:S01]  /*12510*/  IMAD.MOV.U32 R18, RZ, RZ, R176 ;  /* 0x000000ffff127224 */ /* 0x000fe200078e00b0 */
[-C--:B------:R-:W-:Y:S01]  /*12520*/  LEA.HI.X.SX32 R165, R165, R5.reuse, 0x2, P0 ;  /* 0x00000005a5a57211 */ /* 0x080fe200000f16ff */
[----:B------:R-:W-:Y:S01]  /*12530*/  IMAD.MOV.U32 R176, RZ, RZ, R239 ;  /* 0x000000ffffb07224 */ /* 0x000fe200078e00ef */
[-C--:B------:R-:W-:Y:S01]  /*12540*/  IADD3 R128, P6, PT, R128, R4.reuse, RZ ;  /* 0x0000000480807210 */ /* 0x080fe20007fde0ff */
[----:B------:R-:W-:Y:S01]  /*12550*/  IMAD R172, R6, 0x1a0, RZ ;  /* 0x000001a006ac7824 */ /* 0x000fe200078e02ff */
[----:B------:R-:W-:Y:S01]  /*12560*/  IADD3 R168, P0, PT, R168, R4, RZ ;  /* 0x00000004a8a87210 */ /* 0x000fe20007f1e0ff */
[----:B------:R1:W-:Y:S01]  /*12570*/  STL.64 [R1+0x968], R8 ;  /* 0x0009680801007387 */ /* 0x0003e20000100a00 */
[----:B------:R-:W-:-:S02]  /*12580*/  LEA.HI.X.SX32 R129, R129, R5, 0x2, P6 ;  /* 0x0000000581817211 */ /* 0x000fc400030f16ff */
[-C--:B------:R-:W-:Y:S02]  /*12590*/  LEA.HI.X.SX32 R169, R143, R5.reuse, 0x2, P0 ;  /* 0x000000058fa97211 */ /* 0x080fe400000f16ff */
[-C--:B------:R-:W-:Y:S02]  /*125a0*/  IADD3 R134, P6, PT, R134, R4.reuse, RZ ;  /* 0x0000000486867210 */ /* 0x080fe40007fde0ff */
[-C--:B------:R-:W-:Y:S01]  /*125b0*/  IADD3 R172, P0, PT, R172, R4.reuse, RZ ;  /* 0x00000004acac7210 */ /* 0x080fe20007f1e0ff */
[----:B------:R-:W-:Y:S02]  /*125c0*/  IMAD R182, R177, UR72, RZ ;  /* 0x00000048b1b67c24 */ /* 0x000fe4000f8e02ff */
[----:B-1----:R-:W-:Y:S02]  /*125d0*/  IMAD.MOV.U32 R9, RZ, RZ, R176 ;  /* 0x000000ffff097224 */ /* 0x002fe400078e00b0 */
[C---:B------:R-:W-:Y:S01]  /*125e0*/  IMAD R176, R6.reuse, 0x1a8, RZ ;  /* 0x000001a806b07824 */ /* 0x040fe200078e02ff */
[-C--:B------:R-:W-:Y:S01]  /*125f0*/  LEA.HI.X.SX32 R135, R135, R5.reuse, 0x2, P6 ;  /* 0x0000000587877211 */ /* 0x080fe200030f16ff */
[C---:B------:R-:W-:Y:S01]  /*12600*/  IMAD R177, R6.reuse, 0x6a, RZ ;  /* 0x0000006a06b17824 */ /* 0x040fe200078e02ff */
[----:B------:R-:W-:Y:S01]  /*12610*/  LEA.HI.X.SX32 R173, R173, R5, 0x2, P0 ;  /* 0x00000005adad7211 */ /* 0x000fe200000f16ff */
[----:B------:R-:W-:Y:S01]  /*12620*/  IMAD R180, R6, 0x1b0, RZ ;  /* 0x000001b006b47824 */ /* 0x000fe200078e02ff */
[----:B------:R-:W-:-:S02]  /*12630*/  IADD3 R146, P6, PT, R146, R4, RZ ;  /* 0x0000000492927210 */ /* 0x000fc40007fde0ff */
[-C--:B------:R-:W-:Y:S01]  /*12640*/  IADD3 R176, P0, PT, R176, R4.reuse, RZ ;  /* 0x00000004b0b07210 */ /* 0x080fe20007f1e0ff */
[----:B------:R-:W-:Y:S01]  /*12650*/  IMAD R184, R6, 0x1b8, RZ ;  /* 0x000001b806b87824 */ /* 0x000fe200078e02ff */
[-C--:B------:R-:W-:Y:S02]  /*12660*/  LEA.HI.X.SX32 R147, R138, R5.reuse, 0x2, P6 ;  /* 0x000000058a937211 */ /* 0x080fe400030f16ff */
[-C--:B------:R-:W-:Y:S02]  /*12670*/  LEA.HI.X.SX32 R177, R177, R5.reuse, 0x2, P0 ;  /* 0x00000005b1b17211 */ /* 0x080fe400000f16ff */
[-C--:B------:R-:W-:Y:S02]  /*12680*/  IADD3 R150, P6, PT, R150, R4.reuse, RZ ;  /* 0x0000000496967210 */ /* 0x080fe40007fde0ff */
[-C--:B------:R-:W-:Y:S01]  /*12690*/  IADD3 R180, P0, PT, R180, R4.reuse, RZ ;  /* 0x00000004b4b47210 */ /* 0x080fe20007f1e0ff */
[----:B------:R-:W-:Y:S01]  /*126a0*/  IMAD.MOV.U32 R155, RZ, RZ, R158 ;  /* 0x000000ffff9b7224 */ /* 0x000fe200078e009e */
[-C--:B------:R-:W-:Y:S01]  /*126b0*/  LEA.HI.X.SX32 R151, R137, R5.reuse, 0x2, P6 ;  /* 0x0000000589977211 */ /* 0x080fe200030f16ff */
[C---:B------:R-:W-:Y:S01]  /*126c0*/  IMAD R158, R6.reuse, 0x184, RZ ;  /* 0x00000184069e7824 */ /* 0x040fe200078e02ff */
[----:B------:R-:W-:Y:S01]  /*126d0*/  LEA.HI.X.SX32 R181, R181, R5, 0x2, P0 ;  /* 0x00000005b5b57211 */ /* 0x000fe200000f16ff */
[----:B------:R-:W-:Y:S01]  /*126e0*/  IMAD R188, R6, 0x1c0, RZ ;  /* 0x000001c006bc7824 */ /* 0x000fe200078e02ff */
[----:B------:R-:W-:-:S02]  /*126f0*/  IADD3 R154, P6, PT, R154, R4, RZ ;  /* 0x000000049a9a7210 */ /* 0x000fc40007fde0ff */
[-C--:B------:R-:W-:Y:S01]  /*12700*/  IADD3 R184, P0, PT, R184, R4.reuse, RZ ;  /* 0x00000004b8b87210 */ /* 0x080fe20007f1e0ff */
[----:B------:R-:W-:Y:S01]  /*12710*/  IMAD.MOV.U32 R10, RZ, RZ, R155 ;  /* 0x000000ffff0a7224 */ /* 0x000fe200078e009b */
[-C--:B------:R-:W-:Y:S02]  /*12720*/  LEA.HI.X.SX32 R155, R132, R5.reuse, 0x2, P6 ;  /* 0x00000005849b7211 */ /* 0x080fe400030f16ff */
[-C--:B------:R-:W-:Y:S02]  /*12730*/  LEA.HI.X.SX32 R185, R185, R5.reuse, 0x2, P0 ;  /* 0x00000005b9b97211 */ /* 0x080fe400000f16ff */
[-C--:B------:R-:W-:Y:S02]  /*12740*/  IADD3 R158, P6, PT, R158, R4.reuse, RZ ;  /* 0x000000049e9e7210 */ /* 0x080fe40007fde0ff */
[----:B------:R-:W-:Y:S01]  /*12750*/  IADD3 R188, P0, PT, R188, R4, RZ ;  /* 0x00000004bcbc7210 */ /* 0x000fe20007f1e0ff */
[----:B------:R-:W-:Y:S01]  /*12760*/  IMAD.MOV.U32 R247, RZ, RZ, R174 ;  /* 0x000000fffff77224 */ /* 0x000fe200078e00ae */
[----:B------:R-:W-:-:S02]  /*12770*/  LEA.HI.X.SX32 R159, R140, R5, 0x2, P6 ;  /* 0x000000058c9f7211 */ /* 0x000fc400030f16ff */
[----:B------:R-:W-:Y:S02]  /*12780*/  LEA.HI.X.SX32 R189, R189, R5, 0x2, P0 ;  /* 0x00000005bdbd7211 */ /* 0x000fe400000f16ff */
[C---:B------:R-:W-:Y:S02]  /*12790*/  LEA R140, P0, R240.reuse, R0, 0x2 ;  /* 0x00000000f08c7211 */ /* 0x040fe400078010ff */
[----:B------:R-:W-:Y:S01]  /*127a0*/  MOV R174, R178 ;  /* 0x000000b200ae7202 */ /* 0x000fe20000000f00 */
[----:B------:R-:W-:Y:S01]  /*127b0*/  IMAD.MOV.U32 R178, RZ, RZ, R238 ;  /* 0x000000ffffb27224 */ /* 0x000fe200078e00ee */
[----:B------:R-:W-:Y:S01]  /*127c0*/  LEA.HI.X.SX32 R141, R240, R2, 0x2, P0 ;  /* 0x00000002f08d7211 */ /* 0x000fe200000f16ff */
[----:B------:R-:W2:Y:S04]  /*127d0*/  LDL.LU R238, [R1+0x80] ;  /* 0x0000800001ee7983 */ /* 0x000ea80000300800 */
[----:B------:R-:W3:Y:S04]  /*127e0*/  LDL.LU R13, [R1+0x98] ;  /* 0x00009800010d7983 */ /* 0x000ee80000300800 */
[----:B------:R-:W3:Y:S04]  /*127f0*/  LDL.LU R239, [R1+0xa0] ;  /* 0x0000a00001ef7983 */ /* 0x000ee80000300800 */
[----:B------:R-:W3:Y:S04]  /*12800*/  LDL.LU R20, [R1+0xe4] ;  /* 0x0000e40001147983 */ /* 0x000ee80000300800 */
[----:B------:R-:W3:Y:S04]  /*12810*/  LDL.LU R136, [R1+0xb8] ;  /* 0x0000b80001887983 */ /* 0x000ee80000300800 */
[----:B------:R1:W-:Y:S04]  /*12820*/  STL.64 [R1+0x458], R140 ;  /* 0x0004588c01007387 */ /* 0x0003e80000100a00 */
[----:B------:R-:W3:Y:S01]  /*12830*/  LDL.LU R137, [R1+0x84] ;  /* 0x0000840001897983 */ /* 0x000ee20000300800 */
[----:B------:R-:W-:-:S02]  /*12840*/  IMAD.MOV.U32 R197, RZ, RZ, R162 ;  /* 0x000000ffffc57224 */ /* 0x000fc400078e00a2 */
[C---:B------:R-:W-:Y:S02]  /*12850*/  IMAD R162, R6.reuse, 0x18c, RZ ;  /* 0x0000018c06a27824 */ /* 0x040fe400078e02ff */
[----:B------:R-:W-:Y:S02]  /*12860*/  IMAD R142, R6, 0x63, RZ ;  /* 0x00000063068e7824 */ /* 0x000fe400078e02ff */
[----:B------:R-:W-:Y:S01]  /*12870*/  IMAD.MOV.U32 R250, RZ, RZ, R166 ;  /* 0x000000fffffa7224 */ /* 0x000fe200078e00a6 */
[-C--:B------:R-:W-:Y:S01]  /*12880*/  IADD3 R162, P6, PT, R162, R4.reuse, RZ ;  /* 0x00000004a2a27210 */ /* 0x080fe20007fde0ff */
[----:B------:R-:W-:Y:S02]  /*12890*/  IMAD R166, R6, 0x194, RZ ;  /* 0x0000019406a67824 */ /* 0x000fe400078e02ff */
[----:B------:R-:W-:Y:S01]  /*128a0*/  IMAD.MOV.U32 R12, RZ, RZ, R163 ;  /* 0x000000ffff0c7224 */ /* 0x000fe200078e00a3 */
[----:B------:R-:W-:Y:S01]  /*128b0*/  LEA.HI.X.SX32 R163, R142, R5, 0x2, P6 ;  /* 0x000000058ea37211 */ /* 0x000fe200030f16ff */
[----:B------:R-:W-:Y:S01]  /*128c0*/  IMAD R167, R6, 0x65, RZ ;  /* 0x0000006506a77824 */ /* 0x000fe200078e02ff */
[----:B------:R-:W-:Y:S01]  /*128d0*/  IADD3 R166, P6, PT, R166, R4, RZ ;  /* 0x00000004a6a67210 */ /* 0x000fe20007fde0ff */
[----:B------:R-:W-:-:S02]  /*128e0*/  IMAD.MOV.U32 R246, RZ, RZ, R170 ;  /* 0x000000fffff67224 */ /* 0x000fc400078e00aa */
[C---:B------:R-:W-:Y:S01]  /*128f0*/  IMAD R170, R6.reuse, 0x19c, RZ ;  /* 0x0000019c06aa7824 */ /* 0x040fe200078e02ff */
[-C--:B------:R-:W-:Y:S01]  /*12900*/  LEA.HI.X.SX32 R167, R167, R5.reuse, 0x2, P6 ;  /* 0x00000005a7a77211 */ /* 0x080fe200030f16ff */
[----:B------:R-:W-:Y:S02]  /*12910*/  IMAD R171, R6, 0x67, RZ ;  /* 0x0000006706ab7824 */ /* 0x000fe400078e02ff */
[----:B------:R-:W-:Y:S01]  /*12920*/  IMAD.MOV.U32 R139, RZ, RZ, R174 ;  /* 0x000000ffff8b7224 */ /* 0x000fe200078e00ae */
[----:B------:R-:W-:Y:S01]  /*12930*/  IADD3 R170, P6, PT, R170, R4, RZ ;  /* 0x00000004aaaa7210 */ /* 0x000fe20007fde0ff */
[C---:B------:R-:W-:Y:S01]  /*12940*/  IMAD R174, R6.reuse, 0x1a4, RZ ;  /* 0x000001a406ae7824 */ /* 0x040fe200078e02ff */
[----:B------:R-:W-:Y:S01]  /*12950*/  MOV R138, R178 ;  /* 0x000000b2008a7202 */ /* 0x000fe20000000f00 */
[----:B------:R-:W-:Y:S01]  /*12960*/  IMAD R231, R175, UR72, RZ ;  /* 0x00000048afe77c24 */ /* 0x000fe2000f8e02ff */
[----:B------:R-:W-:Y:S01]  /*12970*/  LEA.HI.X.SX32 R171, R171, R5, 0x2, P6 ;  /* 0x00000005abab7211 */ /* 0x000fe200030f16ff */
[----:B------:R-:W-:Y:S01]  /*12980*/  IMAD R175, R6, 0x69, RZ ;  /* 0x0000006906af7824 */ /* 0x000fe200078e02ff */
[----:B------:R-:W-:Y:S01]  /*12990*/  IADD3 R174, P6, PT, R174, R4, RZ ;  /* 0x00000004aeae7210 */ /* 0x000fe20007fde0ff */
[----:B------:R-:W-:-:S02]  /*129a0*/  IMAD R178, R6, 0x1ac, RZ ;  /* 0x000001ac06b27824 */ /* 0x000fc400078e02ff */
[----:B------:R-:W-:Y:S01]  /*129b0*/  IMAD R186, R179, UR72, RZ ;  /* 0x00000048b3ba7c24 */ /* 0x000fe2000f8e02ff */
[-C--:B------:R-:W-:Y:S01]  /*129c0*/  LEA.HI.X.SX32 R175, R175, R5.reuse, 0x2, P6 ;  /* 0x00000005afaf7211 */ /* 0x080fe200030f16ff */
[----:B------:R-:W-:Y:S01]  /*129d0*/  IMAD R179, R6, 0x6b, RZ ;  /* 0x0000006b06b37824 */ /* 0x000fe200078e02ff */
[-C--:B------:R-:W-:Y:S01]  /*129e0*/  IADD3 R178, P6, PT, R178, R4.reuse, RZ ;  /* 0x00000004b2b27210 */ /* 0x080fe20007fde0ff */
[----:B------:R-:W-:Y:S02]  /*129f0*/  IMAD.MOV.U32 R249, RZ, RZ, R182 ;  /* 0x000000fffff97224 */ /* 0x000fe400078e00b6 */
[C---:B------:R-:W-:Y:S01]  /*12a00*/  IMAD R182, R6.reuse, 0x1b4, RZ ;  /* 0x000001b406b67824 */ /* 0x040fe200078e02ff */
[----:B------:R-:W-:Y:S01]  /*12a10*/  LEA.HI.X.SX32 R179, R179, R5, 0x2, P6 ;  /* 0x00000005b3b37211 */ /* 0x000fe200030f16ff */
[----:B------:R-:W-:Y:S02]  /*12a20*/  IMAD R183, R6, 0x6d, RZ ;  /* 0x0000006d06b77824 */ /* 0x000fe400078e02ff */
[----:B------:R-:W-:Y:S01]  /*12a30*/  IMAD.MOV.U32 R8, RZ, RZ, R186 ;  /* 0x000000ffff087224 */ /* 0x000fe200078e00ba */
[----:B------:R-:W-:Y:S01]  /*12a40*/  IADD3 R182, P6, PT, R182, R4, RZ ;  /* 0x00000004b6b67210 */ /* 0x000fe20007fde0ff */
[----:B------:R-:W-:-:S02]  /*12a50*/  IMAD R186, R6, 0x1bc, RZ ;  /* 0x000001bc06ba7824 */ /* 0x000fc400078e02ff */
[----:B------:R-:W-:Y:S01]  /*12a60*/  IMAD R187, R6, 0x6f, RZ ;  /* 0x0000006f06bb7824 */ /* 0x000fe200078e02ff */
[-C--:B------:R-:W-:Y:S01]  /*12a70*/  LEA.HI.X.SX32 R183, R183, R5.reuse, 0x2, P6 ;  /* 0x00000005b7b77211 */ /* 0x080fe200030f16ff */
[----:B------:R-:W-:Y:S01]  /*12a80*/  IMAD.MOV.U32 R248, RZ, RZ, R190 ;  /* 0x000000fffff87224 */ /* 0x000fe200078e00be */
[-C--:B------:R-:W-:Y:S01]  /*12a90*/  IADD3 R186, P6, PT, R186, R4.reuse, RZ ;  /* 0x00000004baba7210 */ /* 0x080fe20007fde0ff */
[C---:B------:R-:W-:Y:S02]  /*12aa0*/  IMAD R190, R6.reuse, 0x1c4, RZ ;  /* 0x000001c406be7824 */ /* 0x040fe400078e02ff */
[----:B------:R-:W-:Y:S01]  /*12ab0*/  IMAD R132, R6, 0x71, RZ ;  /* 0x0000007106847824 */ /* 0x000fe200078e02ff */
[----:B------:R-:W-:Y:S02]  /*12ac0*/  LEA.HI.X.SX32 R187, R187, R5, 0x2, P6 ;  /* 0x00000005bbbb7211 */ /* 0x000fe400030f16ff */
[----:B------:R-:W-:Y:S01]  /*12ad0*/  IADD3 R190, P6, PT, R190, R4, RZ ;  /* 0x00000004bebe7210 */ /* 0x000fe20007fde0ff */
[----:B------:R-:W-:-:S03]  /*12ae0*/  IMAD.MOV.U32 R21, RZ, RZ, R191 ;  /* 0x000000ffff157224 */ /* 0x000fc600078e00bf */
[----:B------:R-:W-:Y:S02]  /*12af0*/  LEA.HI.X.SX32 R191, R132, R5, 0x2, P6 ;  /* 0x0000000584bf7211 */ /* 0x000fe400030f16ff */
[C---:B------:R-:W-:Y:S01]  /*12b00*/  LEA R142, P6, R252.reuse, R0, 0x2 ;  /* 0x00000000fc8e7211 */ /* 0x040fe200078c10ff */
[----:B-1----:R-:W-:Y:S01]  /*12b10*/  IMAD.MOV.U32 R141, RZ, RZ, R21 ;  /* 0x000000ffff8d7224 */ /* 0x002fe200078e0015 */
[----:B------:R-:W4:Y:S02]  /*12b20*/  LDL.LU R132, [R1+0xc0] ;  /* 0x0000c00001847983 */ /* 0x000f240000300800 */
[----:B------:R-:W-:Y:S02]  /*12b30*/  LEA.HI.X.SX32 R143, R252, R2, 0x2, P6 ;  /* 0x00000002fc8f7211 */ /* 0x000fe400030f16ff */
[----:B------:R-:W4:Y:S04]  /*12b40*/  LDL.LU R21, [R1+0xf4] ;  /* 0x0000f40001157983 */ /* 0x000f280000300800 */
[----:B------:R1:W-:Y:S04]  /*12b50*/  STL.64 [R1+0x450], R142 ;  /* 0x0004508e01007387 */ /* 0x0003e80000100a00 */
[----:B------:R-:W4:Y:S04]  /*12b60*/  LDL.LU R240, [R1+0x9c] ;  /* 0x00009c0001f07983 */ /* 0x000f280000300800 */
[----:B------:R-:W4:Y:S01]  /*12b70*/  LDL.LU R252, [R1+0xa8] ;  /* 0x0000a80001fc7983 */ /* 0x000f220000300800 */
[----:B-1----:R-:W-:Y:S01]  /*12b80*/  IMAD.MOV.U32 R143, RZ, RZ, R141 ;  /* 0x000000ffff8f7224 */ /* 0x002fe200078e008d */
[----:B--2---:R-:W-:-:S04]  /*12b90*/  LEA R140, P0, R238, R0, 0x2 ;  /* 0x00000000ee8c7211 */ /* 0x004fc800078010ff */
[----:B------:R-:W-:Y:S02]  /*12ba0*/  LEA.HI.X.SX32 R141, R238, R2, 0x2, P0 ;  /* 0x00000002ee8d7211 */ /* 0x000fe400000f16ff */
[----:B------:R-:W2:Y:S04]  /*12bb0*/  LDL.LU R238, [R1+0x1490] ;  /* 0x0014900001ee7983 */ /* 0x000ea80000300800 */
[----:B------:R1:W-:Y:S01]  /*12bc0*/  STL.64 [R1+0x448], R140 ;  /* 0x0004488c01007387 */ /* 0x0003e20000100a00 */
[----:B---3--:R-:W-:Y:S01]  /*12bd0*/  LEA R142, P6, R137, R0, 0x2 ;  /* 0x00000000898e7211 */ /* 0x008fe200078c10ff */
[----:B-1----:R-:W-:-:S03]  /*12be0*/  IMAD.MOV.U32 R141, RZ, RZ, R143 ;  /* 0x000000ffff8d7224 */ /* 0x002fc600078e008f */
[----:B------:R-:W-:-:S05]  /*12bf0*/  LEA.HI.X.SX32 R143, R137, R2, 0x2, P6 ;  /* 0x00000002898f7211 */ /* 0x000fca00030f16ff */
[----:B------:R1:W-:Y:S04]  /*12c00*/  STL.64 [R1+0x440], R142 ;  /* 0x0004408e01007387 */ /* 0x0003e80000100a00 */
[----:B------:R-:W3:Y:S01]  /*12c10*/  LDL.LU R137, [R1+0xa4] ;  /* 0x0000a40001897983 */ /* 0x000ee20000300800 */
[----:B------:R-:W-:Y:S01]  /*12c20*/  LEA R140, P0, R13, R0, 0x2 ;  /* 0x000000000d8c7211 */ /* 0x000fe200078010ff */
[----:B-1----:R-:W-:-:S03]  /*12c30*/  IMAD.MOV.U32 R143, RZ, RZ, R141 ;  /* 0x000000ffff8f7224 */ /* 0x002fc600078e008d */
[----:B------:R-:W-:Y:S02]  /*12c40*/  LEA.HI.X.SX32 R141, R13, R2, 0x2, P0 ;  /* 0x000000020d8d7211 */ /* 0x000fe400000f16ff */
[----:B------:R-:W2:Y:S04]  /*12c50*/  LDL.LU R13, [R1+0x108] ;  /* 0x00010800010d7983 */ /* 0x000ea80000300800 */
[----:B------:R1:W-:Y:S02]  /*12c60*/  STL.64 [R1+0x438], R140 ;  /* 0x0004388c01007387 */ /* 0x0003e40000100a00 */
[----:B-1----:R-:W-:Y:S02]  /*12c70*/  MOV R141, R143 ;  /* 0x0000008f008d7202 */ /* 0x002fe40000000f00 */
[----:B------:R-:W-:-:S02]  /*12c80*/  LEA R140, P0, R239, R0, 0x2 ;  /* 0x00000000ef8c7211 */ /* 0x000fc400078010ff */
[----:B----4-:R-:W-:-:S04]  /*12c90*/  LEA R142, P6, R240, R0, 0x2 ;  /* 0x00000000f08e7211 */ /* 0x010fc800078c10ff */
[----:B------:R-:W-:-:S05]  /*12ca0*/  LEA.HI.X.SX32 R143, R240, R2, 0x2, P6 ;  /* 0x00000002f08f7211 */ /* 0x000fca00030f16ff */
[----:B------:R1:W-:Y:S04]  /*12cb0*/  STL.64 [R1+0x530], R142 ;  /* 0x0005308e01007387 */ /* 0x0003e80000100a00 */
[----:B------:R-:W4:Y:S01]  /*12cc0*/  LDL.LU R240, [R1+0xac] ;  /* 0x0000ac0001f07983 */ /* 0x000f220000300800 */
[----:B-1----:R-:W-:Y:S01]  /*12cd0*/  IMAD.MOV.U32 R143, RZ, RZ, R141 ;  /* 0x000000ffff8f7224 */ /* 0x002fe200078e008d */
[----:B------:R-:W-:Y:S02]  /*12ce0*/  LEA.HI.X.SX32 R141, R239, R2, 0x2, P0 ;  /* 0x00000002ef8d7211 */ /* 0x000fe400000f16ff */
[----:B------:R-:W2:Y:S04]  /*12cf0*/  LDL.LU R239, [R1+0x148c] ;  /* 0x00148c0001ef7983 */ /* 0x000ea80000300800 */
[----:B------:R1:W-:Y:S02]  /*12d00*/  STL.64 [R1+0x630], R140 ;  /* 0x0006308c01007387 */ /* 0x0003e40000100a00 */
[----:B-1----:R-:W-:Y:S01]  /*12d10*/  IMAD.MOV.U32 R141, RZ, RZ, R143 ;  /* 0x000000ffff8d7224 */ /* 0x002fe200078e008f */
[----:B---3--:R-:W-:-:S04]  /*12d20*/  LEA R142, P6, R137, R0, 0x2 ;  /* 0x00000000898e7211 */ /* 0x008fc800078c10ff */
[----:B------:R-:W-:Y:S01]  /*12d30*/  LEA.HI.X.SX32 R143, R137, R2, 0x2, P6 ;  /* 0x00000002898f7211 */ /* 0x000fe200030f16ff */
[----:B------:R-:W-:Y:S02]  /*12d40*/  IMAD.MOV.U32 R137, RZ, RZ, R138 ;  /* 0x000000ffff897224 */ /* 0x000fe400078e008a */
[----:B------:R-:W-:Y:S02]  /*12d50*/  IMAD.MOV.U32 R138, RZ, RZ, R139 ;  /* 0x000000ffff8a7224 */ /* 0x000fe400078e008b */
[----:B------:R-:W-:Y:S01]  /*12d60*/  IMAD.MOV.U32 R139, RZ, RZ, R18 ;  /* 0x000000ffff8b7224 */ /* 0x000fe200078e0012 */
[----:B------:R-:W-:Y:S01]  /*12d70*/  MOV R18, R19 ;  /* 0x0000001300127202 */ /* 0x000fe20000000f00 */
[----:B------:R-:W-:Y:S02]  /*12d80*/  IMAD.MOV.U32 R19, RZ, RZ, R16 ;  /* 0x000000ffff137224 */ /* 0x000fe400078e0010 */
[----:B------:R-:W-:Y:S02]  /*12d90*/  IMAD.MOV.U32 R16, RZ, RZ, R17 ;  /* 0x000000ffff107224 */ /* 0x000fe400078e0011 */
[----:B------:R-:W-:-:S02]  /*12da0*/  IMAD.MOV.U32 R17, RZ, RZ, R14 ;  /* 0x000000ffff117224 */ /* 0x000fc400078e000e */
[----:B------:R-:W-:Y:S01]  /*12db0*/  IMAD.MOV.U32 R14, RZ, RZ, R15 ;  /* 0x000000ffff0e7224 */ /* 0x000fe200078e000f */
[----:B------:R1:W-:Y:S01]  /*12dc0*/  STL.64 [R1+0x770], R142 ;  /* 0x0007708e01007387 */ /* 0x0003e20000100a00 */
[----:B------:R-:W-:Y:S01]  /*12dd0*/  IMAD.MOV.U32 R15, RZ, RZ, R248 ;  /* 0x000000ffff0f7224 */ /* 0x000fe200078e00f8 */
[----:B------:R-:W-:Y:S02]  /*12de0*/  MOV R248, R241 ;  /* 0x000000f100f87202 */ /* 0x000fe40000000f00 */
[----:B------:R-:W3:Y:S01]  /*12df0*/  LDL.LU R241, [R1+0xb4] ;  /* 0x0000b40001f17983 */ /* 0x000ee20000300800 */
[----:B------:R-:W-:Y:S01]  /*12e00*/  LEA R140, P0, R252, R0, 0x2 ;  /* 0x00000000fc8c7211 */ /* 0x000fe200078010ff */
[----:B-1----:R-:W-:-:S03]  /*12e10*/  IMAD.MOV.U32 R143, RZ, RZ, R141 ;  /* 0x000000ffff8f7224 */ /* 0x002fc600078e008d */
[----:B------:R-:W-:Y:S02]  /*12e20*/  LEA.HI.X.SX32 R141, R252, R2, 0x2, P0 ;  /* 0x00000002fc8d7211 */ /* 0x000fe400000f16ff */
[----:B------:R-:W2:Y:S04]  /*12e30*/  LDL.LU R252, [R1+0x128] ;  /* 0x0001280001fc7983 */ /* 0x000ea80000300800 */
[----:B------:R1:W-:Y:S02]  /*12e40*/  STL.64 [R1+0x430], R140 ;  /* 0x0004308c01007387 */ /* 0x0003e40000100a00 */
[----:B-1----:R-:W-:Y:S01]  /*12e50*/  LEA R140, P0, R143, R0, 0x2 ;  /* 0x000000008f8c7211 */ /* 0x002fe200078010ff */
[----:B------:R-:W-:-:S05]  /*12e60*/  IMAD.MOV.U32 R141, RZ, RZ, R143 ;  /* 0x000000ffff8d7224 */ /* 0x000fca00078e008f */
[----:B------:R-:W-:Y:S02]  /*12e70*/  LEA.HI.X.SX32 R141, R141, R2, 0x2, P0 ;  /* 0x000000028d8d7211 */ /* 0x000fe400000f16ff */
[----:B----4-:R-:W-:-:S04]  /*12e80*/  LEA R142, P6, R240, R0, 0x2 ;  /* 0x00000000f08e7211 */ /* 0x010fc800078c10ff */
[----:B------:R-:W-:-:S05]  /*12e90*/  LEA.HI.X.SX32 R143, R240, R2, 0x2, P6 ;  /* 0x00000002f08f7211 */ /* 0x000fca00030f16ff */
[----:B------:R-:W-:Y:S04]  /*12ea0*/  STL.64 [R1+0x428], R142 ;  /* 0x0004288e01007387 */ /* 0x000fe80000100a00 */
[----:B------:R-:W4:Y:S04]  /*12eb0*/  LDL.LU R240, [R1+0xbc] ;  /* 0x0000bc0001f07983 */ /* 0x000f280000300800 */
[----:B------:R1:W-:Y:S02]  /*12ec0*/  STL.64 [R1+0x420], R140 ;  /* 0x0004208c01007387 */ /* 0x0003e40000100a00 */
[----:B-1----:R-:W-:-:S04]  /*12ed0*/  LEA R140, P0, R136, R0, 0x2 ;  /* 0x00000000888c7211 */ /* 0x002fc800078010ff */
[----:B------:R-:W-:Y:S02]  /*12ee0*/  LEA.HI.X.SX32 R141, R136, R2, 0x2, P0 ;  /* 0x00000002888d7211 */ /* 0x000fe400000f16ff */
[----:B---3--:R-:W-:-:S04]  /*12ef0*/  LEA R142, P6, R241, R0, 0x2 ;  /* 0x00000000f18e7211 */ /* 0x008fc800078c10ff */
[----:B------:R-:W-:Y:S02]  /*12f00*/  LEA.HI.X.SX32 R143, R241, R2, 0x2, P6 ;  /* 0x00000002f18f7211 */ /* 0x000fe400030f16ff */
[----:B------:R-:W3:Y:S04]  /*12f10*/  LDL.LU R241, [R1+0x1488] ;  /* 0x0014880001f17983 */ /* 0x000ee80000300800 */
[----:B------:R-:W-:Y:S04]  /*12f20*/  STL.64 [R1+0x418], R142 ;  /* 0x0004188e01007387 */ /* 0x000fe80000100a00 */
[----:B------:R-:W3:Y:S04]  /*12f30*/  LDL.LU R136, [R1+0x140] ;  /* 0x0001400001887983 */ /* 0x000ee80000300800 */
[----:B------:R1:W-:Y:S02]  /*12f40*/  STL.64 [R1+0x410], R140 ;  /* 0x0004108c01007387 */ /* 0x0003e40000100a00 */
[----:B-1----:R-:W-:-:S04]  /*12f50*/  LEA R140, P0, R132, R0, 0x2 ;  /* 0x00000000848c7211 */ /* 0x002fc800078010ff */
[----:B------:R-:W-:Y:S01]  /*12f60*/  LEA.HI.X.SX32 R141, R132, R2, 0x2, P0 ;  /* 0x00000002848d7211 */ /* 0x000fe200000f16ff */
[----:B------:R-:W-:Y:S01]  /*12f70*/  IMAD R237, R237, UR72, RZ ;  /* 0x00000048eded7c24 */ /* 0x000fe2000f8e02ff */
[----:B----4-:R-:W-:-:S04]  /*12f80*/  LEA R142, P6, R240, R0, 0x2 ;  /* 0x00000000f08e7211 */ /* 0x010fc800078c10ff */
[----:B------:R-:W-:-:S05]  /*12f90*/  LEA.HI.X.SX32 R143, R240, R2, 0x2, P6 ;  /* 0x00000002f08f7211 */ /* 0x000fca00030f16ff */
[----:B------:R-:W-:Y:S04]  /*12fa0*/  STL.64 [R1+0x538], R142 ;  /* 0x0005388e01007387 */ /* 0x000fe80000100a00 */
[----:B------:R2:W-:Y:S02]  /*12fb0*/  STL.64 [R1+0x638], R140 ;  /* 0x0006388c01007387 */ /* 0x0005e40000100a00 */
[----:B--2---:R-:W-:-:S04]  /*12fc0*/  LEA R140, P0, R239, R0, 0x2 ;  /* 0x00000000ef8c7211 */ /* 0x004fc800078010ff */
[----:B------:R-:W-:Y:S01]  /*12fd0*/  LEA.HI.X.SX32 R141, R239, R2, 0x2, P0 ;  /* 0x00000002ef8d7211 */ /* 0x000fe200000f16ff */
[----:B------:R-:W-:Y:S02]  /*12fe0*/  IMAD R236, R236, UR72, RZ ;  /* 0x00000048ecec7c24 */ /* 0x000fe4000f8e02ff */
[----:B------:R-:W-:Y:S01]  /*12ff0*/  IMAD R235, R235, UR72, RZ ;  /* 0x00000048ebeb7c24 */ /* 0x000fe2000f8e02ff */
[----:B---3--:R-:W-:-:S04]  /*13000*/  LEA R142, P6, R241, R0, 0x2 ;  /* 0x00000000f18e7211 */ /* 0x008fc800078c10ff */
[----:B------:R-:W-:-:S05]  /*13010*/  LEA.HI.X.SX32 R143, R241, R2, 0x2, P6 ;  /* 0x00000002f18f7211 */ /* 0x000fca00030f16ff */
[----:B------:R-:W-:Y:S04]  /*13020*/  STL.64 [R1+0x780], R142 ;  /* 0x0007808e01007387 */ /* 0x000fe80000100a00 */
[----:B------:R1:W-:Y:S01]  /*13030*/  STL.64 [R1+0x408], R140 ;  /* 0x0004088c01007387 */ /* 0x0003e20000100a00 */
[----:B------:R-:W-:Y:S01]  /*13040*/  IMAD R240, R136, UR54, RZ ;  /* 0x0000003688f07c24 */ /* 0x000fe2000f8e02ff */
[----:B------:R-:W2:Y:S01]  /*13050*/  LDCU UR54, c[0x0][0x3b0] ;  /* 0x00007600ff3677ac */ /* 0x000ea20008000800 */
[----:B------:R-:W-:Y:S01]  /*13060*/  IMAD.MOV.U32 R136, RZ, RZ, R138 ;  /* 0x000000ffff887224 */ /* 0x000fe200078e008a */
[----:B------:R-:W-:Y:S01]  /*13070*/  MOV R138, R18 ;  /* 0x00000012008a7202 */ /* 0x000fe20000000f00 */
[----:B-1----:R-:W-:Y:S01]  /*13080*/  IMAD.MOV.U32 R140, RZ, RZ, R137 ;  /* 0x000000ffff8c7224 */ /* 0x002fe200078e0089 */
[----:B------:R-:W-:Y:S01]  /*13090*/  LEA R142, P6, R238, R0, 0x2 ;  /* 0x00000000ee8e7211 */ /* 0x000fe200078c10ff */
[----:B------:R-:W-:Y:S01]  /*130a0*/  IMAD.MOV.U32 R137, RZ, RZ, R139 ;  /* 0x000000ffff897224 */ /* 0x000fe200078e008b */
[----:B------:R-:W3:Y:S01]  /*130b0*/  LDL.LU R141, [R1+0x15c] ;  /* 0x00015c00018d7983 */ /* 0x000ee20000300800 */
[----:B------:R-:W-:-:S02]  /*130c0*/  IMAD.MOV.U32 R139, RZ, RZ, R19 ;  /* 0x000000ffff8b7224 */ /* 0x000fc400078e0013 */
[----:B------:R-:W-:Y:S02]  /*130d0*/  IMAD.MOV.U32 R19, RZ, RZ, R17 ;  /* 0x000000ffff137224 */ /* 0x000fe400078e0011 */
[----:B------:R-:W-:Y:S01]  /*130e0*/  IMAD.MOV.U32 R17, RZ, RZ, R14 ;  /* 0x000000ffff117224 */ /* 0x000fe200078e000e */
[----:B------:R-:W-:Y:S01]  /*130f0*/  MOV R14, R8 ;  /* 0x00000008000e7202 */ /* 0x000fe20000000f00 */
[----:B------:R-:W-:Y:S02]  /*13100*/  IMAD.MOV.U32 R8, RZ, RZ, R243 ;  /* 0x000000ffff087224 */ /* 0x000fe400078e00f3 */
[----:B------:R-:W-:Y:S01]  /*13110*/  IMAD.MOV.U32 R243, RZ, RZ, R232 ;  /* 0x000000fffff37224 */ /* 0x000fe200078e00e8 */
[----:B------:R-:W-:Y:S01]  /*13120*/  LEA R232, P0, R237, R0, 0x2 ;  /* 0x00000000ede87211 */ /* 0x000fe200078010ff */
[----:B------:R-:W-:Y:S01]  /*13130*/  IMAD.MOV.U32 R18, RZ, RZ, R16 ;  /* 0x000000ffff127224 */ /* 0x000fe200078e0010 */
[----:B------:R-:W-:Y:S01]  /*13140*/  LEA.HI.X.SX32 R143, R238, R2, 0x2, P6 ;  /* 0x00000002ee8f7211 */ /* 0x000fe200030f16ff */
[----:B------:R-:W-:-:S02]  /*13150*/  IMAD.MOV.U32 R16, RZ, RZ, R15 ;  /* 0x000000ffff107224 */ /* 0x000fc400078e000f */
[----:B------:R-:W-:Y:S01]  /*13160*/  IMAD.MOV.U32 R15, RZ, RZ, R233 ;  /* 0x000000ffff0f7224 */ /* 0x000fe200078e00e9 */
[----:B------:R-:W-:Y:S01]  /*13170*/  LEA.HI.X.SX32 R233, R237, R2, 0x2, P0 ;  /* 0x00000002ede97211 */ /* 0x000fe200000f16ff */
[----:B------:R1:W-:Y:S04]  /*13180*/  STL.64 [R1+0x400], R142 ;  /* 0x0004008e01007387 */ /* 0x0003e80000100a00 */
[----:B------:R4:W-:Y:S01]  /*13190*/  STL.64 [R1+0x3f8], R232 ;  /* 0x0003f8e801007387 */ /* 0x0009e20000100a00 */
[CC--:B-1----:R-:W-:Y:S02]  /*131a0*/  LEA R142, P6, R236.reuse, R0.reuse, 0x2 ;  /* 0x00000000ec8e7211 */ /* 0x0c2fe400078c10ff */
[----:B----4-:R-:W-:Y:S02]  /*131b0*/  LEA R232, P0, R235, R0, 0x2 ;  /* 0x00000000ebe87211 */ /* 0x010fe400078010ff */
[----:B------:R-:W-:-:S02]  /*131c0*/  LEA.HI.X.SX32 R143, R236, R2, 0x2, P6 ;  /* 0x00000002ec8f7211 */ /* 0x000fc400030f16ff */
[----:B------:R-:W-:-:S03]  /*131d0*/  LEA.HI.X.SX32 R233, R235, R2, 0x2, P0 ;  /* 0x00000002ebe97211 */ /* 0x000fc600000f16ff */
[----:B------:R-:W-:Y:S04]  /*131e0*/  STL.64 [R1+0x3f0], R142 ;  /* 0x0003f08e01007387 */ /* 0x000fe80000100a00 */
[----:B------:R1:W-:Y:S04]  /*131f0*/  STL.64 [R1+0x3e8], R232 ;  /* 0x0003e8e801007387 */ /* 0x0003e80000100a00 */
[----:B-1----:R-:W4:Y:S01]  /*13200*/  LDL.LU.64 R232, [R1+0x1480] ;  /* 0x0014800001e87983 */ /* 0x002f220000300a00 */
[----:B------:R-:W-:Y:S02]  /*13210*/  IMAD R234, R234, UR72, RZ ;  /* 0x00000048eaea7c24 */ /* 0x000fe4000f8e02ff */
[----:B------:R-:W-:-:S02]  /*13220*/  IMAD.MOV.U32 R142, RZ, RZ, R15 ;  /* 0x000000ffff8e7224 */ /* 0x000fc400078e000f */
[----:B------:R-:W-:Y:S02]  /*13230*/  IMAD.MOV.U32 R15, RZ, RZ, R249 ;  /* 0x000000ffff0f7224 */ /* 0x000fe400078e00f9 */
[----:B------:R-:W-:Y:S02]  /*13240*/  IMAD.MOV.U32 R249, RZ, RZ, R231 ;  /* 0x000000fffff97224 */ /* 0x000fe400078e00e7 */
[----:B---3--:R-:W-:Y:S01]  /*13250*/  IMAD R237, R141, UR53, RZ ;  /* 0x000000358ded7c24 */ /* 0x008fe2000f8e02ff */
[----:B------:R-:W-:Y:S01]  /*13260*/  MOV R141, R230 ;  /* 0x000000e6008d7202 */ /* 0x000fe20000000f00 */
[----:B------:R-:W-:Y:S01]  /*13270*/  IMAD.MOV.U32 R235, RZ, RZ, R239 ;  /* 0x000000ffffeb7224 */ /* 0x000fe200078e00ef */
[C---:B------:R-:W-:Y:S01]  /*13280*/  LEA R230, P6, R234.reuse, R0, 0x2 ;  /* 0x00000000eae67211 */ /* 0x040fe200078c10ff */
[----:B------:R-:W-:Y:S01]  /*13290*/  IMAD R229, R229, UR72, RZ ;  /* 0x00000048e5e57c24 */ /* 0x000fe2000f8e02ff */
[----:B------:R-:W1:Y:S02]  /*132a0*/  LDCU UR53, c[0x0][0x3b0] ;  /* 0x00007600ff3577ac */ /* 0x000e640008000800 */
[----:B------:R-:W-:-:S05]  /*132b0*/  LEA.HI.X.SX32 R231, R234, R2, 0x2, P6 ;  /* 0x00000002eae77211 */ /* 0x000fca00030f16ff */
[----:B------:R3:W-:Y:S04]  /*132c0*/  STL.64 [R1+0x540], R230 ;  /* 0x000540e601007387 */ /* 0x0007e80000100a00 */
[----:B---3--:R-:W3:Y:S01]  /*132d0*/  LDL.LU.64 R230, [R1+0x1478] ;  /* 0x0014780001e67983 */ /* 0x008ee20000300a00 */
[----:B----4-:R-:W-:-:S05]  /*132e0*/  LEA R238, P0, R233, R0, 0x2 ;  /* 0x00000000e9ee7211 */ /* 0x010fca00078010ff */
[----:B------:R4:W-:Y:S04]  /*132f0*/  STL [R1+0x640], R238 ;  /* 0x000640ee01007387 */ /* 0x0009e80000100800 */
[----:B------:R-:W2:Y:S01]  /*13300*/  LDL.LU R143, [R1+0x184] ;  /* 0x00018400018f7983 */ /* 0x000ea20000300800 */
[----:B------:R-:W-:Y:S01]  /*13310*/  IMAD.MOV.U32 R234, RZ, RZ, R238 ;  /* 0x000000ffffea7224 */ /* 0x000fe200078e00ee */
[----:B------:R-:W-:Y:S02]  /*13320*/  LEA.HI.X.SX32 R235, R233, R2, 0x2, P0 ;  /* 0x00000002e9eb7211 */ /* 0x000fe400000f16ff */
[----:B----4-:R-:W-:-:S04]  /*13330*/  LEA R238, P6, R232, R0, 0x2 ;  /* 0x00000000e8ee7211 */ /* 0x010fc800078c10ff */
[----:B------:R-:W-:Y:S01]  /*13340*/  LEA.HI.X.SX32 R239, R232, R2, 0x2, P6 ;  /* 0x00000002e8ef7211 */ /* 0x000fe200030f16ff */
[----:B------:R-:W-:Y:S04]  /*13350*/  STL [R1+0x644], R235 ;  /* 0x000644eb01007387 */ /* 0x000fe80000100800 */
[----:B------:R4:W-:Y:S01]  /*13360*/  STL.64 [R1+0x790], R238 ;  /* 0x000790ee01007387 */ /* 0x0009e20000100a00 */
[CC--:B---3--:R-:W-:Y:S02]  /*13370*/  LEA R234, P0, R231.reuse, R0.reuse, 0x2 ;  /* 0x00000000e7ea7211 */ /* 0x0c8fe400078010ff */
[----:B----4-:R-:W-:Y:S02]  /*13380*/  LEA R238, P6, R230, R0, 0x2 ;  /* 0x00000000e6ee7211 */ /* 0x010fe400078c10ff */
[----:B------:R-:W-:-:S02]  /*13390*/  LEA.HI.X.SX32 R235, R231, R2, 0x2, P0 ;  /* 0x00000002e7eb7211 */ /* 0x000fc400000f16ff */
[----:B------:R-:W-:-:S03]  /*133a0*/  LEA.HI.X.SX32 R239, R230, R2, 0x2, P6 ;  /* 0x00000002e6ef7211 */ /* 0x000fc600030f16ff */
[----:B------:R3:W-:Y:S04]  /*133b0*/  STL.64 [R1+0x3e0], R234 ;  /* 0x0003e0ea01007387 */ /* 0x0007e80000100a00 */
[----:B------:R4:W-:Y:S01]  /*133c0*/  STL.64 [R1+0x3d8], R238 ;  /* 0x0003d8ee01007387 */ /* 0x0009e20000100a00 */
[----:B--2---:R-:W-:Y:S01]  /*133d0*/  IMAD R233, R143, UR52, RZ ;  /* 0x000000348fe97c24 */ /* 0x004fe2000f8e02ff */
[C---:B---3--:R-:W-:Y:S02]  /*133e0*/  LEA R234, P0, R229.reuse, R0, 0x2 ;  /* 0x00000000e5ea7211 */ /* 0x048fe400078010ff */
[----:B------:R-:W2:Y:S01]  /*133f0*/  LDL.LU R143, [R1+0x1a4] ;  /* 0x0001a400018f7983 */ /* 0x000ea20000300800 */
[----:B------:R-:W-:Y:S01]  /*13400*/  IMAD R228, R228, UR72, RZ ;  /* 0x00000048e4e47c24 */ /* 0x000fe2000f8e02ff */
[----:B------:R-:W3:Y:S01]  /*13410*/  LDCU UR52, c[0x0][0x3b0] ;  /* 0x00007600ff3477ac */ /* 0x000ee20008000800 */
[----:B------:R-:W-:Y:S01]  /*13420*/  LEA.HI.X.SX32 R235, R229, R2, 0x2, P0 ;  /* 0x00000002e5eb7211 */ /* 0x000fe200000f16ff */
[----:B------:R-:W-:-:S02]  /*13430*/  IMAD R227, R227, UR72, RZ ;  /* 0x00000048e3e37c24 */ /* 0x000fc4000f8e02ff */
[----:B------:R-:W-:Y:S01]  /*13440*/  IMAD R226, R226, UR72, RZ ;  /* 0x00000048e2e27c24 */ /* 0x000fe2000f8e02ff */
[C---:B----4-:R-:W-:Y:S01]  /*13450*/  LEA R238, P6, R228.reuse, R0, 0x2 ;  /* 0x00000000e4ee7211 */ /* 0x050fe200078c10ff */
[----:B------:R4:W-:Y:S03]  /*13460*/  STL.64 [R1+0x3d0], R234 ;  /* 0x0003d0ea01007387 */ /* 0x0009e60000100a00 */
[----:B------:R-:W-:Y:S02]  /*13470*/  LEA.HI.X.SX32 R239, R228, R2, 0x2, P6 ;  /* 0x00000002e4ef7211 */ /* 0x000fe400030f16ff */
[CC--:B------:R-:W-:Y:S02]  /*13480*/  LEA R230, P6, R226.reuse, R0.reuse, 0x2 ;  /* 0x00000000e2e67211 */ /* 0x0c0fe400078c10ff */
[----:B----4-:R-:W-:Y:S02]  /*13490*/  LEA R234, P0, R227, R0, 0x2 ;  /* 0x00000000e3ea7211 */ /* 0x010fe400078010ff */
[----:B------:R-:W-:-:S02]  /*134a0*/  LEA.HI.X.SX32 R231, R226, R2, 0x2, P6 ;  /* 0x00000002e2e77211 */ /* 0x000fc400030f16ff */
[----:B------:R-:W-:Y:S01]  /*134b0*/  LEA.HI.X.SX32 R235, R227, R2, 0x2, P0 ;  /* 0x00000002e3eb7211 */ /* 0x000fe200000f16ff */
[----:B------:R-:W-:Y:S04]  /*134c0*/  STL.64 [R1+0x3c8], R238 ;  /* 0x0003c8ee01007387 */ /* 0x000fe80000100a00 */
[----:B------:R4:W-:Y:S04]  /*134d0*/  STL.64 [R1+0x3c0], R234 ;  /* 0x0003c0ea01007387 */ /* 0x0009e80000100a00 */
[----:B------:R1:W-:Y:S01]  /*134e0*/  STL.64 [R1+0x548], R230 ;  /* 0x000548e601007387 */ /* 0x0003e20000100a00 */
[----:B--2---:R-:W-:Y:S01]  /*134f0*/  IMAD R229, R143, UR51, RZ ;  /* 0x000000338fe57c24 */ /* 0x004fe2000f8e02ff */
[----:B------:R-:W2:Y:S02]  /*13500*/  LDCU UR51, c[0x0][0x3b0] ;  /* 0x00007600ff3377ac */ /* 0x000ea40008000800 */
[----:B------:R-:W2:Y:S01]  /*13510*/  LDL.LU R143, [R1+0x1c8] ;  /* 0x0001c800018f7983 */ /* 0x000ea20000300800 */
[----:B------:R-:W-:-:S02]  /*13520*/  IMAD R225, R225, UR72, RZ ;  /* 0x00000048e1e17c24 */ /* 0x000fc4000f8e02ff */
[----:B------:R-:W-:-:S03]  /*13530*/  IMAD R224, R224, UR72, RZ ;  /* 0x00000048e0e07c24 */ /* 0x000fc6000f8e02ff */
[-C--:B----4-:R-:W-:Y:S02]  /*13540*/  LEA R234, P0, R225, R0.reuse, 0x2 ;  /* 0x00000000e1ea7211 */ /* 0x090fe400078010ff */
[----:B-1----:R-:W-:Y:S01]  /*13550*/  LEA R230, P6, R224, R0, 0x2 ;  /* 0x00000000e0e67211 */ /* 0x002fe200078c10ff */
[----:B------:R-:W-:Y:S01]  /*13560*/  IMAD R223, R223, UR72, RZ ;  /* 0x00000048dfdf7c24 */ /* 0x000fe2000f8e02ff */
[-C--:B------:R-:W-:Y:S01]  /*13570*/  LEA.HI.X.SX32 R235, R225, R2.reuse, 0x2, P0 ;  /* 0x00000002e1eb7211 */ /* 0x080fe200000f16ff */
[----:B------:R-:W-:Y:S01]  /*13580*/  IMAD R222, R222, UR72, RZ ;  /* 0x00000048dede7c24 */ /* 0x000fe2000f8e02ff */
[----:B------:R-:W-:Y:S02]  /*13590*/  LEA.HI.X.SX32 R231, R224, R2, 0x2, P6 ;  /* 0x00000002e0e77211 */ /* 0x000fe400030f16ff */
[C---:B------:R-:W-:Y:S01]  /*135a0*/  LEA R226, P0, R223.reuse, R0, 0x2 ;  /* 0x00000000dfe27211 */ /* 0x040fe200078010ff */
[----:B------:R-:W-:Y:S04]  /*135b0*/  STL.64 [R1+0x648], R234 ;  /* 0x000648ea01007387 */ /* 0x000fe80000100a00 */
[----:B------:R1:W-:Y:S01]  /*135c0*/  STL.64 [R1+0x7a0], R230 ;  /* 0x0007a0e601007387 */ /* 0x0003e20000100a00 */
[----:B------:R-:W-:-:S02]  /*135d0*/  LEA.HI.X.SX32 R227, R223, R2, 0x2, P0 ;  /* 0x00000002dfe37211 */ /* 0x000fc400000f16ff */
[----:B-1----:R-:W-:-:S04]  /*135e0*/  LEA R230, P6, R222, R0, 0x2 ;  /* 0x00000000dee67211 */ /* 0x002fc800078c10ff */
[----:B------:R-:W-:Y:S01]  /*135f0*/  LEA.HI.X.SX32 R231, R222, R2, 0x2, P6 ;  /* 0x00000002dee77211 */ /* 0x000fe200030f16ff */
[----:B------:R1:W-:Y:S04]  /*13600*/  STL.64 [R1+0x3b8], R226 ;  /* 0x0003b8e201007387 */ /* 0x0003e80000100a00 */
[----:B------:R4:W-:Y:S01]  /*13610*/  STL.64 [R1+0x3b0], R230 ;  /* 0x0003b0e601007387 */ /* 0x0009e20000100a00 */
[----:B--2---:R-:W-:Y:S01]  /*13620*/  IMAD R225, R143, UR50, RZ ;  /* 0x000000328fe17c24 */ /* 0x004fe2000f8e02ff */
[----:B------:R-:W2:Y:S02]  /*13630*/  LDCU UR50, c[0x0][0x3b0] ;  /* 0x00007600ff3277ac */ /* 0x000ea40008000800 */
[----:B------:R-:W2:Y:S01]  /*13640*/  LDL.LU R143, [R1+0x1e8] ;  /* 0x0001e800018f7983 */ /* 0x000ea20000300800 */
[----:B------:R-:W-:-:S02]  /*13650*/  IMAD R221, R221, UR72, RZ ;  /* 0x00000048dddd7c24 */ /* 0x000fc4000f8e02ff */
[----:B------:R-:W-:-:S03]  /*13660*/  IMAD R220, R220, UR72, RZ ;  /* 0x00000048dcdc7c24 */ /* 0x000fc6000f8e02ff */
[----:B-1----:R-:W-:Y:S01]  /*13670*/  LEA R226, P0, R221, R0, 0x2 ;  /* 0x00000000dde27211 */ /* 0x002fe200078010ff */
[----:B------:R-:W-:-:S03]  /*13680*/  IMAD R219, R219, UR72, RZ ;  /* 0x00000048dbdb7c24 */ /* 0x000fc6000f8e02ff */
[----:B------:R-:W-:Y:S01]  /*13690*/  LEA.HI.X.SX32 R227, R221, R2, 0x2, P0 ;  /* 0x00000002dde37211 */ /* 0x000fe200000f16ff */
[----:B------:R-:W-:Y:S01]  /*136a0*/  IMAD R218, R218, UR72, RZ ;  /* 0x00000048dada7c24 */ /* 0x000fe2000f8e02ff */
[----:B----4-:R-:W-:-:S03]  /*136b0*/  LEA R230, P6, R220, R0, 0x2 ;  /* 0x00000000dce67211 */ /* 0x010fc600078c10ff */
[----:B------:R1:W-:Y:S01]  /*136c0*/  STL.64 [R1+0x3a8], R226 ;  /* 0x0003a8e201007387 */ /* 0x0003e20000100a00 */
[----:B------:R-:W-:Y:S02]  /*136d0*/  LEA.HI.X.SX32 R231, R220, R2, 0x2, P6 ;  /* 0x00000002dce77211 */ /* 0x000fe400030f16ff */
[-C--:B------:R-:W-:Y:S01]  /*136e0*/  LEA R222, P6, R218, R0.reuse, 0x2 ;  /* 0x00000000dade7211 */ /* 0x080fe200078c10ff */
[----:B------:R-:W-:Y:S01]  /*136f0*/  IMAD R217, R217, UR72, RZ ;  /* 0x00000048d9d97c24 */ /* 0x000fe2000f8e02ff */
[C---:B-1----:R-:W-:Y:S01]  /*13700*/  LEA R226, P0, R219.reuse, R0, 0x2 ;  /* 0x00000000dbe27211 */ /* 0x042fe200078010ff */
[----:B------:R-:W-:Y:S01]  /*13710*/  IMAD R216, R216, UR72, RZ ;  /* 0x00000048d8d87c24 */ /* 0x000fe2000f8e02ff */
[-C--:B------:R-:W-:Y:S02]  /*13720*/  LEA.HI.X.SX32 R223, R218, R2.reuse, 0x2, P6 ;  /* 0x00000002dadf7211 */ /* 0x080fe400030f16ff */
[----:B------:R-:W-:Y:S01]  /*13730*/  LEA.HI.X.SX32 R227, R219, R2, 0x2, P0 ;  /* 0x00000002dbe37211 */ /* 0x000fe200000f16ff */
[----:B------:R-:W-:Y:S04]  /*13740*/  STL.64 [R1+0x3a0], R230 ;  /* 0x0003a0e601007387 */ /* 0x000fe80000100a00 */
[----:B------:R1:W-:Y:S04]  /*13750*/  STL.64 [R1+0x398], R226 ;  /* 0x000398e201007387 */ /* 0x0003e80000100a00 */
[----:B------:R4:W-:Y:S01]  /*13760*/  STL.64 [R1+0x550], R222 ;  /* 0x000550de01007387 */ /* 0x0009e20000100a00 */
[----:B------:R-:W-:Y:S01]  /*13770*/  IMAD R215, R215, UR72, RZ ;  /* 0x00000048d7d77c24 */ /* 0x000fe2000f8e02ff */
[----:B-1----:R-:W-:-:S02]  /*13780*/  LEA R226, P0, R217, R0, 0x2 ;  /* 0x00000000d9e27211 */ /* 0x002fc400078010ff */
[----:B----4-:R-:W-:Y:S02]  /*13790*/  LEA R222, P6, R216, R0, 0x2 ;  /* 0x00000000d8de7211 */ /* 0x010fe400078c10ff */
[-C--:B------:R-:W-:Y:S01]  /*137a0*/  LEA.HI.X.SX32 R227, R217, R2.reuse, 0x2, P0 ;  /* 0x00000002d9e37211 */ /* 0x080fe200000f16ff */
[----:B------:R-:W-:Y:S01]  /*137b0*/  IMAD R214, R214, UR72, RZ ;  /* 0x00000048d6d67c24 */ /* 0x000fe2000f8e02ff */
[----:B------:R-:W-:Y:S01]  /*137c0*/  LEA.HI.X.SX32 R223, R216, R2, 0x2, P6 ;  /* 0x00000002d8df7211 */ /* 0x000fe200030f16ff */
[----:B------:R-:W-:Y:S02]  /*137d0*/  IMAD R213, R213, UR72, RZ ;  /* 0x00000048d5d57c24 */ /* 0x000fe4000f8e02ff */
[----:B------:R-:W-:Y:S02]  /*137e0*/  IMAD R212, R212, UR72, RZ ;  /* 0x00000048d4d47c24 */ /* 0x000fe4000f8e02ff */
[----:B------:R-:W-:Y:S02]  /*137f0*/  IMAD R211, R211, UR72, RZ ;  /* 0x00000048d3d37c24 */ /* 0x000fe4000f8e02ff */
[----:B------:R-:W-:-:S02]  /*13800*/  IMAD R210, R210, UR72, RZ ;  /* 0x00000048d2d27c24 */ /* 0x000fc4000f8e02ff */
[----:B------:R-:W-:Y:S02]  /*13810*/  IMAD R209, R209, UR72, RZ ;  /* 0x00000048d1d17c24 */ /* 0x000fe4000f8e02ff */
[----:B------:R-:W-:Y:S02]  /*13820*/  IMAD R208, R208, UR72, RZ ;  /* 0x00000048d0d07c24 */ /* 0x000fe4000f8e02ff */
[----:B------:R-:W-:Y:S02]  /*13830*/  IMAD R207, R207, UR72, RZ ;  /* 0x00000048cfcf7c24 */ /* 0x000fe4000f8e02ff */
[----:B------:R-:W-:Y:S02]  /*13840*/  IMAD R206, R206, UR72, RZ ;  /* 0x00000048cece7c24 */ /* 0x000fe4000f8e02ff */
[----:B------:R-:W-:Y:S02]  /*13850*/  IMAD R205, R205, UR72, RZ ;  /* 0x00000048cdcd7c24 */ /* 0x000fe4000f8e02ff */
[----:B------:R-:W-:-:S02]  /*13860*/  IMAD R204, R204, UR72, RZ ;  /* 0x00000048cccc7c24 */ /* 0x000fc4000f8e02ff */
[----:B------:R-:W-:Y:S02]  /*13870*/  IMAD R203, R203, UR72, RZ ;  /* 0x00000048cbcb7c24 */ /* 0x000fe4000f8e02ff */
[----:B--2---:R-:W-:Y:S01]  /*13880*/  IMAD R221, R143, UR49, RZ ;  /* 0x000000318fdd7c24 */ /* 0x004fe2000f8e02ff */
[----:B------:R-:W1:Y:S01]  /*13890*/  LDCU UR49, c[0x0][0x3b0] ;  /* 0x00007600ff3177ac */ /* 0x000e620008000800 */
[----:B------:R-:W-:Y:S02]  /*138a0*/  IMAD.MOV.U32 R143, RZ, RZ, R142 ;  /* 0x000000ffff8f7224 */ /* 0x000fe400078e008e */
[----:B------:R-:W-:Y:S01]  /*138b0*/  IMAD.MOV.U32 R142, RZ, RZ, R141 ;  /* 0x000000ffff8e7224 */ /* 0x000fe200078e008d */
[----:B------:R-:W-:Y:S01]  /*138c0*/  MOV R141, R140 ;  /* 0x0000008c008d7202 */ /* 0x000fe20000000f00 */
[----:B------:R-:W-:Y:S02]  /*138d0*/  IMAD.MOV.U32 R140, RZ, RZ, R136 ;  /* 0x000000ffff8c7224 */ /* 0x000fe400078e0088 */
[----:B------:R-:W-:-:S02]  /*138e0*/  IMAD.MOV.U32 R136, RZ, RZ, R137 ;  /* 0x000000ffff887224 */ /* 0x000fc400078e0089 */
[----:B------:R-:W-:Y:S02]  /*138f0*/  IMAD.MOV.U32 R137, RZ, RZ, R138 ;  /* 0x000000ffff897224 */ /* 0x000fe400078e008a */
[----:B------:R-:W-:Y:S02]  /*13900*/  IMAD.MOV.U32 R138, RZ, RZ, R139 ;  /* 0x000000ffff8a7224 */ /* 0x000fe400078e008b */
[----:B------:R-:W-:Y:S01]  /*13910*/  IMAD.MOV.U32 R139, RZ, RZ, R18 ;  /* 0x000000ffff8b7224 */ /* 0x000fe200078e0012 */
[----:B------:R-:W-:Y:S01]  /*13920*/  MOV R18, R12 ;  /* 0x0000000c00127202 */ /* 0x000fe20000000f00 */
[----:B------:R-:W-:Y:S02]  /*13930*/  IMAD.MOV.U32 R12, RZ, RZ, R197 ;  /* 0x000000ffff0c7224 */ /* 0x000fe400078e00c5 */
[----:B------:R-:W2:Y:S04]  /*13940*/  LDL.LU R197, [R1+0x210] ;  /* 0x0002100001c57983 */ /* 0x000ea80000300800 */
[----:B------:R4:W-:Y:S04]  /*13950*/  STL.64 [R1+0x650], R226 ;  /* 0x000650e201007387 */ /* 0x0009e80000100a00 */
[----:B------:R1:W-:Y:S01]  /*13960*/  STL.64 [R1+0x7b0], R222 ;  /* 0x0007b0de01007387 */ /* 0x0003e20000100a00 */
[----:B----4-:R-:W-:-:S02]  /*13970*/  LEA R226, P0, R215, R0, 0x2 ;  /* 0x00000000d7e27211 */ /* 0x010fc400078010ff */
[C---:B-1----:R-:W-:Y:S02]  /*13980*/  LEA R222, P6, R214.reuse, R0, 0x2 ;  /* 0x00000000d6de7211 */ /* 0x042fe400078c10ff */
[----:B------:R-:W-:Y:S02]  /*13990*/  LEA.HI.X.SX32 R227, R215, R2, 0x2, P0 ;  /* 0x00000002d7e37211 */ /* 0x000fe400000f16ff */
[C---:B------:R-:W-:Y:S02]  /*139a0*/  LEA R216, P0, R213.reuse, R0, 0x2 ;  /* 0x00000000d5d87211 */ /* 0x040fe400078010ff */
[-C--:B------:R-:W-:Y:S01]  /*139b0*/  LEA.HI.X.SX32 R223, R214, R2.reuse, 0x2, P6 ;  /* 0x00000002d6df7211 */ /* 0x080fe200030f16ff */
[----:B------:R-:W-:Y:S01]  /*139c0*/  STL.64 [R1+0x390], R226 ;  /* 0x000390e201007387 */ /* 0x000fe20000100a00 */
[----:B------:R-:W-:Y:S01]  /*139d0*/  LEA.HI.X.SX32 R217, R213, R2, 0x2, P0 ;  /* 0x00000002d5d97211 */ /* 0x000fe200000f16ff */
[----:B------:R-:W-:Y:S02]  /*139e0*/  IMAD.MOV.U32 R132, RZ, RZ, R143 ;  /* 0x000000ffff847224 */ /* 0x000fe400078e008f */
[----:B------:R1:W-:Y:S01]  /*139f0*/  STL.64 [R1+0x388], R222 ;  /* 0x000388de01007387 */ /* 0x0003e20000100a00 */
[----:B------:R-:W-:-:S02]  /*13a00*/  IMAD.MOV.U32 R143, RZ, RZ, R142 ;  /* 0x000000ffff8f7224 */ /* 0x000fc400078e008e */
[----:B------:R-:W-:Y:S01]  /*13a10*/  IMAD.MOV.U32 R142, RZ, RZ, R141 ;  /* 0x000000ffff8e7224 */ /* 0x000fe200078e008d */
[----:B------:R4:W-:Y:S01]  /*13a20*/  STL.64 [R1+0x380], R216 ;  /* 0x000380d801007387 */ /* 0x0009e20000100a00 */
[----:B------:R-:W-:Y:S01]  /*13a30*/  IMAD.MOV.U32 R141, RZ, RZ, R140 ;  /* 0x000000ffff8d7224 */ /* 0x000fe200078e008c */
[----:B------:R-:W-:Y:S01]  /*13a40*/  MOV R140, R136 ;  /* 0x00000088008c7202 */ /* 0x000fe20000000f00 */
[----:B------:R-:W-:Y:S01]  /*13a50*/  IMAD.MOV.U32 R136, RZ, RZ, R137 ;  /* 0x000000ffff887224 */ /* 0x000fe200078e0089 */
[CC--:B-1----:R-:W-:Y:S01]  /*13a60*/  LEA R222, P6, R212.reuse, R0.reuse, 0x2 ;  /* 0x00000000d4de7211 */ /* 0x0c2fe200078c10ff */
[----:B------:R-:W-:Y:S01]  /*13a70*/  IMAD.MOV.U32 R137, RZ, RZ, R138 ;  /* 0x000000ffff897224 */ /* 0x000fe200078e008a */
[C---:B----4-:R-:W-:Y:S02]  /*13a80*/  LEA R216, P0, R211.reuse, R0, 0x2 ;  /* 0x00000000d3d87211 */ /* 0x050fe400078010ff */
[----:B------:R-:W-:Y:S02]  /*13a90*/  LEA.HI.X.SX32 R223, R212, R2, 0x2, P6 ;  /* 0x00000002d4df7211 */ /* 0x000fe400030f16ff */
[C---:B------:R-:W-:Y:S01]  /*13aa0*/  LEA R214, P6, R210.reuse, R0, 0x2 ;  /* 0x00000000d2d67211 */ /* 0x040fe200078c10ff */
[----:B------:R-:W-:Y:S01]  /*13ab0*/  IMAD.MOV.U32 R138, RZ, RZ, R139 ;  /* 0x000000ffff8a7224 */ /* 0x000fe200078e008b */
[----:B------:R-:W-:Y:S01]  /*13ac0*/  LEA.HI.X.SX32 R217, R211, R2, 0x2, P0 ;  /* 0x00000002d3d97211 */ /* 0x000fe200000f16ff */
[----:B------:R-:W-:Y:S01]  /*13ad0*/  IMAD.MOV.U32 R139, RZ, RZ, R18 ;  /* 0x000000ffff8b7224 */ /* 0x000fe200078e0012 */
[C---:B------:R-:W-:Y:S01]  /*13ae0*/  LEA R212, P0, R209.reuse, R0, 0x2 ;  /* 0x00000000d1d47211 */ /* 0x040fe200078010ff */
[----:B------:R-:W-:Y:S01]  /*13af0*/  IMAD.MOV.U32 R18, RZ, RZ, R19 ;  /* 0x000000ffff127224 */ /* 0x000fe200078e0013 */
[----:B------:R-:W-:Y:S01]  /*13b00*/  LEA.HI.X.SX32 R215, R210, R2, 0x2, P6 ;  /* 0x00000002d2d77211 */ /* 0x000fe200030f16ff */
[----:B------:R-:W-:Y:S01]  /*13b10*/  IMAD.MOV.U32 R241, RZ, RZ, R132 ;  /* 0x000000fffff17224 */ /* 0x000fe200078e0084 */
[----:B------:R-:W-:Y:S01]  /*13b20*/  MOV R19, R192 ;  /* 0x000000c000137202 */ /* 0x000fe20000000f00 */
[----:B------:R-:W-:Y:S01]  /*13b30*/  IMAD.MOV.U32 R132, RZ, RZ, R143 ;  /* 0x000000ffff847224 */ /* 0x000fe200078e008f */
[----:B------:R-:W4:Y:S01]  /*13b40*/  LDL.LU R192, [R1+0x214] ;  /* 0x0002140001c07983 */ /* 0x000f220000300800 */
[----:B------:R-:W-:Y:S01]  /*13b50*/  LEA.HI.X.SX32 R213, R209, R2, 0x2, P0 ;  /* 0x00000002d1d57211 */ /* 0x000fe200000f16ff */
[----:B------:R-:W-:-:S02]  /*13b60*/  IMAD.MOV.U32 R143, RZ, RZ, R142 ;  /* 0x000000ffff8f7224 */ /* 0x000fc400078e008e */
[----:B------:R-:W-:Y:S01]  /*13b70*/  STL.64 [R1+0x378], R222 ;  /* 0x000378de01007387 */ /* 0x000fe20000100a00 */
[----:B------:R-:W-:-:S03]  /*13b80*/  IMAD.MOV.U32 R239, RZ, RZ, R241 ;  /* 0x000000ffffef7224 */ /* 0x000fc600078e00f1 */
[----:B------:R-:W-:Y:S01]  /*13b90*/  STL.64 [R1+0x370], R216 ;  /* 0x000370d801007387 */ /* 0x000fe20000100a00 */
[----:B------:R-:W-:-:S03]  /*13ba0*/  IMAD.MOV.U32 R241, RZ, RZ, R132 ;  /* 0x000000fffff17224 */ /* 0x000fc600078e0084 */
[----:B------:R1:W-:Y:S01]  /*13bb0*/  STL.64 [R1+0x558], R214 ;  /* 0x000558d601007387 */ /* 0x0003e20000100a00 */
[----:B------:R-:W-:Y:S01]  /*13bc0*/  MOV R132, R143 ;  /* 0x0000008f00847202 */ /* 0x000fe20000000f00 */
[----:B------:R-:W-:Y:S02]  /*13bd0*/  IMAD.MOV.U32 R143, RZ, RZ, R141 ;  /* 0x000000ffff8f7224 */ /* 0x000fe400078e008d */
[----:B------:R3:W-:Y:S01]  /*13be0*/  STL.64 [R1+0x658], R212 ;  /* 0x000658d401007387 */ /* 0x0007e20000100a00 */
[----:B------:R-:W-:Y:S01]  /*13bf0*/  IMAD.MOV.U32 R141, RZ, RZ, R140 ;  /* 0x000000ffff8d7224 */ /* 0x000fe200078e008c */
[CC--:B-1----:R-:W-:Y:S01]  /*13c00*/  LEA R214, P6, R208.reuse, R0.reuse, 0x2 ;  /* 0x00000000d0d67211 */ /* 0x0c2fe200078c10ff */
[----:B------:R-:W-:Y:S01]  /*13c10*/  IMAD.MOV.U32 R140, RZ, RZ, R136 ;  /* 0x000000ffff8c7224 */ /* 0x000fe200078e0088 */
[----:B------:R-:W2:Y:S01]  /*13c20*/  LDL.LU R142, [R1+0x218] ;  /* 0x00021800018e7983 */ /* 0x000ea20000300800 */
[C---:B---3--:R-:W-:Y:S02]  /*13c30*/  LEA R212, P0, R207.reuse, R0, 0x2 ;  /* 0x00000000cfd47211 */ /* 0x048fe400078010ff */
[----:B------:R-:W-:Y:S01]  /*13c40*/  LEA.HI.X.SX32 R215, R208, R2, 0x2, P6 ;  /* 0x00000002d0d77211 */ /* 0x000fe200030f16ff */
[----:B------:R-:W-:Y:S01]  /*13c50*/  IMAD.MOV.U32 R235, RZ, RZ, R239 ;  /* 0x000000ffffeb7224 */ /* 0x000fe200078e00ef */
[C---:B------:R-:W-:Y:S01]  /*13c60*/  LEA R210, P6, R206.reuse, R0, 0x2 ;  /* 0x00000000ced27211 */ /* 0x040fe200078c10ff */
[----:B------:R-:W-:Y:S01]  /*13c70*/  IMAD.MOV.U32 R136, RZ, RZ, R137 ;  /* 0x000000ffff887224 */ /* 0x000fe200078e0089 */
[----:B------:R-:W-:Y:S01]  /*13c80*/  LEA.HI.X.SX32 R213, R207, R2, 0x2, P0 ;  /* 0x00000002cfd57211 */ /* 0x000fe200000f16ff */
[----:B------:R-:W-:Y:S01]  /*13c90*/  IMAD.MOV.U32 R239, RZ, RZ, R241 ;  /* 0x000000ffffef7224 */ /* 0x000fe200078e00f1 */
[----:B------:R-:W-:Y:S01]  /*13ca0*/  LEA R208, P0, R205, R0, 0x2 ;  /* 0x00000000cdd07211 */ /* 0x000fe200078010ff */
[----:B------:R-:W-:Y:S01]  /*13cb0*/  IMAD.MOV.U32 R137, RZ, RZ, R138 ;  /* 0x000000ffff897224 */ /* 0x000fe200078e008a */
[----:B------:R-:W-:Y:S01]  /*13cc0*/  LEA.HI.X.SX32 R211, R206, R2, 0x2, P6 ;  /* 0x00000002ced37211 */ /* 0x000fe200030f16ff */
[----:B------:R-:W-:Y:S01]  /*13cd0*/  IMAD.MOV.U32 R241, RZ, RZ, R132 ;  /* 0x000000fffff17224 */ /* 0x000fe200078e0084 */
[----:B------:R-:W-:Y:S01]  /*13ce0*/  MOV R138, R139 ;  /* 0x0000008b008a7202 */ /* 0x000fe20000000f00 */
[----:B------:R-:W-:-:S02]  /*13cf0*/  IMAD.MOV.U32 R132, RZ, RZ, R143 ;  /* 0x000000ffff847224 */ /* 0x000fc400078e008f */
[----:B------:R-:W-:Y:S01]  /*13d00*/  IMAD.MOV.U32 R143, RZ, RZ, R141 ;  /* 0x000000ffff8f7224 */ /* 0x000fe200078e008d */
[----:B------:R-:W-:Y:S01]  /*13d10*/  MOV R141, R140 ;  /* 0x0000008c008d7202 */ /* 0x000fe20000000f00 */
[----:B------:R-:W-:Y:S01]  /*13d20*/  STL.64 [R1+0x7c0], R214 ;  /* 0x0007c0d601007387 */ /* 0x000fe20000100a00 */
[----:B------:R-:W-:Y:S01]  /*13d30*/  LEA.HI.X.SX32 R209, R205, R2, 0x2, P0 ;  /* 0x00000002cdd17211 */ /* 0x000fe200000f16ff */
[----:B------:R-:W-:Y:S02]  /*13d40*/  IMAD.MOV.U32 R140, RZ, RZ, R136 ;  /* 0x000000ffff8c7224 */ /* 0x000fe400078e0088 */
[----:B------:R-:W-:Y:S01]  /*13d50*/  IMAD.MOV.U32 R231, RZ, RZ, R239 ;  /* 0x000000ffffe77224 */ /* 0x000fe200078e00ef */
[----:B------:R-:W-:Y:S01]  /*13d60*/  STL.64 [R1+0x368], R212 ;  /* 0x000368d401007387 */ /* 0x000fe20000100a00 */
[----:B------:R-:W-:Y:S01]  /*13d70*/  IMAD.MOV.U32 R136, RZ, RZ, R137 ;  /* 0x000000ffff887224 */ /* 0x000fe200078e0089 */
[----:B------:R-:W-:Y:S01]  /*13d80*/  MOV R239, R241 ;  /* 0x000000f100ef7202 */ /* 0x000fe20000000f00 */
[----:B------:R-:W-:Y:S01]  /*13d90*/  IMAD.MOV.U32 R137, RZ, RZ, R138 ;  /* 0x000000ffff897224 */ /* 0x000fe200078e008a */
[----:B------:R1:W-:Y:S01]  /*13da0*/  STL.64 [R1+0x360], R210 ;  /* 0x000360d201007387 */ /* 0x0003e20000100a00 */
[----:B------:R-:W-:-:S02]  /*13db0*/  IMAD.MOV.U32 R241, RZ, RZ, R132 ;  /* 0x000000fffff17224 */ /* 0x000fc400078e0084 */
[----:B------:R-:W-:Y:S02]  /*13dc0*/  IMAD.MOV.U32 R138, RZ, RZ, R18 ;  /* 0x000000ffff8a7224 */ /* 0x000fe400078e0012 */
[----:B------:R-:W-:Y:S01]  /*13dd0*/  IMAD.MOV.U32 R132, RZ, RZ, R143 ;  /* 0x000000ffff847224 */ /* 0x000fe200078e008f */
[----:B------:R3:W-:Y:S01]  /*13de0*/  STL.64 [R1+0x358], R208 ;  /* 0x000358d001007387 */ /* 0x0007e20000100a00 */
[----:B------:R-:W-:Y:S01]  /*13df0*/  IMAD.MOV.U32 R18, RZ, RZ, R19 ;  /* 0x000000ffff127224 */ /* 0x000fe200078e0013 */
[----:B------:R-:W-:Y:S01]  /*13e00*/  MOV R19, R16 ;  /* 0x0000001000137202 */ /* 0x000fe20000000f00 */
[----:B------:R-:W-:Y:S01]  /*13e10*/  IMAD.MOV.U32 R143, RZ, RZ, R141 ;  /* 0x000000ffff8f7224 */ /* 0x000fe200078e008d */
[----:B------:R-:W2:Y:S01]  /*13e20*/  LDL.LU R139, [R1+0x21c] ;  /* 0x00021c00018b7983 */ /* 0x000ea20000300800 */
[C---:B-1----:R-:W-:Y:S01]  /*13e30*/  LEA R210, P6, R204.reuse, R0, 0x2 ;  /* 0x00000000ccd27211 */ /* 0x042fe200078c10ff */
[----:B------:R-:W-:Y:S02]  /*13e40*/  IMAD.MOV.U32 R141, RZ, RZ, R140 ;  /* 0x000000ffff8d7224 */ /* 0x000fe400078e008c */
[----:B------:R-:W-:Y:S01]  /*13e50*/  IMAD.MOV.U32 R16, RZ, RZ, R17 ;  /* 0x000000ffff107224 */ /* 0x000fe200078e0011 */
[----:B------:R-:W-:Y:S01]  /*13e60*/  LEA.HI.X.SX32 R211, R204, R2, 0x2, P6 ;  /* 0x00000002ccd37211 */ /* 0x000fe200030f16ff */
[----:B------:R-:W-:Y:S01]  /*13e70*/  IMAD.MOV.U32 R140, RZ, RZ, R136 ;  /* 0x000000ffff8c7224 */ /* 0x000fe200078e0088 */
[----:B---3--:R-:W-:Y:S01]  /*13e80*/  LEA R208, P0, R203, R0, 0x2 ;  /* 0x00000000cbd07211 */ /* 0x008fe200078010ff */
[----:B------:R-:W-:Y:S01]  /*13e90*/  IMAD.MOV.U32 R17, RZ, RZ, R14 ;  /* 0x000000ffff117224 */ /* 0x000fe200078e000e */
[----:B------:R-:W-:Y:S01]  /*13ea0*/  MOV R136, R137 ;  /* 0x0000008900887202 */ /* 0x000fe20000000f00 */
[----:B------:R-:W-:-:S02]  /*13eb0*/  IMAD.MOV.U32 R14, RZ, RZ, R243 ;  /* 0x000000ffff0e7224 */ /* 0x000fc400078e00f3 */
[----:B------:R-:W-:Y:S01]  /*13ec0*/  IMAD.MOV.U32 R137, RZ, RZ, R138 ;  /* 0x000000ffff897224 */ /* 0x000fe200078e008a */
[----:B------:R-:W-:Y:S01]  /*13ed0*/  LEA.HI.X.SX32 R209, R203, R2, 0x2, P0 ;  /* 0x00000002cbd17211 */ /* 0x000fe200000f16ff */
[----:B------:R-:W-:Y:S02]  /*13ee0*/  IMAD.MOV.U32 R138, RZ, RZ, R18 ;  /* 0x000000ffff8a7224 */ /* 0x000fe400078e0012 */
[----:B------:R-:W-:Y:S01]  /*13ef0*/  IMAD.MOV.U32 R18, RZ, RZ, R19 ;  /* 0x000000ffff127224 */ /* 0x000fe200078e0013 */
[----:B------:R-:W-:Y:S01]  /*13f00*/  STL.64 [R1+0x350], R210 ;  /* 0x000350d201007387 */ /* 0x000fe20000100a00 */
[----:B------:R-:W-:Y:S02]  /*13f10*/  IMAD.MOV.U32 R19, RZ, RZ, R16 ;  /* 0x000000ffff137224 */ /* 0x000fe400078e0010 */
[----:B------:R-:W-:Y:S02]  /*13f20*/  IMAD.MOV.U32 R243, RZ, RZ, R201 ;  /* 0x000000fffff37224 */ /* 0x000fe400078e00c9 */
[----:B------:R-:W-:Y:S01]  /*13f30*/  IMAD.MOV.U32 R16, RZ, RZ, R17 ;  /* 0x000000ffff107224 */ /* 0x000fe200078e0011 */
[----:B------:R-:W3:Y:S01]  /*13f40*/  LDL.LU R201, [R1+0x1470] ;  /* 0x0014700001c97983 */ /* 0x000ee20000300800 */
[----:B------:R-:W-:Y:S01]  /*13f50*/  MOV R17, R14 ;  /* 0x0000000e00117202 */ /* 0x000fe20000000f00 */
[----:B------:R-:W-:-:S02]  /*13f60*/  IMAD.MOV.U32 R14, RZ, RZ, R15 ;  /* 0x000000ffff0e7224 */ /* 0x000fc400078e000f */
[----:B------:R-:W-:Y:S01]  /*13f70*/  STL.64 [R1+0x460], R208 ;  /* 0x000460d001007387 */ /* 0x000fe20000100a00 */
[----:B------:R-:W-:-:S03]  /*13f80*/  IMAD.MOV.U32 R15, RZ, RZ, R200 ;  /* 0x000000ffff0f7224 */ /* 0x000fc600078e00c8 */
[----:B------:R-:W2:Y:S01]  /*13f90*/  LDL.LU R200, [R1+0x146c] ;  /* 0x00146c0001c87983 */ /* 0x000ea20000300800 */
[----:B------:R-:W-:Y:S02]  /*13fa0*/  IMAD.MOV.U32 R224, RZ, RZ, R239 ;  /* 0x000000ffffe07224 */ /* 0x000fe400078e00ef */
[----:B------:R-:W-:Y:S02]  /*13fb0*/  IMAD.MOV.U32 R239, RZ, RZ, R241 ;  /* 0x000000ffffef7224 */ /* 0x000fe400078e00f1 */
[----:B------:R-:W-:Y:S01]  /*13fc0*/  IMAD.MOV.U32 R241, RZ, RZ, R132 ;  /* 0x000000fffff17224 */ /* 0x000fe200078e0084 */
[----:B------:R-:W-:Y:S01]  /*13fd0*/  MOV R132, R143 ;  /* 0x0000008f00847202 */ /* 0x000fe20000000f00 */
[----:B------:R-:W-:Y:S02]  /*13fe0*/  IMAD.MOV.U32 R143, RZ, RZ, R141 ;  /* 0x000000ffff8f7224 */ /* 0x000fe400078e008d */
[----:B------:R-:W-:Y:S02]  /*13ff0*/  IMAD.MOV.U32 R141, RZ, RZ, R140 ;  /* 0x000000ffff8d7224 */ /* 0x000fe400078e008c */
[----:B------:R-:W-:-:S02]  /*14000*/  IMAD.MOV.U32 R140, RZ, RZ, R136 ;  /* 0x000000ffff8c7224 */ /* 0x000fc400078e0088 */
[----:B------:R-:W-:Y:S02]  /*14010*/  IMAD.MOV.U32 R238, RZ, RZ, R239 ;  /* 0x000000ffffee7224 */ /* 0x000fe400078e00ef */
[----:B------:R-:W-:Y:S02]  /*14020*/  IMAD.MOV.U32 R239, RZ, RZ, R241 ;  /* 0x000000ffffef7224 */ /* 0x000fe400078e00f1 */
[----:B------:R-:W-:Y:S02]  /*14030*/  IMAD.MOV.U32 R241, RZ, RZ, R132 ;  /* 0x000000fffff17224 */ /* 0x000fe400078e0084 */
[----:B------:R-:W-:Y:S02]  /*14040*/  IMAD.MOV.U32 R136, RZ, RZ, R137 ;  /* 0x000000ffff887224 */ /* 0x000fe400078e0089 */
[----:B------:R-:W-:Y:S02]  /*14050*/  IMAD.MOV.U32 R132, RZ, RZ, R143 ;  /* 0x000000ffff847224 */ /* 0x000fe400078e008f */
[----:B------:R-:W-:-:S02]  /*14060*/  IMAD.MOV.U32 R137, RZ, RZ, R138 ;  /* 0x000000ffff897224 */ /* 0x000fc400078e008a */
[----:B------:R-:W-:Y:S01]  /*14070*/  IMAD.MOV.U32 R143, RZ, RZ, R141 ;  /* 0x000000ffff8f7224 */ /* 0x000fe200078e008d */
[----:B------:R-:W-:Y:S01]  /*14080*/  MOV R141, R140 ;  /* 0x0000008c008d7202 */ /* 0x000fe20000000f00 */
[----:B------:R-:W-:Y:S02]  /*14090*/  IMAD.MOV.U32 R223, RZ, RZ, R238 ;  /* 0x000000ffffdf7224 */ /* 0x000fe400078e00ee */
[----:B------:R-:W-:Y:S02]  /*140a0*/  IMAD R202, R202, UR72, RZ ;  /* 0x00000048caca7c24 */ /* 0x000fe4000f8e02ff */
[----:B------:R-:W-:Y:S01]  /*140b0*/  IMAD.MOV.U32 R238, RZ, RZ, R239 ;  /* 0x000000ffffee7224 */ /* 0x000fe200078e00ef */
[----:B------:R-:W-:Y:S01]  /*140c0*/  MOV R138, R18 ;  /* 0x00000012008a7202 */ /* 0x000fe20000000f00 */
[----:B------:R-:W-:Y:S02]  /*140d0*/  IMAD.MOV.U32 R140, RZ, RZ, R136 ;  /* 0x000000ffff8c7224 */ /* 0x000fe400078e0088 */
[----:B------:R-:W-:Y:S01]  /*140e0*/  IMAD.MOV.U32 R239, RZ, RZ, R241 ;  /* 0x000000ffffef7224 */ /* 0x000fe200078e00f1 */
[----:B------:R-:W-:Y:S01]  /*140f0*/  MOV R241, R132 ;  /* 0x0000008400f17202 */ /* 0x000fe20000000f00 */
[----:B------:R-:W-:-:S02]  /*14100*/  IMAD.MOV.U32 R136, RZ, RZ, R137 ;  /* 0x000000ffff887224 */ /* 0x000fc400078e0089 */
[----:B------:R-:W-:Y:S02]  /*14110*/  IMAD.MOV.U32 R18, RZ, RZ, R19 ;  /* 0x000000ffff127224 */ /* 0x000fe400078e0013 */
[----:B------:R-:W-:Y:S01]  /*14120*/  IMAD.MOV.U32 R132, RZ, RZ, R143 ;  /* 0x000000ffff847224 */ /* 0x000fe200078e008f */
[----:B------:R-:W-:Y:S01]  /*14130*/  LEA R206, P6, R202, R0, 0x2 ;  /* 0x00000000cace7211 */ /* 0x000fe200078c10ff */
[----:B------:R-:W-:Y:S02]  /*14140*/  IMAD.MOV.U32 R19, RZ, RZ, R16 ;  /* 0x000000ffff137224 */ /* 0x000fe400078e0010 */
[----:B------:R-:W-:Y:S02]  /*14150*/  IMAD.MOV.U32 R143, RZ, RZ, R141 ;  /* 0x000000ffff8f7224 */ /* 0x000fe400078e008d */
[----:B------:R-:W-:Y:S02]  /*14160*/  IMAD.MOV.U32 R16, RZ, RZ, R17 ;  /* 0x000000ffff107224 */ /* 0x000fe400078e0011 */
[----:B------:R-:W-:-:S02]  /*14170*/  IMAD.MOV.U32 R141, RZ, RZ, R140 ;  /* 0x000000ffff8d7224 */ /* 0x000fc400078e008c */
[----:B------:R-:W-:Y:S02]  /*14180*/  IMAD.MOV.U32 R234, RZ, RZ, R238 ;  /* 0x000000ffffea7224 */ /* 0x000fe400078e00ee */
[----:B------:R-:W-:Y:S02]  /*14190*/  IMAD.MOV.U32 R17, RZ, RZ, R14 ;  /* 0x000000ffff117224 */ /* 0x000fe400078e000e */
[----:B------:R-:W-:Y:S02]  /*141a0*/  IMAD.MOV.U32 R140, RZ, RZ, R136 ;  /* 0x000000ffff8c7224 */ /* 0x000fe400078e0088 */
[----:B------:R-:W-:Y:S02]  /*141b0*/  IMAD.MOV.U32 R238, RZ, RZ, R239 ;  /* 0x000000ffffee7224 */ /* 0x000fe400078e00ef */
[----:B------:R-:W-:Y:S01]  /*141c0*/  IMAD.MOV.U32 R14, RZ, RZ, R15 ;  /* 0x000000ffff0e7224 */ /* 0x000fe200078e000f */
[----:B------:R-:W-:Y:S01]  /*141d0*/  MOV R15, R249 ;  /* 0x000000f9000f7202 */ /* 0x000fe20000000f00 */
[----:B------:R-:W-:Y:S01]  /*141e0*/  IMAD.MOV.U32 R136, RZ, RZ, R138 ;  /* 0x000000ffff887224 */ /* 0x000fe200078e008a */
[----:B------:R-:W-:Y:S01]  /*141f0*/  MOV R138, R18 ;  /* 0x00000012008a7202 */ /* 0x000fe20000000f00 */
[----:B------:R-:W-:Y:S01]  /*14200*/  IMAD.MOV.U32 R239, RZ, RZ, R241 ;  /* 0x000000ffffef7224 */ /* 0x000fe200078e00f1 */
[----:B------:R-:W-:Y:S01]  /*14210*/  LEA.HI.X.SX32 R207, R202, R2, 0x2, P6 ;  /* 0x00000002cacf7211 */ /* 0x000fe200030f16ff */
[----:B------:R-:W-:-:S02]  /*14220*/  IMAD.MOV.U32 R241, RZ, RZ, R132 ;  /* 0x000000fffff17224 */ /* 0x000fc400078e0084 */
[----:B------:R-:W-:Y:S02]  /*14230*/  IMAD.MOV.U32 R18, RZ, RZ, R19 ;  /* 0x000000ffff127224 */ /* 0x000fe400078e0013 */
[----:B------:R-:W-:Y:S01]  /*14240*/  IMAD.MOV.U32 R132, RZ, RZ, R143 ;  /* 0x000000ffff847224 */ /* 0x000fe200078e008f */
[----:B------:R-:W-:Y:S01]  /*14250*/  MOV R143, R141 ;  /* 0x0000008d008f7202 */ /* 0x000fe20000000f00 */
[----:B------:R-:W-:Y:S02]  /*14260*/  IMAD.MOV.U32 R19, RZ, RZ, R16 ;  /* 0x000000ffff137224 */ /* 0x000fe400078e0010 */
[----:B------:R-:W-:Y:S02]  /*14270*/  IMAD.MOV.U32 R16, RZ, RZ, R17 ;  /* 0x000000ffff107224 */ /* 0x000fe400078e0011 */
[----:B------:R-:W-:Y:S02]  /*14280*/  IMAD.MOV.U32 R141, RZ, RZ, R140 ;  /* 0x000000ffff8d7224 */ /* 0x000fe400078e008c */
[----:B------:R-:W-:-:S02]  /*14290*/  IMAD.MOV.U32 R17, RZ, RZ, R14 ;  /* 0x000000ffff117224 */ /* 0x000fc400078e000e */
[----:B------:R-:W-:Y:S01]  /*142a0*/  IMAD.MOV.U32 R140, RZ, RZ, R136 ;  /* 0x000000ffff8c7224 */ /* 0x000fe200078e0088 */
[----:B------:R-:W-:Y:S01]  /*142b0*/  STL.64 [R1+0x560], R206 ;  /* 0x000560ce01007387 */ /* 0x000fe20000100a00 */
[----:B------:R-:W-:Y:S01]  /*142c0*/  IMAD.MOV.U32 R14, RZ, RZ, R15 ;  /* 0x000000ffff0e7224 */ /* 0x000fe200078e000f */
[----:B------:R-:W-:Y:S01]  /*142d0*/  MOV R15, R198 ;  /* 0x000000c6000f7202 */ /* 0x000fe20000000f00 */
[----:B------:R-:W-:Y:S01]  /*142e0*/  IMAD.MOV.U32 R136, RZ, RZ, R138 ;  /* 0x000000ffff887224 */ /* 0x000fe200078e008a */
[----:B------:R-:W4:Y:S01]  /*142f0*/  LDL.LU R249, [R1+0x738] ;  /* 0x0007380001f97983 */ /* 0x000f220000300800 */
[----:B------:R-:W-:Y:S02]  /*14300*/  IMAD.MOV.U32 R138, RZ, RZ, R18 ;  /* 0x000000ffff8a7224 */ /* 0x000fe400078e0012 */
[----:B------:R-:W-:Y:S01]  /*14310*/  IMAD.MOV.U32 R18, RZ, RZ, R19 ;  /* 0x000000ffff127224 */ /* 0x000fe200078e0013 */
[----:B------:R-:W-:Y:S01]  /*14320*/  MOV R19, R16 ;  /* 0x0000001000137202 */ /* 0x000fe20000000f00 */
[----:B------:R-:W-:-:S02]  /*14330*/  IMAD.MOV.U32 R16, RZ, RZ, R17 ;  /* 0x000000ffff107224 */ /* 0x000fc400078e0011 */
[----:B------:R-:W-:Y:S02]  /*14340*/  IMAD.MOV.U32 R17, RZ, RZ, R14 ;  /* 0x000000ffff117224 */ /* 0x000fe400078e000e */
[----:B------:R-:W-:Y:S01]  /*14350*/  IMAD.MOV.U32 R14, RZ, RZ, R15 ;  /* 0x000000ffff0e7224 */ /* 0x000fe200078e000f */
[----:B---3--:R-:W-:-:S04]  /*14360*/  LEA R204, P0, R201, R0, 0x2 ;  /* 0x00000000c9cc7211 */ /* 0x008fc800078010ff */
[----:B------:R-:W-:Y:S02]  /*14370*/  LEA.HI.X.SX32 R205, R201, R2, 0x2, P0 ;  /* 0x00000002c9cd7211 */ /* 0x000fe400000f16ff */
[----:B--2---:R-:W-:-:S03]  /*14380*/  LEA R202, P6, R200, R0, 0x2 ;  /* 0x00000000c8ca7211 */ /* 0x004fc600078c10ff */
[----:B------:R1:W-:Y:S01]  /*14390*/  STL.64 [R1+0x660], R204 ;  /* 0x000660cc01007387 */ /* 0x0003e20000100a00 */
[----:B------:R-:W-:-:S03]  /*143a0*/  LEA.HI.X.SX32 R203, R200, R2, 0x2, P6 ;  /* 0x00000002c8cb7211 */ /* 0x000fc600030f16ff */
[----:B------:R-:W2:Y:S04]  /*143b0*/  LDL.LU R137, [R1+0x220] ;  /* 0x0002200001897983 */ /* 0x000ea80000300800 */
[----:B------:R-:W3:Y:S04]  /*143c0*/  LDL.LU R198, [R1+0x1468] ;  /* 0x0014680001c67983 */ /* 0x000ee80000300800 */
[----:B------:R3:W-:Y:S04]  /*143d0*/  STL.64 [R1+0x7c8], R202 ;  /* 0x0007c8ca01007387 */ /* 0x0007e80000100a00 */
[----:B------:R-:W2:Y:S01]  /*143e0*/  LDL.LU R15, [R1+0x23c] ;  /* 0x00023c00010f7983 */ /* 0x000ea20000300800 */
[----:B------:R-:W-:-:S02]  /*143f0*/  IMAD.MOV.U32 R230, RZ, RZ, R238 ;  /* 0x000000ffffe67224 */ /* 0x000fc400078e00ee */
[----:B------:R-:W-:Y:S02]  /*14400*/  IMAD R199, R199, UR72, RZ ;  /* 0x00000048c7c77c24 */ /* 0x000fe4000f8e02ff */
[----:B------:R-:W-:Y:S01]  /*14410*/  IMAD.MOV.U32 R238, RZ, RZ, R239 ;  /* 0x000000ffffee7224 */ /* 0x000fe200078e00ef */
[----:B------:R-:W-:Y:S01]  /*14420*/  MOV R239, R241 ;  /* 0x000000f100ef7202 */ /* 0x000fe20000000f00 */
[----:B------:R-:W-:Y:S02]  /*14430*/  IMAD.MOV.U32 R241, RZ, RZ, R132 ;  /* 0x000000fffff17224 */ /* 0x000fe400078e0084 */
[----:B------:R-:W-:Y:S01]  /*14440*/  IMAD.MOV.U32 R132, RZ, RZ, R143 ;  /* 0x000000ffff847224 */ /* 0x000fe200078e008f */
[----:B-1----:R-:W-:Y:S01]  /*14450*/  LEA R204, P0, R199, R0, 0x2 ;  /* 0x00000000c7cc7211 */ /* 0x002fe200078010ff */
[----:B------:R-:W-:Y:S02]  /*14460*/  IMAD.MOV.U32 R143, RZ, RZ, R141 ;  /* 0x000000ffff8f7224 */ /* 0x000fe400078e008d */
[----:B------:R-:W-:-:S02]  /*14470*/  IMAD.MOV.U32 R141, RZ, RZ, R140 ;  /* 0x000000ffff8d7224 */ /* 0x000fc400078e008c */
[----:B------:R-:W-:Y:S01]  /*14480*/  IMAD.MOV.U32 R140, RZ, RZ, R136 ;  /* 0x000000ffff8c7224 */ /* 0x000fe200078e0088 */
[----:B------:R-:W-:Y:S01]  /*14490*/  MOV R136, R138 ;  /* 0x0000008a00887202 */ /* 0x000fe20000000f00 */
[----:B------:R-:W-:Y:S01]  /*144a0*/  IMAD.MOV.U32 R138, RZ, RZ, R18 ;  /* 0x000000ffff8a7224 */ /* 0x000fe200078e0012 */
[----:B------:R-:W-:Y:S01]  /*144b0*/  LEA.HI.X.SX32 R205, R199, R2, 0x2, P0 ;  /* 0x00000002c7cd7211 */ /* 0x000fe200000f16ff */
[----:B------:R-:W-:Y:S02]  /*144c0*/  IMAD.MOV.U32 R18, RZ, RZ, R19 ;  /* 0x000000ffff127224 */ /* 0x000fe400078e0013 */
[----:B------:R-:W-:Y:S02]  /*144d0*/  IMAD.MOV.U32 R19, RZ, RZ, R16 ;  /* 0x000000ffff137224 */ /* 0x000fe400078e0010 */
[----:B------:R-:W-:Y:S02]  /*144e0*/  IMAD.MOV.U32 R16, RZ, RZ, R17 ;  /* 0x000000ffff107224 */ /* 0x000fe400078e0011 */
[----:B------:R-:W-:Y:S01]  /*144f0*/  IMAD.MOV.U32 R17, RZ, RZ, R14 ;  /* 0x000000ffff117224 */ /* 0x000fe200078e000e */
[----:B------:R-:W-:Y:S01]  /*14500*/  STL.64 [R1+0x348], R204 ;  /* 0x000348cc01007387 */ /* 0x000fe20000100a00 */
[----:B--2---:R-:W-:Y:S01]  /*14510*/  MOV R14, R15 ;  /* 0x0000000f000e7202 */ /* 0x004fe20000000f00 */
[----:B------:R-:W-:-:S02]  /*14520*/  IMAD.MOV.U32 R15, RZ, RZ, R195 ;  /* 0x000000ffff0f7224 */ /* 0x000fc400078e00c3 */
[----:B------:R-:W2:Y:S01]  /*14530*/  LDL.LU R195, [R1+0x1464] ;  /* 0x0014640001c37983 */ /* 0x000ea20000300800 */
[----:B------:R-:W-:Y:S02]  /*14540*/  IMAD.MOV.U32 R222, RZ, RZ, R238 ;  /* 0x000000ffffde7224 */ /* 0x000fe400078e00ee */
[----:B------:R-:W-:Y:S02]  /*14550*/  IMAD.MOV.U32 R238, RZ, RZ, R239 ;  /* 0x000000ffffee7224 */ /* 0x000fe400078e00ef */
[----:B------:R-:W-:Y:S02]  /*14560*/  IMAD.MOV.U32 R239, RZ, RZ, R241 ;  /* 0x000000ffffef7224 */ /* 0x000fe400078e00f1 */
[----:B------:R-:W-:Y:S01]  /*14570*/  IMAD.MOV.U32 R241, RZ, RZ, R132 ;  /* 0x000000fffff17224 */ /* 0x000fe200078e0084 */
[----:B------:R-:W-:Y:S02]  /*14580*/  MOV R132, R143 ;  /* 0x0000008f00847202 */ /* 0x000fe40000000f00 */
[----:B------:R-:W-:Y:S01]  /*14590*/  MOV R236, R238 ;  /* 0x000000ee00ec7202 */ /* 0x000fe20000000f00 */
[----:B------:R-:W-:-:S02]  /*145a0*/  IMAD.MOV.U32 R238, RZ, RZ, R239 ;  /* 0x000000ffffee7224 */ /* 0x000fc400078e00ef */
[----:B------:R-:W-:Y:S02]  /*145b0*/  IMAD.MOV.U32 R239, RZ, RZ, R241 ;  /* 0x000000ffffef7224 */ /* 0x000fe400078e00f1 */
[----:B------:R-:W-:Y:S02]  /*145c0*/  IMAD.MOV.U32 R143, RZ, RZ, R141 ;  /* 0x000000ffff8f7224 */ /* 0x000fe400078e008d */
[----:B------:R-:W-:Y:S02]  /*145d0*/  IMAD.MOV.U32 R241, RZ, RZ, R132 ;  /* 0x000000fffff17224 */ /* 0x000fe400078e0084 */
[----:B------:R-:W-:Y:S02]  /*145e0*/  IMAD.MOV.U32 R141, RZ, RZ, R140 ;  /* 0x000000ffff8d7224 */ /* 0x000fe400078e008c */
[----:B------:R-:W-:Y:S02]  /*145f0*/  IMAD.MOV.U32 R220, RZ, RZ, R236 ;  /* 0x000000ffffdc7224 */ /* 0x000fe400078e00ec */
[----:B------:R-:W-:-:S02]  /*14600*/  IMAD R196, R196, UR72, RZ ;  /* 0x00000048c4c47c24 */ /* 0x000fc4000f8e02ff */
[----:B------:R-:W-:Y:S02]  /*14610*/  IMAD.MOV.U32 R140, RZ, RZ, R136 ;  /* 0x000000ffff8c7224 */ /* 0x000fe400078e0088 */
[----:B------:R-:W-:Y:S01]  /*14620*/  IMAD.MOV.U32 R236, RZ, RZ, R238 ;  /* 0x000000ffffec7224 */ /* 0x000fe200078e00ee */
[----:B------:R-:W-:Y:S01]  /*14630*/  MOV R238, R239 ;  /* 0x000000ef00ee7202 */ /* 0x000fe20000000f00 */
[----:B------:R-:W-:Y:S01]  /*14640*/  IMAD.MOV.U32 R136, RZ, RZ, R138 ;  /* 0x000000ffff887224 */ /* 0x000fe200078e008a */
[-C--:B---3--:R-:W-:Y:S01]  /*14650*/  LEA R202, P6, R198, R0.reuse, 0x2 ;  /* 0x00000000c6ca7211 */ /* 0x088fe200078c10ff */
[----:B------:R-:W-:Y:S01]  /*14660*/  IMAD.MOV.U32 R138, RZ, RZ, R18 ;  /* 0x000000ffff8a7224 */ /* 0x000fe200078e0012 */
[----:B------:R-:W-:Y:S01]  /*14670*/  MOV R18, R19 ;  /* 0x0000001300127202 */ /* 0x000fe20000000f00 */
[----:B------:R-:W-:Y:S02]  /*14680*/  IMAD.MOV.U32 R239, RZ, RZ, R241 ;  /* 0x000000ffffef7224 */ /* 0x000fe400078e00f1 */
[----:B------:R-:W-:Y:S01]  /*14690*/  IMAD.MOV.U32 R241, RZ, RZ, R143 ;  /* 0x000000fffff17224 */ /* 0x000fe200078e008f */
[----:B------:R-:W-:Y:S01]  /*146a0*/  LEA R200, P0, R196, R0, 0x2 ;  /* 0x00000000c4c87211 */ /* 0x000fe200078010ff */
[----:B------:R-:W-:-:S02]  /*146b0*/  IMAD.MOV.U32 R19, RZ, RZ, R16 ;  /* 0x000000ffff137224 */ /* 0x000fc400078e0010 */
[----:B------:R-:W-:Y:S02]  /*146c0*/  IMAD.MOV.U32 R143, RZ, RZ, R141 ;  /* 0x000000ffff8f7224 */ /* 0x000fe400078e008d */
[----:B------:R-:W-:Y:S02]  /*146d0*/  IMAD.MOV.U32 R16, RZ, RZ, R17 ;  /* 0x000000ffff107224 */ /* 0x000fe400078e0011 */
[----:B------:R-:W-:Y:S02]  /*146e0*/  IMAD.MOV.U32 R141, RZ, RZ, R140 ;  /* 0x000000ffff8d7224 */ /* 0x000fe400078e008c */
[----:B------:R-:W-:Y:S01]  /*146f0*/  IMAD.MOV.U32 R232, RZ, RZ, R236 ;  /* 0x000000ffffe87224 */ /* 0x000fe200078e00ec */
[----:B------:R-:W-:Y:S01]  /*14700*/  LEA.HI.X.SX32 R203, R198, R2, 0x2, P6 ;  /* 0x00000002c6cb7211 */ /* 0x000fe200030f16ff */
[----:B------:R-:W-:Y:S02]  /*14710*/  IMAD.MOV.U32 R17, RZ, RZ, R14 ;  /* 0x000000ffff117224 */ /* 0x000fe400078e000e */
[----:B------:R-:W-:Y:S01]  /*14720*/  IMAD.MOV.U32 R140, RZ, RZ, R136 ;  /* 0x000000ffff8c7224 */ /* 0x000fe200078e0088 */
[----:B------:R-:W-:Y:S01]  /*14730*/  MOV R136, R138 ;  /* 0x0000008a00887202 */ /* 0x000fe20000000f00 */
[----:B------:R-:W-:-:S02]  /*14740*/  IMAD.MOV.U32 R236, RZ, RZ, R238 ;  /* 0x000000ffffec7224 */ /* 0x000fc400078e00ee */
[----:B------:R-:W-:Y:S02]  /*14750*/  IMAD.MOV.U32 R14, RZ, RZ, R15 ;  /* 0x000000ffff0e7224 */ /* 0x000fe400078e000f */
[----:B------:R-:W-:Y:S01]  /*14760*/  IMAD.MOV.U32 R238, RZ, RZ, R239 ;  /* 0x000000ffffee7224 */ /* 0x000fe200078e00ef */
[----:B------:R-:W-:Y:S01]  /*14770*/  LEA.HI.X.SX32 R201, R196, R2, 0x2, P0 ;  /* 0x00000002c4c97211 */ /* 0x000fe200000f16ff */
[----:B------:R-:W-:Y:S02]  /*14780*/  IMAD.MOV.U32 R15, RZ, RZ, R246 ;  /* 0x000000ffff0f7224 */ /* 0x000fe400078e00f6 */
[----:B------:R-:W-:Y:S02]  /*14790*/  IMAD.MOV.U32 R138, RZ, RZ, R18 ;  /* 0x000000ffff8a7224 */ /* 0x000fe400078e0012 */
[----:B------:R-:W-:Y:S01]  /*147a0*/  IMAD.MOV.U32 R239, RZ, RZ, R241 ;  /* 0x000000ffffef7224 */ /* 0x000fe200078e00f1 */
[----:B------:R-:W-:Y:S01]  /*147b0*/  MOV R241, R143 ;  /* 0x0000008f00f17202 */ /* 0x000fe20000000f00 */
[----:B------:R-:W-:-:S02]  /*147c0*/  IMAD.MOV.U32 R18, RZ, RZ, R19 ;  /* 0x000000ffff127224 */ /* 0x000fc400078e0013 */
[----:B------:R-:W-:Y:S01]  /*147d0*/  IMAD R194, R194, UR72, RZ ;  /* 0x00000048c2c27c24 */ /* 0x000fe2000f8e02ff */
[----:B------:R-:W-:Y:S01]  /*147e0*/  STL.64 [R1+0x340], R202 ;  /* 0x000340ca01007387 */ /* 0x000fe20000100a00 */
[----:B------:R-:W-:Y:S01]  /*147f0*/  IMAD.MOV.U32 R19, RZ, RZ, R16 ;  /* 0x000000ffff137224 */ /* 0x000fe200078e0010 */
[----:B------:R-:W1:Y:S01]  /*14800*/  LDCU UR72, c[0x0][0x3b0] ;  /* 0x00007600ff4877ac */ /* 0x000e620008000800 */
[----:B------:R-:W-:Y:S01]  /*14810*/  IMAD.MOV.U32 R143, RZ, RZ, R141 ;  /* 0x000000ffff8f7224 */ /* 0x000fe200078e008d */
[----:B------:R-:W3:Y:S01]  /*14820*/  LDL.LU R246, [R1+0x778] ;  /* 0x0007780001f67983 */ /* 0x000ee20000300800 */
[----:B------:R-:W-:Y:S02]  /*14830*/  IMAD.MOV.U32 R16, RZ, RZ, R14 ;  /* 0x000000ffff107224 */ /* 0x000fe400078e000e */
[----:B------:R-:W-:Y:S02]  /*14840*/  IMAD.MOV.U32 R141, RZ, RZ, R140 ;  /* 0x000000ffff8d7224 */ /* 0x000fe400078e008c */
[----:B------:R-:W-:Y:S01]  /*14850*/  IMAD.MOV.U32 R226, RZ, RZ, R236 ;  /* 0x000000ffffe27224 */ /* 0x000fe200078e00ec */
[----:B------:R-:W-:Y:S01]  /*14860*/  MOV R236, R238 ;  /* 0x000000ee00ec7202 */ /* 0x000fe20000000f00 */
[----:B------:R-:W-:Y:S01]  /*14870*/  IMAD.MOV.U32 R14, RZ, RZ, R15 ;  /* 0x000000ffff0e7224 */ /* 0x000fe200078e000f */
[----:B------:R-:W-:Y:S01]  /*14880*/  MOV R15, R250 ;  /* 0x000000fa000f7202 */ /* 0x000fe20000000f00 */
[----:B------:R-:W-:Y:S01]  /*14890*/  IMAD.MOV.U32 R140, RZ, RZ, R136 ;  /* 0x000000ffff8c7224 */ /* 0x000fe200078e0088 */
[----:B------:R1:W-:Y:S01]  /*148a0*/  STL.64 [R1+0x338], R200 ;  /* 0x000338c801007387 */ /* 0x0003e20000100a00 */
[----:B------:R-:W-:-:S02]  /*148b0*/  IMAD.MOV.U32 R136, RZ, RZ, R138 ;  /* 0x000000ffff887224 */ /* 0x000fc400078e008a */
[----:B------:R-:W-:Y:S01]  /*148c0*/  IMAD.MOV.U32 R238, RZ, RZ, R239 ;  /* 0x000000ffffee7224 */ /* 0x000fe200078e00ef */
[----:B------:R-:W3:Y:S01]  /*148d0*/  LDL.LU R132, [R1+0x224] ;  /* 0x0002240001847983 */ /* 0x000ee20000300800 */
[----:B------:R-:W-:Y:S01]  /*148e0*/  IMAD.MOV.U32 R138, RZ, RZ, R18 ;  /* 0x000000ffff8a7224 */ /* 0x000fe200078e0012 */
[----:B------:R-:W-:Y:S01]  /*148f0*/  MOV R18, R19 ;  /* 0x0000001300127202 */ /* 0x000fe20000000f00 */
[----:B------:R-:W-:Y:S02]  /*14900*/  IMAD.MOV.U32 R239, RZ, RZ, R241 ;  /* 0x000000ffffef7224 */ /* 0x000fe400078e00f1 */
[----:B------:R-:W-:Y:S02]  /*14910*/  IMAD.MOV.U32 R250, RZ, RZ, R193 ;  /* 0x000000fffffa7224 */ /* 0x000fe400078e00c1 */
[----:B------:R-:W-:Y:S01]  /*14920*/  IMAD.MOV.U32 R241, RZ, RZ, R143 ;  /* 0x000000fffff17224 */ /* 0x000fe200078e008f */
[----:B-1----:R-:W-:Y:S01]  /*14930*/  LEA R200, P0, R194, R0, 0x2 ;  /* 0x00000000c2c87211 */ /* 0x002fe200078010ff */
[----:B------:R-:W3:Y:S01]  /*14940*/  LDL.LU R193, [R1+0x1460] ;  /* 0x0014600001c17983 */ /* 0x000ee20000300800 */
[----:B------:R-:W-:-:S02]  /*14950*/  IMAD.MOV.U32 R19, RZ, RZ, R16 ;  /* 0x000000ffff137224 */ /* 0x000fc400078e0010 */
[----:B------:R-:W-:Y:S02]  /*14960*/  IMAD.MOV.U32 R143, RZ, RZ, R141 ;  /* 0x000000ffff8f7224 */ /* 0x000fe400078e008d */
[----:B------:R-:W-:Y:S02]  /*14970*/  IMAD.MOV.U32 R16, RZ, RZ, R14 ;  /* 0x000000ffff107224 */ /* 0x000fe400078e000e */
[----:B------:R-:W-:Y:S01]  /*14980*/  IMAD.MOV.U32 R141, RZ, RZ, R140 ;  /* 0x000000ffff8d7224 */ /* 0x000fe200078e008c */
[----:B------:R-:W-:Y:S01]  /*14990*/  MOV R140, R136 ;  /* 0x00000088008c7202 */ /* 0x000fe20000000f00 */
[----:B------:R-:W-:Y:S01]  /*149a0*/  IMAD.MOV.U32 R14, RZ, RZ, R15 ;  /* 0x000000ffff0e7224 */ /* 0x000fe200078e000f */
[----:B------:R-:W-:Y:S01]  /*149b0*/  LEA.HI.X.SX32 R201, R194, R2, 0x2, P0 ;  /* 0x00000002c2c97211 */ /* 0x000fe200000f16ff */
[----:B------:R-:W-:Y:S02]  /*149c0*/  IMAD.MOV.U32 R15, RZ, RZ, R250 ;  /* 0x000000ffff0f7224 */ /* 0x000fe400078e00fa */
[----:B------:R-:W-:-:S02]  /*149d0*/  IMAD.MOV.U32 R136, RZ, RZ, R138 ;  /* 0x000000ffff887224 */ /* 0x000fc400078e008a */
[----:B------:R-:W-:Y:S02]  /*149e0*/  IMAD.MOV.U32 R138, RZ, RZ, R18 ;  /* 0x000000ffff8a7224 */ /* 0x000fe400078e0012 */
[----:B------:R-:W-:Y:S02]  /*149f0*/  IMAD.MOV.U32 R18, RZ, RZ, R19 ;  /* 0x000000ffff127224 */ /* 0x000fe400078e0013 */
[----:B------:R-:W-:Y:S02]  /*14a00*/  IMAD.MOV.U32 R19, RZ, RZ, R16 ;  /* 0x000000ffff137224 */ /* 0x000fe400078e0010 */
[----:B------:R-:W-:Y:S01]  /*14a10*/  IMAD.MOV.U32 R16, RZ, RZ, R15 ;  /* 0x000000ffff107224 */ /* 0x000fe200078e000f */
[----:B------:R-:W-:Y:S02]  /*14a20*/  MOV R15, R12 ;  /* 0x0000000c000f7202 */ /* 0x000fe40000000f00 */
[----:B--2---:R-:W-:-:S04]  /*14a30*/  LEA R198, P6, R195, R0, 0x2 ;  /* 0x00000000c3c67211 */ /* 0x004fc800078c10ff */
[----:B------:R-:W-:-:S05]  /*14a40*/  LEA.HI.X.SX32 R199, R195, R2, 0x2, P6 ;  /* 0x00000002c3c77211 */ /* 0x000fca00030f16ff */
[----:B------:R3:W-:Y:S04]  /*14a50*/  STL.64 [R1+0x330], R198 ;  /* 0x000330c601007387 */ /* 0x0007e80000100a00 */
[----:B------:R-:W2:Y:S04]  /*14a60*/  LDL.LU R250, [R1+0x750] ;  /* 0x0007500001fa7983 */ /* 0x000ea80000300800 */
[----:B------:R-:W-:Y:S04]  /*14a70*/  STL.64 [R1+0x468], R200 ;  /* 0x000468c801007387 */ /* 0x000fe80000100a00 */
[----:B------:R-:W2:Y:S01]  /*14a80*/  LDL.LU R12, [R1+0x234] ;  /* 0x00023400010c7983 */ /* 0x000ea20000300800 */
[----:B------:R-:W-:Y:S01]  /*14a90*/  IMAD.MOV.U32 R228, RZ, RZ, R236 ;  /* 0x000000ffffe47224 */ /* 0x000fe200078e00ec */
[----:B------:R-:W-:Y:S01]  /*14aa0*/  LEA R194, P0, R235, R0, 0x2 ;  /* 0x00000000ebc27211 */ /* 0x000fe200078010ff */
[----:B------:R-:W-:-:S02]  /*14ab0*/  IMAD.MOV.U32 R236, RZ, RZ, R238 ;  /* 0x000000ffffec7224 */ /* 0x000fc400078e00ee */
[----:B------:R-:W-:Y:S02]  /*14ac0*/  IMAD.MOV.U32 R238, RZ, RZ, R239 ;  /* 0x000000ffffee7224 */ /* 0x000fe400078e00ef */
[----:B------:R-:W-:Y:S01]  /*14ad0*/  IMAD.MOV.U32 R239, RZ, RZ, R241 ;  /* 0x000000ffffef7224 */ /* 0x000fe200078e00f1 */
[----:B------:R-:W-:Y:S01]  /*14ae0*/  LEA.HI.X.SX32 R195, R235, R2, 0x2, P0 ;  /* 0x00000002ebc37211 */ /* 0x000fe200000f16ff */
[----:B------:R-:W-:Y:S01]  /*14af0*/  IMAD.MOV.U32 R241, RZ, RZ, R143 ;  /* 0x000000fffff17224 */ /* 0x000fe200078e008f */
[----:B------:R-:W-:Y:S01]  /*14b00*/  MOV R143, R141 ;  /* 0x0000008d008f7202 */ /* 0x000fe20000000f00 */
[----:B------:R-:W-:Y:S02]  /*14b10*/  IMAD.MOV.U32 R235, RZ, RZ, R236 ;  /* 0x000000ffffeb7224 */ /* 0x000fe400078e00ec */
[----:B------:R-:W-:Y:S02]  /*14b20*/  IMAD.MOV.U32 R141, RZ, RZ, R140 ;  /* 0x000000ffff8d7224 */ /* 0x000fe400078e008c */
[----:B------:R-:W-:Y:S01]  /*14b30*/  IMAD.MOV.U32 R236, RZ, RZ, R238 ;  /* 0x000000ffffec7224 */ /* 0x000fe200078e00ee */
[----:B------:R-:W-:Y:S01]  /*14b40*/  MOV R238, R239 ;  /* 0x000000ef00ee7202 */ /* 0x000fe20000000f00 */
[----:B------:R-:W-:-:S02]  /*14b50*/  IMAD.MOV.U32 R140, RZ, RZ, R136 ;  /* 0x000000ffff8c7224 */ /* 0x000fc400078e0088 */
[----:B------:R-:W-:Y:S01]  /*14b60*/  IMAD.MOV.U32 R239, RZ, RZ, R241 ;  /* 0x000000ffffef7224 */ /* 0x000fe200078e00f1 */
[----:B------:R-:W-:Y:S01]  /*14b70*/  MOV R227, R235 ;  /* 0x000000eb00e37202 */ /* 0x000fe20000000f00 */
[----:B------:R-:W-:Y:S02]  /*14b80*/  IMAD.MOV.U32 R136, RZ, RZ, R138 ;  /* 0x000000ffff887224 */ /* 0x000fe400078e008a */
[----:B------:R-:W-:Y:S02]  /*14b90*/  IMAD.MOV.U32 R241, RZ, RZ, R143 ;  /* 0x000000fffff17224 */ /* 0x000fe400078e008f */
[----:B------:R-:W-:Y:S02]  /*14ba0*/  IMAD.MOV.U32 R143, RZ, RZ, R141 ;  /* 0x000000ffff8f7224 */ /* 0x000fe400078e008d */
[----:B------:R-:W-:Y:S02]  /*14bb0*/  IMAD.MOV.U32 R141, RZ, RZ, R140 ;  /* 0x000000ffff8d7224 */ /* 0x000fe400078e008c */
[----:B------:R-:W-:-:S02]  /*14bc0*/  IMAD.MOV.U32 R235, RZ, RZ, R236 ;  /* 0x000000ffffeb7224 */ /* 0x000fc400078e00ec */
        /* <DEDUP_REMOVED lines=8> */
[----:B------:R-:W-:Y:S01]  /*14c50*/  MOV R143, R141 ;  /* 0x0000008d008f7202 */ /* 0x000fe20000000f00 */
[----:B------:R-:W-:Y:S02]  /*14c60*/  IMAD.MOV.U32 R141, RZ, RZ, R140 ;  /* 0x000000ffff8d7224 */ /* 0x000fe400078e008c */
[----:B------:R-:W-:Y:S02]  /*14c70*/  IMAD.MOV.U32 R140, RZ, RZ, R138 ;  /* 0x000000ffff8c7224 */ /* 0x000fe400078e008a */
[----:B------:R-:W-:Y:S02]  /*14c80*/  IMAD.MOV.U32 R138, RZ, RZ, R18 ;  /* 0x000000ffff8a7224 */ /* 0x000fe400078e0012 */
[----:B------:R-:W-:Y:S01]  /*14c90*/  IMAD.MOV.U32 R18, RZ, RZ, R19 ;  /* 0x000000ffff127224 */ /* 0x000fe200078e0013 */
[----:B---3--:R-:W-:-:S04]  /*14ca0*/  LEA R198, P6, R193, R0, 0x2 ;  /* 0x00000000c1c67211 */ /* 0x008fc800078c10ff */
[----:B------:R-:W-:-:S05]  /*14cb0*/  LEA.HI.X.SX32 R199, R193, R2, 0x2, P6 ;  /* 0x00000002c1c77211 */ /* 0x000fca00030f16ff */
[----:B------:R1:W-:Y:S02]  /*14cc0*/  STL.64 [R1+0x568], R198 ;  /* 0x000568c601007387 */ /* 0x0003e40000100a00 */
[----:B-1----:R-:W-:-:S04]  /*14cd0*/  LEA R198, P6, R231, R0, 0x2 ;  /* 0x00000000e7c67211 */ /* 0x002fc800078c10ff */
[----:B------:R-:W-:Y:S01]  /*14ce0*/  LEA.HI.X.SX32 R199, R231, R2, 0x2, P6 ;  /* 0x00000002e7c77211 */ /* 0x000fe200030f16ff */
[----:B------:R-:W-:Y:S02]  /*14cf0*/  IMAD.MOV.U32 R231, RZ, RZ, R235 ;  /* 0x000000ffffe77224 */ /* 0x000fe400078e00eb */
[----:B------:R-:W-:Y:S02]  /*14d00*/  IMAD.MOV.U32 R235, RZ, RZ, R236 ;  /* 0x000000ffffeb7224 */ /* 0x000fe400078e00ec */
[----:B------:R-:W-:Y:S02]  /*14d10*/  IMAD.MOV.U32 R236, RZ, RZ, R238 ;  /* 0x000000ffffec7224 */ /* 0x000fe400078e00ee */
[----:B------:R-:W-:Y:S01]  /*14d20*/  IMAD.MOV.U32 R238, RZ, RZ, R239 ;  /* 0x000000ffffee7224 */ /* 0x000fe200078e00ef */
[----:B------:R-:W-:Y:S01]  /*14d30*/  MOV R239, R241 ;  /* 0x000000f100ef7202 */ /* 0x000fe20000000f00 */
[----:B------:R-:W-:Y:S02]  /*14d40*/  IMAD.MOV.U32 R241, RZ, RZ, R143 ;  /* 0x000000fffff17224 */ /* 0x000fe400078e008f */
[----:B------:R-:W-:-:S02]  /*14d50*/  IMAD.MOV.U32 R143, RZ, RZ, R141 ;  /* 0x000000ffff8f7224 */ /* 0x000fc400078e008d */
[----:B------:R-:W-:Y:S02]  /*14d60*/  IMAD.MOV.U32 R141, RZ, RZ, R140 ;  /* 0x000000ffff8d7224 */ /* 0x000fe400078e008c */
[----:B------:R-:W-:Y:S02]  /*14d70*/  IMAD.MOV.U32 R140, RZ, RZ, R138 ;  /* 0x000000ffff8c7224 */ /* 0x000fe400078e008a */
[----:B------:R-:W-:Y:S02]  /*14d80*/  IMAD.MOV.U32 R138, RZ, RZ, R18 ;  /* 0x000000ffff8a7224 */ /* 0x000fe400078e0012 */
[----:B--2---:R-:W-:Y:S02]  /*14d90*/  IMAD.MOV.U32 R16, RZ, RZ, R12 ;  /* 0x000000ffff107224 */ /* 0x004fe400078e000c */
[----:B------:R-:W-:Y:S02]  /*14da0*/  IMAD.MOV.U32 R12, RZ, RZ, R10 ;  /* 0x000000ffff0c7224 */ /* 0x000fe400078e000a */
[----:B------:R-:W-:-:S02]  /*14db0*/  IMAD.MOV.U32 R10, RZ, RZ, R251 ;  /* 0x000000ffff0a7224 */ /* 0x000fc400078e00fb */
[----:B------:R-:W2:Y:S01]  /*14dc0*/  LDL.LU R251, [R1+0x760] ;  /* 0x0007600001fb7983 */ /* 0x000ea20000300800 */
[----:B------:R-:W-:-:S03]  /*14dd0*/  IMAD.MOV.U32 R19, RZ, RZ, R16 ;  /* 0x000000ffff137224 */ /* 0x000fc600078e0010 */
[----:B------:R1:W-:Y:S01]  /*14de0*/  STL.64 [R1+0x670], R194 ;  /* 0x000670c201007387 */ /* 0x0003e20000100a00 */
[----:B------:R-:W-:Y:S01]  /*14df0*/  MOV R16, R10 ;  /* 0x0000000a00107202 */ /* 0x000fe20000000f00 */
[----:B------:R-:W-:Y:S02]  /*14e00*/  IMAD.MOV.U32 R10, RZ, RZ, R11 ;  /* 0x000000ffff0a7224 */ /* 0x000fe400078e000b */
[----:B------:R-:W3:Y:S04]  /*14e10*/  LDL.LU R136, [R1+0x228] ;  /* 0x0002280001887983 */ /* 0x000ee80000300800 */
[----:B------:R-:W2:Y:S01]  /*14e20*/  LDL.LU R11, [R1+0x768] ;  /* 0x00076800010b7983 */ /* 0x000ea20000300800 */
[----:B-1----:R-:W-:-:S03]  /*14e30*/  LEA R194, P0, R224, R0, 0x2 ;  /* 0x00000000e0c27211 */ /* 0x002fc600078010ff */
[----:B------:R1:W-:Y:S01]  /*14e40*/  STL.64 [R1+0x7d0], R198 ;  /* 0x0007d0c601007387 */ /* 0x0003e20000100a00 */
[----:B------:R-:W-:Y:S01]  /*14e50*/  LEA.HI.X.SX32 R195, R224, R2, 0x2, P0 ;  /* 0x00000002e0c37211 */ /* 0x000fe200000f16ff */
[----:B------:R-:W-:Y:S02]  /*14e60*/  IMAD.MOV.U32 R224, RZ, RZ, R235 ;  /* 0x000000ffffe07224 */ /* 0x000fe400078e00eb */
[----:B------:R-:W-:Y:S02]  /*14e70*/  IMAD.MOV.U32 R235, RZ, RZ, R236 ;  /* 0x000000ffffeb7224 */ /* 0x000fe400078e00ec */
[----:B------:R-:W-:Y:S01]  /*14e80*/  IMAD.MOV.U32 R236, RZ, RZ, R238 ;  /* 0x000000ffffec7224 */ /* 0x000fe200078e00ee */
[----:B------:R-:W-:Y:S02]  /*14e90*/  MOV R238, R239 ;  /* 0x000000ef00ee7202 */ /* 0x000fe40000000f00 */
[C---:B-1----:R-:W-:Y:S01]  /*14ea0*/  LEA R198, P6, R223.reuse, R0, 0x2 ;  /* 0x00000000dfc67211 */ /* 0x042fe200078c10ff */
[----:B------:R-:W-:Y:S01]  /*14eb0*/  IMAD.MOV.U32 R239, RZ, RZ, R241 ;  /* 0x000000ffffef7224 */ /* 0x000fe200078e00f1 */
[----:B------:R-:W-:Y:S01]  /*14ec0*/  MOV R18, R19 ;  /* 0x0000001300127202 */ /* 0x000fe20000000f00 */
[----:B------:R-:W-:Y:S01]  /*14ed0*/  IMAD.MOV.U32 R241, RZ, RZ, R143 ;  /* 0x000000fffff17224 */ /* 0x000fe200078e008f */
[----:B------:R-:W-:Y:S01]  /*14ee0*/  LEA.HI.X.SX32 R199, R223, R2, 0x2, P6 ;  /* 0x00000002dfc77211 */ /* 0x000fe200030f16ff */
[----:B------:R-:W-:-:S02]  /*14ef0*/  IMAD.MOV.U32 R223, RZ, RZ, R235 ;  /* 0x000000ffffdf7224 */ /* 0x000fc400078e00eb */
[----:B------:R-:W-:Y:S02]  /*14f00*/  IMAD.MOV.U32 R19, RZ, RZ, R16 ;  /* 0x000000ffff137224 */ /* 0x000fe400078e0010 */
[----:B------:R-:W-:Y:S02]  /*14f10*/  IMAD.MOV.U32 R143, RZ, RZ, R141 ;  /* 0x000000ffff8f7224 */ /* 0x000fe400078e008d */
[----:B------:R-:W-:Y:S01]  /*14f20*/  IMAD.MOV.U32 R235, RZ, RZ, R236 ;  /* 0x000000ffffeb7224 */ /* 0x000fe200078e00ec */
[----:B------:R-:W-:Y:S01]  /*14f30*/  MOV R236, R238 ;  /* 0x000000ee00ec7202 */ /* 0x000fe20000000f00 */
[----:B------:R-:W-:Y:S02]  /*14f40*/  IMAD.MOV.U32 R16, RZ, RZ, R10 ;  /* 0x000000ffff107224 */ /* 0x000fe400078e000a */
[----:B------:R-:W-:Y:S01]  /*14f50*/  IMAD.MOV.U32 R141, RZ, RZ, R140 ;  /* 0x000000ffff8d7224 */ /* 0x000fe200078e008c */
[----:B------:R-:W2:Y:S01]  /*14f60*/  LDL.LU R10, [R1+0x75c] ;  /* 0x00075c00010a7983 */ /* 0x000ea20000300800 */
[----:B------:R-:W-:Y:S01]  /*14f70*/  IMAD.MOV.U32 R140, RZ, RZ, R138 ;  /* 0x000000ffff8c7224 */ /* 0x000fe200078e008a */
[----:B------:R-:W-:Y:S01]  /*14f80*/  MOV R138, R18 ;  /* 0x00000012008a7202 */ /* 0x000fe20000000f00 */
        /* <DEDUP_REMOVED lines=9> */
[----:B------:R-:W-:Y:S01]  /*15020*/  IMAD.MOV.U32 R138, RZ, RZ, R18 ;  /* 0x000000ffff8a7224 */ /* 0x000fe200078e0012 */
[----:B------:R1:W-:Y:S01]  /*15030*/  STL.64 [R1+0x328], R194 ;  /* 0x000328c201007387 */ /* 0x0003e20000100a00 */
[----:B------:R-:W-:Y:S02]  /*15040*/  IMAD.MOV.U32 R18, RZ, RZ, R19 ;  /* 0x000000ffff127224 */ /* 0x000fe400078e0013 */
[----:B------:R-:W-:Y:S01]  /*15050*/  IMAD.MOV.U32 R19, RZ, RZ, R16 ;  /* 0x000000ffff137224 */ /* 0x000fe200078e0010 */
[----:B------:R-:W2:Y:S01]  /*15060*/  LDL.LU R248, [R1+0x708] ;  /* 0x0007080001f87983 */ /* 0x000ea20000300800 */
[----:B------:R-:W-:-:S03]  /*15070*/  IMAD.MOV.U32 R16, RZ, RZ, R8 ;  /* 0x000000ffff107224 */ /* 0x000fc600078e0008 */
[----:B------:R4:W-:Y:S04]  /*15080*/  STL.64 [R1+0x320], R198 ;  /* 0x000320c601007387 */ /* 0x0009e80000100a00 */
[----:B------:R-:W2:Y:S01]  /*15090*/  LDL.LU R8, [R1+0x148] ;  /* 0x0001480001087983 */ /* 0x000ea20000300800 */
[----:B-1----:R-:W-:-:S04]  /*150a0*/  LEA R194, P0, R234, R0, 0x2 ;  /* 0x00000000eac27211 */ /* 0x002fc800078010ff */
[----:B------:R-:W-:Y:S01]  /*150b0*/  LEA.HI.X.SX32 R195, R234, R2, 0x2, P0 ;  /* 0x00000002eac37211 */ /* 0x000fe200000f16ff */
[----:B------:R-:W-:Y:S01]  /*150c0*/  IMAD.MOV.U32 R234, RZ, RZ, R235 ;  /* 0x000000ffffea7224 */ /* 0x000fe200078e00eb */
[----:B------:R-:W-:Y:S01]  /*150d0*/  MOV R235, R236 ;  /* 0x000000ec00eb7202 */ /* 0x000fe20000000f00 */
[----:B------:R-:W-:Y:S02]  /*150e0*/  IMAD.MOV.U32 R236, RZ, RZ, R238 ;  /* 0x000000ffffec7224 */ /* 0x000fe400078e00ee */
[----:B------:R-:W-:Y:S02]  /*150f0*/  IMAD.MOV.U32 R238, RZ, RZ, R239 ;  /* 0x000000ffffee7224 */ /* 0x000fe400078e00ef */
[----:B------:R-:W-:Y:S01]  /*15100*/  IMAD.MOV.U32 R239, RZ, RZ, R241 ;  /* 0x000000ffffef7224 */ /* 0x000fe200078e00f1 */
[----:B----4-:R-:W-:Y:S01]  /*15110*/  LEA R198, P6, R230, R0, 0x2 ;  /* 0x00000000e6c67211 */ /* 0x010fe200078c10ff */
        /* <DEDUP_REMOVED lines=8> */
[----:B------:R-:W-:Y:S01]  /*151a0*/  MOV R238, R239 ;  /* 0x000000ef00ee7202 */ /* 0x000fe20000000f00 */
[----:B------:R-:W-:Y:S01]  /*151b0*/  IMAD.MOV.U32 R239, RZ, RZ, R241 ;  /* 0x000000ffffef7224 */ /* 0x000fe200078e00f1 */
[----:B------:R-:W-:Y:S01]  /*151c0*/  LEA.HI.X.SX32 R199, R230, R2, 0x2, P6 ;  /* 0x00000002e6c77211 */ /* 0x000fe200030f16ff */
        /* <DEDUP_REMOVED lines=9> */
[----:B------:R-:W-:-:S02]  /*15260*/  IMAD.MOV.U32 R238, RZ, RZ, R239 ;  /* 0x000000ffffee7224 */ /* 0x000fc400078e00ef */
[----:B------:R-:W-:Y:S02]  /*15270*/  IMAD.MOV.U32 R239, RZ, RZ, R241 ;  /* 0x000000ffffef7224 */ /* 0x000fe400078e00f1 */
[----:B------:R-:W-:Y:S01]  /*15280*/  IMAD.MOV.U32 R241, RZ, RZ, R143 ;  /* 0x000000fffff17224 */ /* 0x000fe200078e008f */
[----:B------:R1:W-:Y:S01]  /*15290*/  STL.64 [R1+0x318], R194 ;  /* 0x000318c201007387 */ /* 0x0003e20000100a00 */
[----:B------:R-:W-:Y:S02]  /*152a0*/  IMAD.MOV.U32 R143, RZ, RZ, R140 ;  /* 0x000000ffff8f7224 */ /* 0x000fe400078e008c */
[----:B------:R-:W-:Y:S01]  /*152b0*/  IMAD.MOV.U32 R140, RZ, RZ, R18 ;  /* 0x000000ffff8c7224 */ /* 0x000fe200078e0012 */
[----:B------:R-:W4:Y:S01]  /*152c0*/  LDL.LU R138, [R1+0x22c] ;  /* 0x00022c00018a7983 */ /* 0x000f220000300800 */
[----:B------:R-:W-:Y:S01]  /*152d0*/  MOV R18, R19 ;  /* 0x0000001300127202 */ /* 0x000fe20000000f00 */
[----:B--2---:R-:W-:Y:S02]  /*152e0*/  IMAD.MOV.U32 R16, RZ, RZ, R8 ;  /* 0x000000ffff107224 */ /* 0x004fe400078e0008 */
[----:B------:R-:W-:-:S02]  /*152f0*/  IMAD.MOV.U32 R8, RZ, RZ, R243 ;  /* 0x000000ffff087224 */ /* 0x000fc400078e00f3 */
[----:B------:R-:W2:Y:S01]  /*15300*/  LDL.LU R243, [R1+0x78c] ;  /* 0x00078c0001f37983 */ /* 0x000ea20000300800 */
[----:B------:R-:W-:Y:S02]  /*15310*/  IMAD.MOV.U32 R19, RZ, RZ, R16 ;  /* 0x000000ffff137224 */ /* 0x000fe400078e0010 */
[----:B------:R-:W-:Y:S01]  /*15320*/  IMAD.MOV.U32 R16, RZ, RZ, R8 ;  /* 0x000000ffff107224 */ /* 0x000fe200078e0008 */
[----:B------:R3:W-:Y:S04]  /*15330*/  STL.64 [R1+0x310], R198 ;  /* 0x000310c601007387 */ /* 0x0007e80000100a00 */
[----:B------:R-:W2:Y:S01]  /*15340*/  LDL.LU R8, [R1+0x150] ;  /* 0x0001500001087983 */ /* 0x000ea20000300800 */
[----:B-1----:R-:W-:-:S04]  /*15350*/  LEA R194, P0, R222, R0, 0x2 ;  /* 0x00000000dec27211 */ /* 0x002fc800078010ff */
[----:B------:R-:W-:Y:S01]  /*15360*/  LEA.HI.X.SX32 R195, R222, R2, 0x2, P0 ;  /* 0x00000002dec37211 */ /* 0x000fe200000f16ff */
[----:B------:R-:W-:Y:S01]  /*15370*/  IMAD.MOV.U32 R222, RZ, RZ, R234 ;  /* 0x000000ffffde7224 */ /* 0x000fe200078e00ea */
[C---:B---3--:R-:W-:Y:S01]  /*15380*/  LEA R198, P6, R220.reuse, R0, 0x2 ;  /* 0x00000000dcc67211 */ /* 0x048fe200078c10ff */
        /* <DEDUP_REMOVED lines=16> */
[----:B------:R-:W-:Y:S02]  /*15490*/  IMAD.MOV.U32 R239, RZ, RZ, R241 ;  /* 0x000000ffffef7224 */ /* 0x000fe400078e00f1 */
[----:B------:R-:W-:Y:S01]  /*154a0*/  IMAD.MOV.U32 R241, RZ, RZ, R143 ;  /* 0x000000fffff17224 */ /* 0x000fe200078e008f */
[----:B------:R1:W-:Y:S01]  /*154b0*/  STL.64 [R1+0x470], R194 ;  /* 0x000470c201007387 */ /* 0x0003e20000100a00 */
[----:B------:R-:W-:Y:S02]  /*154c0*/  IMAD.MOV.U32 R143, RZ, RZ, R140 ;  /* 0x000000ffff8f7224 */ /* 0x000fe400078e008c */
[----:B------:R-:W-:Y:S01]  /*154d0*/  IMAD.MOV.U32 R140, RZ, RZ, R18 ;  /* 0x000000ffff8c7224 */ /* 0x000fe200078e0012 */
[----:B------:R-:W-:Y:S01]  /*154e0*/  MOV R18, R19 ;  /* 0x0000001300127202 */ /* 0x000fe20000000f00 */
[----:B--2---:R-:W-:-:S02]  /*154f0*/  IMAD.MOV.U32 R16, RZ, RZ, R8 ;  /* 0x000000ffff107224 */ /* 0x004fc400078e0008 */
[----:B------:R-:W2:Y:S02]  /*15500*/  LDL.LU R8, [R1+0x254] ;  /* 0x0002540001087983 */ /* 0x000ea40000300800 */
[----:B------:R-:W-:Y:S02]  /*15510*/  IMAD.MOV.U32 R19, RZ, RZ, R16 ;  /* 0x000000ffff137224 */ /* 0x000fe400078e0010 */
        /* <DEDUP_REMOVED lines=8> */
[----:B------:R-:W-:Y:S01]  /*155a0*/  LEA.HI.X.SX32 R199, R226, R2, 0x2, P6 ;  /* 0x00000002e2c77211 */ /* 0x000fe200030f16ff */
        /* <DEDUP_REMOVED lines=9> */
[----:B------:R-:W-:Y:S01]  /*15640*/  IMAD.MOV.U32 R238, RZ, RZ, R239 ;  /* 0x000000ffffee7224 */ /* 0x000fe200078e00ef */
[----:B------:R1:W-:Y:S01]  /*15650*/  STL.64 [R1+0x678], R194 ;  /* 0x000678c201007387 */ /* 0x0003e20000100a00 */
[----:B------:R-:W-:-:S02]  /*15660*/  IMAD.MOV.U32 R239, RZ, RZ, R241 ;  /* 0x000000ffffef7224 */ /* 0x000fc400078e00f1 */
[----:B------:R-:W-:Y:S01]  /*15670*/  IMAD.MOV.U32 R241, RZ, RZ, R18 ;  /* 0x000000fffff17224 */ /* 0x000fe200078e0012 */
[----:B------:R-:W3:Y:S01]  /*15680*/  LDL.LU R140, [R1+0x230] ;  /* 0x00023000018c7983 */ /* 0x000ee20000300800 */
[----:B------:R-:W-:-:S03]  /*15690*/  IMAD.MOV.U32 R18, RZ, RZ, R19 ;  /* 0x000000ffff127224 */ /* 0x000fc600078e0013 */
[----:B------:R-:W3:Y:S04]  /*156a0*/  LDL.LU R216, [R1+0x120] ;  /* 0x0001200001d87983 */ /* 0x000ee80000300800 */
[----:B------:R1:W-:Y:S01]  /*156b0*/  STL.64 [R1+0x7d8], R198 ;  /* 0x0007d8c601007387 */ /* 0x0003e20000100a00 */
[----:B--2---:R-:W-:Y:S01]  /*156c0*/  MOV R19, R16 ;  /* 0x0000001000137202 */ /* 0x004fe20000000f00 */
[----:B------:R-:W-:Y:S02]  /*156d0*/  IMAD.MOV.U32 R16, RZ, RZ, R17 ;  /* 0x000000ffff107224 */ /* 0x000fe400078e0011 */
[----:B------:R-:W2:Y:S01]  /*156e0*/  LDL.LU R17, [R1+0x160] ;  /* 0x0001600001117983 */ /* 0x000ea20000300800 */
        /* <DEDUP_REMOVED lines=10> */
[----:B------:R-:W-:Y:S01]  /*15790*/  IMAD.MOV.U32 R18, RZ, RZ, R19 ;  /* 0x000000ffff127224 */ /* 0x000fe200078e0013 */
[----:B------:R1:W-:Y:S01]  /*157a0*/  STL.64 [R1+0x308], R194 ;  /* 0x000308c201007387 */ /* 0x0003e20000100a00 */
[----:B------:R-:W-:Y:S01]  /*157b0*/  IMAD.MOV.U32 R19, RZ, RZ, R16 ;  /* 0x000000ffff137224 */ /* 0x000fe200078e0010 */
[----:B--2---:R-:W-:Y:S02]  /*157c0*/  MOV R16, R17 ;  /* 0x0000001100107202 */ /* 0x004fe40000000f00 */
[----:B------:R-:W2:Y:S01]  /*157d0*/  LDL.LU R17, [R1+0x168] ;  /* 0x0001680001117983 */ /* 0x000ea20000300800 */
[----:B------:R-:W-:-:S04]  /*157e0*/  LEA R198, P6, R227, R0, 0x2 ;  /* 0x00000000e3c67211 */ /* 0x000fc800078c10ff */
[----:B------:R-:W-:Y:S01]  /*157f0*/  LEA.HI.X.SX32 R199, R227, R2, 0x2, P6 ;  /* 0x00000002e3c77211 */ /* 0x000fe200030f16ff */
[----:B------:R-:W-:Y:S02]  /*15800*/  IMAD.MOV.U32 R227, RZ, RZ, R232 ;  /* 0x000000ffffe37224 */ /* 0x000fe400078e00e8 */
[----:B------:R-:W-:Y:S02]  /*15810*/  IMAD.MOV.U32 R232, RZ, RZ, R234 ;  /* 0x000000ffffe87224 */ /* 0x000fe400078e00ea */
[----:B------:R-:W-:Y:S02]  /*15820*/  IMAD.MOV.U32 R234, RZ, RZ, R235 ;  /* 0x000000ffffea7224 */ /* 0x000fe400078e00eb */
[----:B------:R-:W-:Y:S02]  /*15830*/  IMAD.MOV.U32 R235, RZ, RZ, R236 ;  /* 0x000000ffffeb7224 */ /* 0x000fe400078e00ec */
[----:B------:R-:W-:Y:S01]  /*15840*/  IMAD.MOV.U32 R236, RZ, RZ, R238 ;  /* 0x000000ffffec7224 */ /* 0x000fe200078e00ee */
[----:B------:R-:W-:Y:S01]  /*15850*/  MOV R238, R239 ;  /* 0x000000ef00ee7202 */ /* 0x000fe20000000f00 */
[----:B------:R-:W-:-:S02]  /*15860*/  IMAD.MOV.U32 R239, RZ, RZ, R241 ;  /* 0x000000ffffef7224 */ /* 0x000fc400078e00f1 */
[----:B------:R-:W-:Y:S02]  /*15870*/  IMAD.MOV.U32 R241, RZ, RZ, R18 ;  /* 0x000000fffff17224 */ /* 0x000fe400078e0012 */
[----:B------:R-:W-:Y:S02]  /*15880*/  IMAD.MOV.U32 R18, RZ, RZ, R19 ;  /* 0x000000ffff127224 */ /* 0x000fe400078e0013 */
[----:B------:R-:W-:Y:S01]  /*15890*/  IMAD.MOV.U32 R19, RZ, RZ, R16 ;  /* 0x000000ffff137224 */ /* 0x000fe200078e0010 */
[----:B------:R1:W-:Y:S01]  /*158a0*/  STL.64 [R1+0x300], R198 ;  /* 0x000300c601007387 */ /* 0x0003e20000100a00 */
[----:B--2---:R-:W-:Y:S01]  /*158b0*/  IMAD.MOV.U32 R16, RZ, RZ, R17 ;  /* 0x000000ffff107224 */ /* 0x004fe200078e0011 */
[----:B------:R-:W-:Y:S02]  /*158c0*/  MOV R17, R14 ;  /* 0x0000000e00117202 */ /* 0x000fe40000000f00 */
[----:B------:R-:W2:Y:S01]  /*158d0*/  LDL.LU R14, [R1+0x24c] ;  /* 0x00024c00010e7983 */ /* 0x000ea20000300800 */
[----:B-1----:R-:W-:-:S04]  /*158e0*/  LEA R194, P0, R231, R0, 0x2 ;  /* 0x00000000e7c27211 */ /* 0x002fc800078010ff */
        /* <DEDUP_REMOVED lines=9> */
[----:B------:R-:W-:Y:S01]  /*15980*/  IMAD.MOV.U32 R19, RZ, RZ, R16 ;  /* 0x000000ffff137224 */ /* 0x000fe200078e0010 */
[----:B------:R1:W-:Y:S01]  /*15990*/  STL.64 [R1+0x2f8], R194 ;  /* 0x0002f8c201007387 */ /* 0x0003e20000100a00 */
[----:B------:R-:W-:Y:S02]  /*159a0*/  IMAD.MOV.U32 R16, RZ, RZ, R17 ;  /* 0x000000ffff107224 */ /* 0x000fe400078e0011 */
[----:B--2---:R-:W-:Y:S02]  /*159b0*/  IMAD.MOV.U32 R17, RZ, RZ, R14 ;  /* 0x000000ffff117224 */ /* 0x004fe400078e000e */
[----:B------:R-:W2:Y:S01]  /*159c0*/  LDL.LU R14, [R1+0x1a8] ;  /* 0x0001a800010e7983 */ /* 0x000ea20000300800 */
[----:B------:R-:W-:-:S03]  /*159d0*/  LEA R198, P6, R224, R0, 0x2 ;  /* 0x00000000e0c67211 */ /* 0x000fc600078c10ff */
[----:B------:R-:W3:Y:S01]  /*159e0*/  LDL.LU R215, [R1+0x134] ;  /* 0x0001340001d77983 */ /* 0x000ee20000300800 */
[----:B------:R-:W-:Y:S02]  /*159f0*/  LEA.HI.X.SX32 R199, R224, R2, 0x2, P6 ;  /* 0x00000002e0c77211 */ /* 0x000fe400030f16ff */
[----:B------:R-:W-:Y:S01]  /*15a00*/  MOV R224, R231 ;  /* 0x000000e700e07202 */ /* 0x000fe20000000f00 */
[----:B------:R-:W-:Y:S02]  /*15a10*/  IMAD.MOV.U32 R231, RZ, RZ, R232 ;  /* 0x000000ffffe77224 */ /* 0x000fe400078e00e8 */
        /* <DEDUP_REMOVED lines=9> */
[----:B------:R1:W-:Y:S01]  /*15ab0*/  STL.64 [R1+0x2f0], R198 ;  /* 0x0002f0c601007387 */ /* 0x0003e20000100a00 */
[----:B--2---:R-:W-:Y:S01]  /*15ac0*/  IMAD.MOV.U32 R17, RZ, RZ, R14 ;  /* 0x000000ffff117224 */ /* 0x004fe200078e000e */
[----:B------:R-:W-:Y:S01]  /*15ad0*/  MOV R14, R15 ;  /* 0x0000000f000e7202 */ /* 0x000fe20000000f00 */
[----:B------:R-:W-:-:S02]  /*15ae0*/  IMAD.MOV.U32 R15, RZ, RZ, R12 ;  /* 0x000000ffff0f7224 */ /* 0x000fc400078e000c */
        /* <DEDUP_REMOVED lines=14> */
[----:B------:R-:W-:Y:S01]  /*15bd0*/  IMAD.MOV.U32 R17, RZ, RZ, R14 ;  /* 0x000000ffff117224 */ /* 0x000fe200078e000e */
[----:B------:R1:W-:Y:S01]  /*15be0*/  STL.64 [R1+0x478], R194 ;  /* 0x000478c201007387 */ /* 0x0003e20000100a00 */
[----:B------:R-:W-:Y:S02]  /*15bf0*/  IMAD.MOV.U32 R14, RZ, RZ, R15 ;  /* 0x000000ffff0e7224 */ /* 0x000fe400078e000f */
[----:B--2---:R-:W-:-:S02]  /*15c00*/  IMAD.MOV.U32 R15, RZ, RZ, R12 ;  /* 0x000000ffff0f7224 */ /* 0x004fc400078e000c */
[----:B------:R-:W2:Y:S01]  /*15c10*/  LDL.LU R12, [R1+0x174] ;  /* 0x00017400010c7983 */ /* 0x000ea20000300800 */
[----:B------:R-:W-:-:S04]  /*15c20*/  LEA R198, P6, R218, R0, 0x2 ;  /* 0x00000000dac67211 */ /* 0x000fc800078c10ff */
[----:B------:R-:W-:Y:S01]  /*15c30*/  LEA.HI.X.SX32 R199, R218, R2, 0x2, P6 ;  /* 0x00000002dac77211 */ /* 0x000fe200030f16ff */
[----:B------:R-:W-:Y:S01]  /*15c40*/  IMAD.MOV.U32 R218, RZ, RZ, R231 ;  /* 0x000000ffffda7224 */ /* 0x000fe200078e00e7 */
[C---:B-1----:R-:W-:Y:S01]  /*15c50*/  LEA R194, P0, R230.reuse, R0, 0x2 ;  /* 0x00000000e6c27211 */ /* 0x042fe200078010ff */
[----:B------:R-:W-:Y:S01]  /*15c60*/  IMAD.MOV.U32 R231, RZ, RZ, R232 ;  /* 0x000000ffffe77224 */ /* 0x000fe200078e00e8 */
[----:B------:R-:W-:Y:S01]  /*15c70*/  MOV R232, R234 ;  /* 0x000000ea00e87202 */ /* 0x000fe20000000f00 */
[----:B------:R-:W-:Y:S02]  /*15c80*/  IMAD.MOV.U32 R234, RZ, RZ, R235 ;  /* 0x000000ffffea7224 */ /* 0x000fe400078e00eb */
[----:B------:R-:W-:Y:S01]  /*15c90*/  IMAD.MOV.U32 R235, RZ, RZ, R236 ;  /* 0x000000ffffeb7224 */ /* 0x000fe200078e00ec */
[----:B------:R-:W-:Y:S01]  /*15ca0*/  LEA.HI.X.SX32 R195, R230, R2, 0x2, P0 ;  /* 0x00000002e6c37211 */ /* 0x000fe200000f16ff */
[----:B------:R-:W-:Y:S02]  /*15cb0*/  IMAD.MOV.U32 R236, RZ, RZ, R238 ;  /* 0x000000ffffec7224 */ /* 0x000fe400078e00ee */
[----:B------:R-:W-:-:S02]  /*15cc0*/  IMAD.MOV.U32 R238, RZ, RZ, R239 ;  /* 0x000000ffffee7224 */ /* 0x000fc400078e00ef */
[----:B------:R-:W-:Y:S01]  /*15cd0*/  IMAD.MOV.U32 R239, RZ, RZ, R17 ;  /* 0x000000ffffef7224 */ /* 0x000fe200078e0011 */
[----:B------:R-:W-:Y:S01]  /*15ce0*/  MOV R17, R14 ;  /* 0x0000000e00117202 */ /* 0x000fe20000000f00 */
[----:B------:R-:W-:Y:S01]  /*15cf0*/  IMAD.MOV.U32 R230, RZ, RZ, R231 ;  /* 0x000000ffffe67224 */ /* 0x000fe200078e00e7 */
[----:B------:R-:W-:Y:S01]  /*15d00*/  MOV R231, R232 ;  /* 0x000000e800e77202 */ /* 0x000fe20000000f00 */
        /* <DEDUP_REMOVED lines=8> */
[----:B------:R-:W-:Y:S01]  /*15d90*/  IMAD.MOV.U32 R230, RZ, RZ, R231 ;  /* 0x000000ffffe67224 */ /* 0x000fe200078e00e7 */
[----:B------:R-:W-:Y:S01]  /*15da0*/  MOV R231, R232 ;  /* 0x000000e800e77202 */ /* 0x000fe20000000f00 */
[----:B------:R-:W-:Y:S02]  /*15db0*/  IMAD.MOV.U32 R232, RZ, RZ, R234 ;  /* 0x000000ffffe87224 */ /* 0x000fe400078e00ea */
[----:B------:R-:W-:-:S02]  /*15dc0*/  IMAD.MOV.U32 R234, RZ, RZ, R235 ;  /* 0x000000ffffea7224 */ /* 0x000fc400078e00eb */
[----:B------:R-:W-:Y:S01]  /*15dd0*/  IMAD.MOV.U32 R235, RZ, RZ, R236 ;  /* 0x000000ffffeb7224 */ /* 0x000fe200078e00ec */
[----:B------:R1:W-:Y:S01]  /*15de0*/  STL.64 [R1+0x578], R198 ;  /* 0x000578c601007387 */ /* 0x0003e20000100a00 */
[----:B------:R-:W-:Y:S02]  /*15df0*/  IMAD.MOV.U32 R236, RZ, RZ, R238 ;  /* 0x000000ffffec7224 */ /* 0x000fe400078e00ee */
[----:B------:R-:W-:Y:S02]  /*15e00*/  IMAD.MOV.U32 R238, RZ, RZ, R239 ;  /* 0x000000ffffee7224 */ /* 0x000fe400078e00ef */
[----:B--2---:R-:W-:Y:S02]  /*15e10*/  IMAD.MOV.U32 R15, RZ, RZ, R12 ;  /* 0x000000ffff0f7224 */ /* 0x004fe400078e000c */
[----:B------:R-:W-:Y:S02]  /*15e20*/  IMAD.MOV.U32 R12, RZ, RZ, R10 ;  /* 0x000000ffff0c7224 */ /* 0x000fe400078e000a */
[----:B------:R-:W-:-:S02]  /*15e30*/  IMAD.MOV.U32 R14, RZ, RZ, R15 ;  /* 0x000000ffff0e7224 */ /* 0x000fc400078e000f */
[----:B------:R-:W-:Y:S02]  /*15e40*/  IMAD.MOV.U32 R15, RZ, RZ, R12 ;  /* 0x000000ffff0f7224 */ /* 0x000fe400078e000c */
[----:B------:R-:W-:Y:S01]  /*15e50*/  IMAD.MOV.U32 R12, RZ, RZ, R248 ;  /* 0x000000ffff0c7224 */ /* 0x000fe200078e00f8 */
[----:B------:R-:W-:Y:S01]  /*15e60*/  MOV R239, R14 ;  /* 0x0000000e00ef7202 */ /* 0x000fe20000000f00 */
[----:B------:R-:W-:Y:S02]  /*15e70*/  IMAD.MOV.U32 R10, RZ, RZ, R11 ;  /* 0x000000ffff0a7224 */ /* 0x000fe400078e000b */
[----:B------:R-:W2:Y:S01]  /*15e80*/  LDL.LU R11, [R1+0x250] ;  /* 0x00025000010b7983 */ /* 0x000ea20000300800 */
[----:B------:R-:W-:Y:S02]  /*15e90*/  IMAD.MOV.U32 R14, RZ, RZ, R12 ;  /* 0x000000ffff0e7224 */ /* 0x000fe400078e000c */
[----:B------:R-:W-:Y:S01]  /*15ea0*/  IMAD.MOV.U32 R12, RZ, RZ, R242 ;  /* 0x000000ffff0c7224 */ /* 0x000fe200078e00f2 */
[----:B------:R2:W-:Y:S04]  /*15eb0*/  STL.64 [R1+0x680], R194 ;  /* 0x000680c201007387 */ /* 0x0005e80000100a00 */
[----:B------:R-:W2:Y:S04]  /*15ec0*/  LDL.LU R248, [R1+0x1b4] ;  /* 0x0001b40001f87983 */ /* 0x000ea80000300800 */
[----:B------:R-:W2:Y:S01]  /*15ed0*/  LDL.LU R242, [R1+0x180] ;  /* 0x0001800001f27983 */ /* 0x000ea20000300800 */
[----:B-1----:R-:W-:-:S04]  /*15ee0*/  LEA R198, P6, R222, R0, 0x2 ;  /* 0x00000000dec67211 */ /* 0x002fc800078c10ff */
        /* <DEDUP_REMOVED lines=11> */
[----:B--2---:R-:W-:Y:S02]  /*15fa0*/  MOV R12, R242 ;  /* 0x000000f2000c7202 */ /* 0x004fe40000000f00 */
[----:B------:R-:W2:Y:S01]  /*15fb0*/  LDL.LU R242, [R1+0x17c] ;  /* 0x00017c0001f27983 */ /* 0x000ea20000300800 */
[----:B------:R-:W-:-:S04]  /*15fc0*/  LEA R194, P0, R220, R0, 0x2 ;  /* 0x00000000dcc27211 */ /* 0x000fc800078010ff */
[----:B------:R-:W-:Y:S01]  /*15fd0*/  LEA.HI.X.SX32 R195, R220, R2, 0x2, P0 ;  /* 0x00000002dcc37211 */ /* 0x000fe200000f16ff */
[----:B------:R-:W-:Y:S01]  /*15fe0*/  IMAD.MOV.U32 R220, RZ, RZ, R230 ;  /* 0x000000ffffdc7224 */ /* 0x000fe200078e00e6 */
[C---:B---3--:R-:W-:Y:S01]  /*15ff0*/  LEA R198, P6, R216.reuse, R0, 0x2 ;  /* 0x00000000d8c67211 */ /* 0x048fe200078c10ff */
[----:B------:R-:W-:Y:S02]  /*16000*/  IMAD.MOV.U32 R230, RZ, RZ, R231 ;  /* 0x000000ffffe67224 */ /* 0x000fe400078e00e7 */
[----:B------:R-:W-:Y:S02]  /*16010*/  IMAD.MOV.U32 R231, RZ, RZ, R232 ;  /* 0x000000ffffe77224 */ /* 0x000fe400078e00e8 */
[----:B------:R-:W-:Y:S01]  /*16020*/  IMAD.MOV.U32 R232, RZ, RZ, R234 ;  /* 0x000000ffffe87224 */ /* 0x000fe200078e00ea */
[----:B------:R1:W-:Y:S01]  /*16030*/  STL.64 [R1+0x2e8], R194 ;  /* 0x0002e8c201007387 */ /* 0x0003e20000100a00 */
[----:B------:R-:W-:Y:S01]  /*16040*/  IMAD.MOV.U32 R234, RZ, RZ, R235 ;  /* 0x000000ffffea7224 */ /* 0x000fe200078e00eb */
[----:B------:R-:W-:Y:S01]  /*16050*/  MOV R235, R236 ;  /* 0x000000ec00eb7202 */ /* 0x000fe20000000f00 */
[----:B------:R-:W-:Y:S01]  /*16060*/  IMAD.MOV.U32 R236, RZ, RZ, R238 ;  /* 0x000000ffffec7224 */ /* 0x000fe200078e00ee */
[----:B------:R-:W-:Y:S01]  /*16070*/  LEA.HI.X.SX32 R199, R216, R2, 0x2, P6 ;  /* 0x00000002d8c77211 */ /* 0x000fe200030f16ff */
[----:B------:R-:W-:-:S02]  /*16080*/  IMAD.MOV.U32 R238, RZ, RZ, R239 ;  /* 0x000000ffffee7224 */ /* 0x000fc400078e00ef */
[----:B------:R-:W-:Y:S01]  /*16090*/  IMAD.MOV.U32 R239, RZ, RZ, R12 ;  /* 0x000000ffffef7224 */ /* 0x000fe200078e000c */
[----:B-1----:R-:W-:-:S04]  /*160a0*/  LEA R194, P0, R226, R0, 0x2 ;  /* 0x00000000e2c27211 */ /* 0x002fc800078010ff */
[----:B------:R-:W-:Y:S01]  /*160b0*/  LEA.HI.X.SX32 R195, R226, R2, 0x2, P0 ;  /* 0x00000002e2c37211 */ /* 0x000fe200000f16ff */
[----:B------:R-:W-:Y:S01]  /*160c0*/  IMAD.MOV.U32 R226, RZ, RZ, R230 ;  /* 0x000000ffffe27224 */ /* 0x000fe200078e00e6 */
[----:B------:R-:W-:Y:S01]  /*160d0*/  MOV R230, R231 ;  /* 0x000000e700e67202 */ /* 0x000fe20000000f00 */
[----:B------:R-:W-:Y:S02]  /*160e0*/  IMAD.MOV.U32 R231, RZ, RZ, R232 ;  /* 0x000000ffffe77224 */ /* 0x000fe400078e00e8 */
[----:B------:R-:W-:Y:S02]  /*160f0*/  IMAD.MOV.U32 R232, RZ, RZ, R234 ;  /* 0x000000ffffe87224 */ /* 0x000fe400078e00ea */
[----:B------:R-:W-:Y:S02]  /*16100*/  IMAD.MOV.U32 R234, RZ, RZ, R235 ;  /* 0x000000ffffea7224 */ /* 0x000fe400078e00eb */
[----:B------:R-:W-:Y:S02]  /*16110*/  IMAD.MOV.U32 R235, RZ, RZ, R236 ;  /* 0x000000ffffeb7224 */ /* 0x000fe400078e00ec */
[----:B------:R-:W-:Y:S01]  /*16120*/  IMAD.MOV.U32 R236, RZ, RZ, R238 ;  /* 0x000000ffffec7224 */ /* 0x000fe200078e00ee */
[----:B------:R-:W-:Y:S01]  /*16130*/  MOV R238, R239 ;  /* 0x000000ef00ee7202 */ /* 0x000fe20000000f00 */
[----:B------:R-:W-:Y:S01]  /*16140*/  IMAD R193, R226, UR38, RZ ;  /* 0x00000026e2c17c24 */ /* 0x000fe2000f8e02ff */
[----:B------:R-:W1:Y:S01]  /*16150*/  LDCU UR38, c[0x0][0x3b0] ;  /* 0x00007600ff2677ac */ /* 0x000e620008000800 */
[----:B--2---:R-:W-:-:S02]  /*16160*/  IMAD.MOV.U32 R12, RZ, RZ, R242 ;  /* 0x000000ffff0c7224 */ /* 0x004fc400078e00f2 */
[----:B------:R-:W2:Y:S04]  /*16170*/  LDL.LU R242, [R1+0x7b8] ;  /* 0x0007b80001f27983 */ /* 0x000ea80000300800 */
[----:B------:R3:W-:Y:S01]  /*16180*/  STL.64 [R1+0x2e0], R198 ;  /* 0x0002e0c601007387 */ /* 0x0007e20000100a00 */
[----:B------:R-:W-:Y:S01]  /*16190*/  IMAD.MOV.U32 R239, RZ, RZ, R12 ;  /* 0x000000ffffef7224 */ /* 0x000fe200078e000c */
[C---:B---3--:R-:W-:Y:S02]  /*161a0*/  LEA R198, P6, R228.reuse, R0, 0x2 ;  /* 0x00000000e4c67211 */ /* 0x048fe400078c10ff */
[----:B------:R-:W3:Y:S02]  /*161b0*/  LDL.LU R216, [R1+0x154] ;  /* 0x0001540001d87983 */ /* 0x000ee40000300800 */
[----:B------:R-:W-:Y:S01]  /*161c0*/  LEA.HI.X.SX32 R199, R228, R2, 0x2, P6 ;  /* 0x00000002e4c77211 */ /* 0x000fe200030f16ff */
[----:B------:R-:W-:-:S02]  /*161d0*/  IMAD.MOV.U32 R228, RZ, RZ, R230 ;  /* 0x000000ffffe47224 */ /* 0x000fc400078e00e6 */
[----:B------:R-:W-:Y:S02]  /*161e0*/  IMAD.MOV.U32 R230, RZ, RZ, R231 ;  /* 0x000000ffffe67224 */ /* 0x000fe400078e00e7 */
[----:B------:R-:W-:Y:S01]  /*161f0*/  IMAD.MOV.U32 R231, RZ, RZ, R232 ;  /* 0x000000ffffe77224 */ /* 0x000fe200078e00e8 */
[----:B------:R-:W-:Y:S01]  /*16200*/  MOV R232, R234 ;  /* 0x000000ea00e87202 */ /* 0x000fe20000000f00 */
[----:B------:R-:W-:Y:S01]  /*16210*/  IMAD.MOV.U32 R234, RZ, RZ, R235 ;  /* 0x000000ffffea7224 */ /* 0x000fe200078e00eb */
[----:B------:R1:W-:Y:S01]  /*16220*/  STL.64 [R1+0x2d8], R194 ;  /* 0x0002d8c201007387 */ /* 0x0003e20000100a00 */
[----:B------:R-:W-:Y:S02]  /*16230*/  IMAD.MOV.U32 R12, RZ, RZ, R8 ;  /* 0x000000ffff0c7224 */ /* 0x000fe400078e0008 */
[----:B------:R-:W-:Y:S01]  /*16240*/  IMAD.MOV.U32 R235, RZ, RZ, R236 ;  /* 0x000000ffffeb7224 */ /* 0x000fe200078e00ec */
[----:B------:R-:W2:Y:S01]  /*16250*/  LDL.LU R8, [R1+0x508] ;  /* 0x0005080001087983 */ /* 0x000ea20000300800 */
[----:B------:R-:W-:-:S02]  /*16260*/  IMAD.MOV.U32 R236, RZ, RZ, R238 ;  /* 0x000000ffffec7224 */ /* 0x000fc400078e00ee */
[----:B------:R-:W-:Y:S01]  /*16270*/  IMAD.MOV.U32 R238, RZ, RZ, R239 ;  /* 0x000000ffffee7224 */ /* 0x000fe200078e00ef */
[----:B------:R-:W2:Y:S01]  /*16280*/  LDL.LU R226, [R1+0x158] ;  /* 0x0001580001e27983 */ /* 0x000ea20000300800 */
[----:B------:R-:W-:-:S03]  /*16290*/  IMAD.MOV.U32 R239, RZ, RZ, R241 ;  /* 0x000000ffffef7224 */ /* 0x000fc600078e00f1 */
[----:B------:R-:W-:Y:S04]  /*162a0*/  STL.64 [R1+0x2d0], R198 ;  /* 0x0002d0c601007387 */ /* 0x000fe80000100a00 */
[----:B------:R-:W2:Y:S01]  /*162b0*/  LDL.LU R241, [R1+0x194] ;  /* 0x0001940001f17983 */ /* 0x000ea20000300800 */
[----:B-1----:R-:W-:-:S04]  /*162c0*/  LEA R194, P0, R227, R0, 0x2 ;  /* 0x00000000e3c27211 */ /* 0x002fc800078010ff */
[----:B------:R-:W-:Y:S02]  /*162d0*/  LEA.HI.X.SX32 R195, R227, R2, 0x2, P0 ;  /* 0x00000002e3c37211 */ /* 0x000fe400000f16ff */
[----:B------:R-:W-:Y:S01]  /*162e0*/  MOV R227, R230 ;  /* 0x000000e600e37202 */ /* 0x000fe20000000f00 */
[----:B------:R-:W-:Y:S02]  /*162f0*/  IMAD.MOV.U32 R230, RZ, RZ, R231 ;  /* 0x000000ffffe67224 */ /* 0x000fe400078e00e7 */
[----:B------:R-:W-:Y:S02]  /*16300*/  IMAD.MOV.U32 R231, RZ, RZ, R232 ;  /* 0x000000ffffe77224 */ /* 0x000fe400078e00e8 */
[----:B------:R-:W-:Y:S02]  /*16310*/  IMAD.MOV.U32 R232, RZ, RZ, R234 ;  /* 0x000000ffffe87224 */ /* 0x000fe400078e00ea */
[----:B------:R-:W-:Y:S02]  /*16320*/  IMAD.MOV.U32 R234, RZ, RZ, R235 ;  /* 0x000000ffffea7224 */ /* 0x000fe400078e00eb */
[----:B------:R-:W-:Y:S01]  /*16330*/  IMAD.MOV.U32 R235, RZ, RZ, R236 ;  /* 0x000000ffffeb7224 */ /* 0x000fe200078e00ec */
[----:B------:R-:W-:Y:S01]  /*16340*/  MOV R236, R238 ;  /* 0x000000ee00ec7202 */ /* 0x000fe20000000f00 */
[----:B------:R-:W-:Y:S01]  /*16350*/  IMAD.MOV.U32 R238, RZ, RZ, R239 ;  /* 0x000000ffffee7224 */ /* 0x000fe200078e00ef */
[----:B------:R1:W-:Y:S01]  /*16360*/  STL.64 [R1+0x480], R194 ;  /* 0x000480c201007387 */ /* 0x0003e20000100a00 */
[----:B--2---:R-:W-:-:S03]  /*16370*/  IMAD.MOV.U32 R239, RZ, RZ, R241 ;  /* 0x000000ffffef7224 */ /* 0x004fc600078e00f1 */
[----:B------:R-:W2:Y:S01]  /*16380*/  LDL.LU R241, [R1+0x19c] ;  /* 0x00019c0001f17983 */ /* 0x000ea20000300800 */
[CC--:B-1----:R-:W-:Y:S02]  /*16390*/  LEA R194, P0, R224.reuse, R0.reuse, 0x2 ;  /* 0x00000000e0c27211 */ /* 0x0c2fe400078010ff */
[C---:B------:R-:W-:Y:S02]  /*163a0*/  LEA R198, P6, R215.reuse, R0, 0x2 ;  /* 0x00000000d7c67211 */ /* 0x040fe400078c10ff */
[-C--:B------:R-:W-:Y:S01]  /*163b0*/  LEA.HI.X.SX32 R195, R224, R2.reuse, 0x2, P0 ;  /* 0x00000002e0c37211 */ /* 0x080fe200000f16ff */
[----:B------:R-:W-:Y:S02]  /*163c0*/  IMAD.MOV.U32 R224, RZ, RZ, R230 ;  /* 0x000000ffffe07224 */ /* 0x000fe400078e00e6 */
[----:B------:R-:W-:Y:S01]  /*163d0*/  IMAD.MOV.U32 R230, RZ, RZ, R231 ;  /* 0x000000ffffe67224 */ /* 0x000fe200078e00e7 */
[----:B------:R-:W-:Y:S01]  /*163e0*/  LEA.HI.X.SX32 R199, R215, R2, 0x2, P6 ;  /* 0x00000002d7c77211 */ /* 0x000fe200030f16ff */
[----:B------:R-:W-:Y:S01]  /*163f0*/  IMAD.MOV.U32 R231, RZ, RZ, R232 ;  /* 0x000000ffffe77224 */ /* 0x000fe200078e00e8 */
[----:B------:R-:W-:Y:S01]  /*16400*/  MOV R232, R234 ;  /* 0x000000ea00e87202 */ /* 0x000fe20000000f00 */
[----:B------:R-:W-:-:S02]  /*16410*/  IMAD.MOV.U32 R234, RZ, RZ, R235 ;  /* 0x000000ffffea7224 */ /* 0x000fc400078e00eb */
[----:B------:R-:W-:Y:S02]  /*16420*/  IMAD.MOV.U32 R235, RZ, RZ, R236 ;  /* 0x000000ffffeb7224 */ /* 0x000fe400078e00ec */
[----:B------:R-:W-:Y:S01]  /*16430*/  IMAD.MOV.U32 R236, RZ, RZ, R238 ;  /* 0x000000ffffec7224 */ /* 0x000fe200078e00ee */
[----:B------:R1:W-:Y:S01]  /*16440*/  STL.64 [R1+0x580], R198 ;  /* 0x000580c601007387 */ /* 0x0003e20000100a00 */
[----:B------:R-:W-:-:S03]  /*16450*/  IMAD.MOV.U32 R238, RZ, RZ, R239 ;  /* 0x000000ffffee7224 */ /* 0x000fc600078e00ef */
[----:B------:R-:W3:Y:S04]  /*16460*/  LDL.LU R215, [R1+0x164] ;  /* 0x0001640001d77983 */ /* 0x000ee80000300800 */
[----:B------:R1:W-:Y:S01]  /*16470*/  STL.64 [R1+0x688], R194 ;  /* 0x000688c201007387 */ /* 0x0003e20000100a00 */
[----:B--2---:R-:W-:Y:S01]  /*16480*/  IMAD.MOV.U32 R239, RZ, RZ, R241 ;  /* 0x000000ffffef7224 */ /* 0x004fe200078e00f1 */
[----:B------:R-:W-:Y:S01]  /*16490*/  MOV R241, R18 ;  /* 0x0000001200f17202 */ /* 0x000fe20000000f00 */
[----:B------:R-:W-:Y:S02]  /*164a0*/  IMAD.MOV.U32 R18, RZ, RZ, R19 ;  /* 0x000000ffff127224 */ /* 0x000fe400078e0013 */
[----:B------:R-:W2:Y:S01]  /*164b0*/  LDL.LU R19, [R1+0x4b0] ;  /* 0x0004b00001137983 */ /* 0x000ea20000300800 */
[----:B------:R-:W-:-:S04]  /*164c0*/  LEA R200, P6, R223, R0, 0x2 ;  /* 0x00000000dfc87211 */ /* 0x000fc800078c10ff */
[----:B------:R-:W-:Y:S01]  /*164d0*/  LEA.HI.X.SX32 R201, R223, R2, 0x2, P6 ;  /* 0x00000002dfc97211 */ /* 0x000fe200030f16ff */
[----:B------:R-:W-:Y:S02]  /*164e0*/  IMAD.MOV.U32 R223, RZ, RZ, R230 ;  /* 0x000000ffffdf7224 */ /* 0x000fe400078e00e6 */
[----:B------:R-:W-:Y:S02]  /*164f0*/  IMAD.MOV.U32 R230, RZ, RZ, R231 ;  /* 0x000000ffffe67224 */ /* 0x000fe400078e00e7 */
[----:B------:R-:W-:Y:S01]  /*16500*/  IMAD.MOV.U32 R231, RZ, RZ, R232 ;  /* 0x000000ffffe77224 */ /* 0x000fe200078e00e8 */
[C---:B-1----:R-:W-:Y:S01]  /*16510*/  LEA R198, P0, R218.reuse, R0, 0x2 ;  /* 0x00000000dac67211 */ /* 0x042fe200078010ff */
[----:B------:R-:W-:Y:S01]  /*16520*/  IMAD.MOV.U32 R232, RZ, RZ, R234 ;  /* 0x000000ffffe87224 */ /* 0x000fe200078e00ea */
[----:B------:R-:W-:Y:S01]  /*16530*/  MOV R234, R235 ;  /* 0x000000eb00ea7202 */ /* 0x000fe20000000f00 */
[----:B------:R-:W-:Y:S02]  /*16540*/  IMAD.MOV.U32 R235, RZ, RZ, R236 ;  /* 0x000000ffffeb7224 */ /* 0x000fe400078e00ec */
[----:B------:R-:W-:Y:S01]  /*16550*/  IMAD.MOV.U32 R236, RZ, RZ, R238 ;  /* 0x000000ffffec7224 */ /* 0x000fe200078e00ee */
[----:B------:R-:W-:Y:S01]  /*16560*/  LEA.HI.X.SX32 R199, R218, R2, 0x2, P0 ;  /* 0x00000002dac77211 */ /* 0x000fe200000f16ff */
[----:B------:R-:W-:-:S02]  /*16570*/  IMAD.MOV.U32 R238, RZ, RZ, R239 ;  /* 0x000000ffffee7224 */ /* 0x000fc400078e00ef */
[----:B------:R-:W-:Y:S02]  /*16580*/  IMAD.MOV.U32 R239, RZ, RZ, R18 ;  /* 0x000000ffffef7224 */ /* 0x000fe400078e0012 */
[----:B------:R-:W-:Y:S01]  /*16590*/  IMAD R194, R224, UR37, RZ ;  /* 0x00000025e0c27c24 */ /* 0x000fe2000f8e02ff */
[----:B------:R-:W1:Y:S01]  /*165a0*/  LDCU UR37, c[0x0][0x3b0] ;  /* 0x00007600ff2577ac */ /* 0x000e620008000800 */
[----:B------:R-:W3:Y:S01]  /*165b0*/  LDL.LU R224, [R1+0x16c] ;  /* 0x00016c0001e07983 */ /* 0x000ee20000300800 */
[----:B------:R-:W-:-:S03]  /*165c0*/  IMAD.MOV.U32 R218, RZ, RZ, R230 ;  /* 0x000000ffffda7224 */ /* 0x000fc600078e00e6 */
[----:B------:R4:W-:Y:S01]  /*165d0*/  STL.64 [R1+0x7f0], R200 ;  /* 0x0007f0c801007387 */ /* 0x0009e20000100a00 */
[----:B------:R-:W-:Y:S02]  /*165e0*/  IMAD.MOV.U32 R230, RZ, RZ, R231 ;  /* 0x000000ffffe67224 */ /* 0x000fe400078e00e7 */
[----:B------:R-:W-:Y:S02]  /*165f0*/  IMAD.MOV.U32 R231, RZ, RZ, R232 ;  /* 0x000000ffffe77224 */ /* 0x000fe400078e00e8 */
[----:B------:R-:W-:Y:S01]  /*16600*/  IMAD.MOV.U32 R232, RZ, RZ, R234 ;  /* 0x000000ffffe87224 */ /* 0x000fe200078e00ea */
[----:B------:R-:W-:Y:S01]  /*16610*/  MOV R234, R235 ;  /* 0x000000eb00ea7202 */ /* 0x000fe20000000f00 */
[----:B------:R-:W-:Y:S02]  /*16620*/  IMAD.MOV.U32 R235, RZ, RZ, R236 ;  /* 0x000000ffffeb7224 */ /* 0x000fe400078e00ec */
[----:B------:R-:W-:Y:S01]  /*16630*/  IMAD.MOV.U32 R236, RZ, RZ, R238 ;  /* 0x000000ffffec7224 */ /* 0x000fe200078e00ee */
[----:B----4-:R-:W-:Y:S01]  /*16640*/  LEA R200, P6, R217, R0, 0x2 ;  /* 0x00000000d9c87211 */ /* 0x010fe200078c10ff */
[----:B------:R-:W-:-:S03]  /*16650*/  IMAD.MOV.U32 R238, RZ, RZ, R239 ;  /* 0x000000ffffee7224 */ /* 0x000fc600078e00ef */
[----:B------:R-:W-:Y:S01]  /*16660*/  LEA.HI.X.SX32 R201, R217, R2, 0x2, P6 ;  /* 0x00000002d9c97211 */ /* 0x000fe200030f16ff */
[----:B--2---:R-:W-:Y:S01]  /*16670*/  IMAD.MOV.U32 R18, RZ, RZ, R19 ;  /* 0x000000ffff127224 */ /* 0x004fe200078e0013 */
[----:B------:R-:W-:Y:S01]  /*16680*/  MOV R19, R16 ;  /* 0x0000001000137202 */ /* 0x000fe20000000f00 */
[----:B------:R-:W-:Y:S02]  /*16690*/  IMAD.MOV.U32 R16, RZ, RZ, R17 ;  /* 0x000000ffff107224 */ /* 0x000fe400078e0011 */
[----:B------:R-:W2:Y:S04]  /*166a0*/  LDL.LU R17, [R1+0x4a4] ;  /* 0x0004a40001117983 */ /* 0x000ea80000300800 */
[----:B------:R4:W-:Y:S01]  /*166b0*/  STL.64 [R1+0x2c8], R198 ;  /* 0x0002c8c601007387 */ /* 0x0009e20000100a00 */
[----:B------:R-:W-:-:S02]  /*166c0*/  IMAD.MOV.U32 R239, RZ, RZ, R19 ;  /* 0x000000ffffef7224 */ /* 0x000fc400078e0013 */
[----:B------:R-:W-:Y:S02]  /*166d0*/  IMAD.MOV.U32 R19, RZ, RZ, R16 ;  /* 0x000000ffff137224 */ /* 0x000fe400078e0010 */
[----:B------:R-:W2:Y:S01]  /*166e0*/  LDL.LU R16, [R1+0x788] ;  /* 0x0007880001107983 */ /* 0x000ea20000300800 */
[----:B----4-:R-:W-:-:S04]  /*166f0*/  LEA R198, P0, R222, R0, 0x2 ;  /* 0x00000000dec67211 */ /* 0x010fc800078010ff */
[----:B------:R-:W-:Y:S02]  /*16700*/  LEA.HI.X.SX32 R199, R222, R2, 0x2, P0 ;  /* 0x00000002dec77211 */ /* 0x000fe400000f16ff */
[----:B------:R-:W-:Y:S01]  /*16710*/  MOV R222, R230 ;  /* 0x000000e600de7202 */ /* 0x000fe20000000f00 */
[----:B------:R-:W-:Y:S02]  /*16720*/  IMAD.MOV.U32 R230, RZ, RZ, R231 ;  /* 0x000000ffffe67224 */ /* 0x000fe400078e00e7 */
[----:B------:R-:W-:Y:S02]  /*16730*/  IMAD.MOV.U32 R231, RZ, RZ, R232 ;  /* 0x000000ffffe77224 */ /* 0x000fe400078e00e8 */
[----:B------:R-:W-:Y:S02]  /*16740*/  IMAD.MOV.U32 R232, RZ, RZ, R234 ;  /* 0x000000ffffe87224 */ /* 0x000fe400078e00ea */
[----:B------:R-:W-:Y:S01]  /*16750*/  IMAD.MOV.U32 R234, RZ, RZ, R235 ;  /* 0x000000ffffea7224 */ /* 0x000fe200078e00eb */
[----:B------:R4:W-:Y:S01]  /*16760*/  STL.64 [R1+0x2c0], R200 ;  /* 0x0002c0c801007387 */ /* 0x0009e20000100a00 */
[----:B------:R-:W-:Y:S01]  /*16770*/  IMAD.MOV.U32 R235, RZ, RZ, R236 ;  /* 0x000000ffffeb7224 */ /* 0x000fe200078e00ec */
[----:B------:R-:W-:Y:S01]  /*16780*/  MOV R236, R238 ;  /* 0x000000ee00ec7202 */ /* 0x000fe20000000f00 */
[----:B------:R-:W-:Y:S01]  /*16790*/  IMAD.MOV.U32 R238, RZ, RZ, R239 ;  /* 0x000000ffffee7224 */ /* 0x000fe200078e00ef */
[----:B------:R-:W2:Y:S01]  /*167a0*/  LDL.LU R217, [R1+0x178] ;  /* 0x0001780001d97983 */ /* 0x000ea20000300800 */
[----:B------:R-:W-:-:S03]  /*167b0*/  IMAD.MOV.U32 R239, RZ, RZ, R11 ;  /* 0x000000ffffef7224 */ /* 0x000fc600078e000b */
[----:B------:R3:W-:Y:S04]  /*167c0*/  STL.64 [R1+0x2b8], R198 ;  /* 0x0002b8c601007387 */ /* 0x0007e80000100a00 */
[----:B------:R-:W2:Y:S01]  /*167d0*/  LDL.LU R11, [R1+0x1b8] ;  /* 0x0001b800010b7983 */ /* 0x000ea20000300800 */
[----:B------:R-:W-:Y:S01]  /*167e0*/  IMAD R195, R222, UR36, RZ ;  /* 0x00000024dec37c24 */ /* 0x000fe2000f8e02ff */
[----:B----4-:R-:W-:Y:S01]  /*167f0*/  LEA R200, P6, R220, R0, 0x2 ;  /* 0x00000000dcc87211 */ /* 0x010fe200078c10ff */
[----:B------:R-:W-:Y:S01]  /*16800*/  IMAD.MOV.U32 R222, RZ, RZ, R230 ;  /* 0x000000ffffde7224 */ /* 0x000fe200078e00e6 */
[----:B------:R-:W4:Y:S01]  /*16810*/  LDCU UR36, c[0x0][0x3b0] ;  /* 0x00007600ff2477ac */ /* 0x000f220008000800 */
[----:B------:R-:W-:Y:S02]  /*16820*/  IMAD.MOV.U32 R230, RZ, RZ, R231 ;  /* 0x000000ffffe67224 */ /* 0x000fe400078e00e7 */
[----:B------:R-:W-:Y:S01]  /*16830*/  IMAD.MOV.U32 R231, RZ, RZ, R232 ;  /* 0x000000ffffe77224 */ /* 0x000fe200078e00e8 */
[----:B------:R-:W-:Y:S01]  /*16840*/  MOV R232, R234 ;  /* 0x000000ea00e87202 */ /* 0x000fe20000000f00 */
[----:B------:R-:W-:-:S02]  /*16850*/  IMAD.MOV.U32 R234, RZ, RZ, R235 ;  /* 0x000000ffffea7224 */ /* 0x000fc400078e00eb */
[----:B------:R-:W-:Y:S02]  /*16860*/  IMAD.MOV.U32 R235, RZ, RZ, R236 ;  /* 0x000000ffffeb7224 */ /* 0x000fe400078e00ec */
[----:B------:R-:W-:Y:S02]  /*16870*/  IMAD.MOV.U32 R236, RZ, RZ, R238 ;  /* 0x000000ffffec7224 */ /* 0x000fe400078e00ee */
[----:B------:R-:W-:Y:S02]  /*16880*/  IMAD.MOV.U32 R238, RZ, RZ, R239 ;  /* 0x000000ffffee7224 */ /* 0x000fe400078e00ef */
[----:B--2---:R-:W-:Y:S01]  /*16890*/  IMAD.MOV.U32 R239, RZ, RZ, R11 ;  /* 0x000000ffffef7224 */ /* 0x004fe200078e000b */
[----:B------:R-:W-:Y:S02]  /*168a0*/  MOV R11, R248 ;  /* 0x000000f8000b7202 */ /* 0x000fe40000000f00 */
[----:B------:R-:W2:Y:S01]  /*168b0*/  LDL.LU R248, [R1+0x76c] ;  /* 0x00076c0001f87983 */ /* 0x000ea20000300800 */
[----:B------:R-:W-:Y:S01]  /*168c0*/  LEA.HI.X.SX32 R201, R220, R2, 0x2, P6 ;  /* 0x00000002dcc97211 */ /* 0x000fe200030f16ff */
[----:B------:R-:W-:Y:S01]  /*168d0*/  IMAD.MOV.U32 R220, RZ, RZ, R230 ;  /* 0x000000ffffdc7224 */ /* 0x000fe200078e00e6 */
[----:B---3--:R-:W-:Y:S01]  /*168e0*/  LEA R198, P0, R216, R0, 0x2 ;  /* 0x00000000d8c67211 */ /* 0x008fe200078010ff */
[----:B------:R-:W-:-:S02]  /*168f0*/  IMAD.MOV.U32 R230, RZ, RZ, R231 ;  /* 0x000000ffffe67224 */ /* 0x000fc400078e00e7 */
[----:B------:R-:W-:Y:S02]  /*16900*/  IMAD.MOV.U32 R231, RZ, RZ, R232 ;  /* 0x000000ffffe77224 */ /* 0x000fe400078e00e8 */
[----:B------:R-:W-:Y:S02]  /*16910*/  IMAD.MOV.U32 R232, RZ, RZ, R234 ;  /* 0x000000ffffe87224 */ /* 0x000fe400078e00ea */
[----:B------:R-:W-:Y:S01]  /*16920*/  IMAD.MOV.U32 R234, RZ, RZ, R235 ;  /* 0x000000ffffea7224 */ /* 0x000fe200078e00eb */
[----:B------:R-:W-:Y:S01]  /*16930*/  MOV R235, R236 ;  /* 0x000000ec00eb7202 */ /* 0x000fe20000000f00 */
[----:B------:R-:W-:Y:S01]  /*16940*/  IMAD.MOV.U32 R236, RZ, RZ, R238 ;  /* 0x000000ffffec7224 */ /* 0x000fe200078e00ee */
[----:B------:R-:W-:Y:S01]  /*16950*/  LEA.HI.X.SX32 R199, R216, R2, 0x2, P0 ;  /* 0x00000002d8c77211 */ /* 0x000fe200000f16ff */
[----:B------:R-:W-:Y:S01]  /*16960*/  IMAD.MOV.U32 R238, RZ, RZ, R239 ;  /* 0x000000ffffee7224 */ /* 0x000fe200078e00ef */
[----:B------:R3:W-:Y:S01]  /*16970*/  STL.64 [R1+0x2b0], R200 ;  /* 0x0002b0c801007387 */ /* 0x0007e20000100a00 */
[----:B------:R-:W-:Y:S01]  /*16980*/  IMAD.MOV.U32 R239, RZ, RZ, R11 ;  /* 0x000000ffffef7224 */ /* 0x000fe200078e000b */
[----:B---3--:R-:W-:-:S04]  /*16990*/  LEA R200, P6, R226, R0, 0x2 ;  /* 0x00000000e2c87211 */ /* 0x008fc800078c10ff */
[----:B------:R-:W-:Y:S01]  /*169a0*/  LEA.HI.X.SX32 R201, R226, R2, 0x2, P6 ;  /* 0x00000002e2c97211 */ /* 0x000fe200030f16ff */
[----:B------:R-:W-:Y:S01]  /*169b0*/  IMAD R21, R21, UR57, RZ ;  /* 0x0000003915157c24 */ /* 0x000fe2000f8e02ff */
[----:B------:R-:W3:Y:S01]  /*169c0*/  LDCU UR57, c[0x0][0x3b0] ;  /* 0x00007600ff3977ac */ /* 0x000ee20008000800 */
[----:B--2---:R-:W-:Y:S02]  /*169d0*/  IMAD.MOV.U32 R11, RZ, RZ, R248 ;  /* 0x000000ffff0b7224 */ /* 0x004fe400078e00f8 */
[----:B------:R-:W2:Y:S04]  /*169e0*/  LDL.LU R248, [R1+0x758] ;  /* 0x0007580001f87983 */ /* 0x000ea80000300800 */
[----:B------:R1:W-:Y:S04]  /*169f0*/  STL.64 [R1+0x488], R198 ;  /* 0x000488c601007387 */ /* 0x0003e80000100a00 */
[----:B------:R-:W2:Y:S01]  /*16a00*/  LDL.LU R216, [R1+0x188] ;  /* 0x0001880001d87983 */ /* 0x000ea20000300800 */
[----:B-1----:R-:W-:-:S03]  /*16a10*/  LEA R198, P0, R228, R0, 0x2 ;  /* 0x00000000e4c67211 */ /* 0x002fc600078010ff */
[----:B------:R1:W-:Y:S01]  /*16a20*/  STL.64 [R1+0x588], R200 ;  /* 0x000588c801007387 */ /* 0x0003e20000100a00 */
[----:B------:R-:W-:Y:S01]  /*16a30*/  LEA.HI.X.SX32 R199, R228, R2, 0x2, P0 ;  /* 0x00000002e4c77211 */ /* 0x000fe200000f16ff */
[----:B------:R-:W-:Y:S01]  /*16a40*/  IMAD.MOV.U32 R228, RZ, RZ, R230 ;  /* 0x000000ffffe47224 */ /* 0x000fe200078e00e6 */
[----:B------:R-:W-:Y:S01]  /*16a50*/  MOV R230, R232 ;  /* 0x000000e800e67202 */ /* 0x000fe20000000f00 */
[----:B------:R-:W-:Y:S01]  /*16a60*/  IMAD.MOV.U32 R232, RZ, RZ, R234 ;  /* 0x000000ffffe87224 */ /* 0x000fe200078e00ea */
[----:B------:R-:W2:Y:S01]  /*16a70*/  LDL.LU R226, [R1+0x190] ;  /* 0x0001900001e27983 */ /* 0x000ea20000300800 */
[----:B------:R-:W-:Y:S02]  /*16a80*/  IMAD.MOV.U32 R234, RZ, RZ, R235 ;  /* 0x000000ffffea7224 */ /* 0x000fe400078e00eb */
[----:B------:R-:W-:Y:S01]  /*16a90*/  IMAD.MOV.U32 R235, RZ, RZ, R236 ;  /* 0x000000ffffeb7224 */ /* 0x000fe200078e00ec */
[C---:B-1----:R-:W-:Y:S01]  /*16aa0*/  LEA R200, P6, R227.reuse, R0, 0x2 ;  /* 0x00000000e3c87211 */ /* 0x042fe200078c10ff */
[----:B------:R-:W-:Y:S01]  /*16ab0*/  IMAD.MOV.U32 R236, RZ, RZ, R238 ;  /* 0x000000ffffec7224 */ /* 0x000fe200078e00ee */
[----:B------:R1:W-:Y:S01]  /*16ac0*/  STL.64 [R1+0x690], R198 ;  /* 0x000690c601007387 */ /* 0x0003e20000100a00 */
[----:B------:R-:W-:Y:S01]  /*16ad0*/  IMAD.MOV.U32 R238, RZ, RZ, R239 ;  /* 0x000000ffffee7224 */ /* 0x000fe200078e00ef */
[----:B------:R-:W-:Y:S01]  /*16ae0*/  LEA.HI.X.SX32 R201, R227, R2, 0x2, P6 ;  /* 0x00000002e3c97211 */ /* 0x000fe200030f16ff */
[----:B------:R-:W-:Y:S01]  /*16af0*/  IMAD.MOV.U32 R227, RZ, RZ, R232 ;  /* 0x000000ffffe37224 */ /* 0x000fe200078e00e8 */
[----:B------:R-:W-:Y:S01]  /*16b00*/  MOV R239, R12 ;  /* 0x0000000c00ef7202 */ /* 0x000fe20000000f00 */
[----:B------:R-:W-:-:S02]  /*16b10*/  IMAD.MOV.U32 R232, RZ, RZ, R234 ;  /* 0x000000ffffe87224 */ /* 0x000fc400078e00ea */
[----:B------:R-:W-:Y:S02]  /*16b20*/  IMAD.MOV.U32 R12, RZ, RZ, R245 ;  /* 0x000000ffff0c7224 */ /* 0x000fe400078e00f5 */
[----:B------:R-:W-:Y:S01]  /*16b30*/  IMAD.MOV.U32 R234, RZ, RZ, R235 ;  /* 0x000000ffffea7224 */ /* 0x000fe200078e00eb */
[C---:B-1----:R-:W-:Y:S01]  /*16b40*/  LEA R198, P0, R215.reuse, R0, 0x2 ;  /* 0x00000000d7c67211 */ /* 0x042fe200078010ff */
[----:B------:R-:W-:Y:S01]  /*16b50*/  IMAD R196, R228, UR35, RZ ;  /* 0x00000023e4c47c24 */ /* 0x000fe2000f8e02ff */
[----:B------:R-:W-:Y:S01]  /*16b60*/  MOV R235, R236 ;  /* 0x000000ec00eb7202 */ /* 0x000fe20000000f00 */
[----:B------:R-:W-:Y:S01]  /*16b70*/  IMAD.MOV.U32 R236, RZ, RZ, R238 ;  /* 0x000000ffffec7224 */ /* 0x000fe200078e00ee */
[----:B------:R-:W-:Y:S01]  /*16b80*/  LEA.HI.X.SX32 R199, R215, R2, 0x2, P0 ;  /* 0x00000002d7c77211 */ /* 0x000fe200000f16ff */
[----:B------:R-:W2:Y:S01]  /*16b90*/  LDL.LU R245, [R1+0x754] ;  /* 0x0007540001f57983 */ /* 0x000ea20000300800 */
[----:B------:R-:W-:Y:S01]  /*16ba0*/  IMAD.MOV.U32 R228, RZ, RZ, R230 ;  /* 0x000000ffffe47224 */ /* 0x000fe200078e00e6 */
[----:B------:R-:W1:Y:S01]  /*16bb0*/  LDCU UR35, c[0x0][0x3b0] ;  /* 0x00007600ff2377ac */ /* 0x000e620008000800 */
[----:B------:R-:W-:Y:S01]  /*16bc0*/  IMAD.MOV.U32 R238, RZ, RZ, R239 ;  /* 0x000000ffffee7224 */ /* 0x000fe200078e00ef */
[----:B------:R-:W2:Y:S01]  /*16bd0*/  LDL.LU R230, [R1+0x18c] ;  /* 0x00018c0001e67983 */ /* 0x000ea20000300800 */
[----:B------:R-:W-:-:S02]  /*16be0*/  IMAD.MOV.U32 R239, RZ, RZ, R12 ;  /* 0x000000ffffef7224 */ /* 0x000fc400078e000c */
[----:B------:R-:W-:Y:S01]  /*16bf0*/  IMAD.MOV.U32 R12, RZ, RZ, R247 ;  /* 0x000000ffff0c7224 */ /* 0x000fe200078e00f7 */
[----:B------:R1:W-:Y:S04]  /*16c00*/  STL.64 [R1+0x800], R200 ;  /* 0x000800c801007387 */ /* 0x0003e80000100a00 */
[----:B------:R-:W2:Y:S04]  /*16c10*/  LDL.LU R247, [R1+0x4ac] ;  /* 0x0004ac0001f77983 */ /* 0x000ea80000300800 */
[----:B------:R3:W-:Y:S01]  /*16c20*/  STL.64 [R1+0x2a8], R198 ;  /* 0x0002a8c601007387 */ /* 0x0007e20000100a00 */
[----:B-1----:R-:W-:-:S02]  /*16c30*/  LEA R200, P6, R224, R0, 0x2 ;  /* 0x00000000e0c87211 */ /* 0x002fc400078c10ff */
[C---:B---3--:R-:W-:Y:S02]  /*16c40*/  LEA R198, P0, R223.reuse, R0, 0x2 ;  /* 0x00000000dfc67211 */ /* 0x048fe400078010ff */
[-C--:B------:R-:W-:Y:S02]  /*16c50*/  LEA.HI.X.SX32 R201, R224, R2.reuse, 0x2, P6 ;  /* 0x00000002e0c97211 */ /* 0x080fe400030f16ff */
[----:B------:R-:W-:Y:S01]  /*16c60*/  LEA.HI.X.SX32 R199, R223, R2, 0x2, P0 ;  /* 0x00000002dfc77211 */ /* 0x000fe200000f16ff */
[----:B------:R-:W-:Y:S01]  /*16c70*/  IMAD.MOV.U32 R223, RZ, RZ, R227 ;  /* 0x000000ffffdf7224 */ /* 0x000fe200078e00e3 */
[----:B------:R-:W-:Y:S01]  /*16c80*/  MOV R227, R232 ;  /* 0x000000e800e37202 */ /* 0x000fe20000000f00 */
[----:B------:R-:W-:Y:S02]  /*16c90*/  IMAD.MOV.U32 R232, RZ, RZ, R234 ;  /* 0x000000ffffe87224 */ /* 0x000fe400078e00ea */
[----:B------:R-:W-:Y:S02]  /*16ca0*/  IMAD.MOV.U32 R234, RZ, RZ, R235 ;  /* 0x000000ffffea7224 */ /* 0x000fe400078e00eb */
[----:B------:R-:W-:Y:S01]  /*16cb0*/  IMAD.MOV.U32 R235, RZ, RZ, R236 ;  /* 0x000000ffffeb7224 */ /* 0x000fe200078e00ec */
[----:B------:R-:W-:Y:S01]  /*16cc0*/  STL.64 [R1+0x2a0], R200 ;  /* 0x0002a0c801007387 */ /* 0x000fe20000100a00 */
[----:B------:R-:W-:-:S02]  /*16cd0*/  IMAD.MOV.U32 R236, RZ, RZ, R238 ;  /* 0x000000ffffec7224 */ /* 0x000fc400078e00ee */
[----:B------:R-:W-:Y:S01]  /*16ce0*/  IMAD.MOV.U32 R238, RZ, RZ, R239 ;  /* 0x000000ffffee7224 */ /* 0x000fe200078e00ef */
[----:B------:R-:W3:Y:S01]  /*16cf0*/  LDL.LU R224, [R1+0x198] ;  /* 0x0001980001e07983 */ /* 0x000ee20000300800 */
[----:B------:R-:W-:Y:S01]  /*16d00*/  MOV R239, R241 ;  /* 0x000000f100ef7202 */ /* 0x000fe20000000f00 */
[----:B------:R-:W-:Y:S02]  /*16d10*/  IMAD.MOV.U32 R241, RZ, RZ, R21 ;  /* 0x000000fffff17224 */ /* 0x000fe400078e0015 */
[----:B------:R1:W-:Y:S04]  /*16d20*/  STL.64 [R1+0x298], R198 ;  /* 0x000298c601007387 */ /* 0x0003e80000100a00 */
[----:B------:R-:W2:Y:S01]  /*16d30*/  LDL.LU R21, [R1+0x1dc] ;  /* 0x0001dc0001157983 */ /* 0x000ea20000300800 */
[----:B------:R-:W-:-:S04]  /*16d40*/  LEA R202, P6, R218, R0, 0x2 ;  /* 0x00000000daca7211 */ /* 0x000fc800078c10ff */
[----:B------:R-:W-:Y:S01]  /*16d50*/  LEA.HI.X.SX32 R203, R218, R2, 0x2, P6 ;  /* 0x00000002dacb7211 */ /* 0x000fe200030f16ff */
[----:B------:R-:W-:Y:S02]  /*16d60*/  IMAD.MOV.U32 R218, RZ, RZ, R227 ;  /* 0x000000ffffda7224 */ /* 0x000fe400078e00e3 */
[----:B------:R-:W-:Y:S02]  /*16d70*/  IMAD.MOV.U32 R227, RZ, RZ, R232 ;  /* 0x000000ffffe37224 */ /* 0x000fe400078e00e8 */
[----:B------:R-:W-:Y:S02]  /*16d80*/  IMAD.MOV.U32 R232, RZ, RZ, R234 ;  /* 0x000000ffffe87224 */ /* 0x000fe400078e00ea */
[----:B------:R-:W-:Y:S01]  /*16d90*/  IMAD.MOV.U32 R234, RZ, RZ, R235 ;  /* 0x000000ffffea7224 */ /* 0x000fe200078e00eb */
[----:B------:R-:W-:Y:S01]  /*16da0*/  MOV R235, R236 ;  /* 0x000000ec00eb7202 */ /* 0x000fe20000000f00 */
[----:B------:R-:W-:Y:S02]  /*16db0*/  IMAD.MOV.U32 R236, RZ, RZ, R238 ;  /* 0x000000ffffec7224 */ /* 0x000fe400078e00ee */
[----:B-1----:R-:W-:-:S02]  /*16dc0*/  IMAD R198, R223, UR22, RZ ;  /* 0x00000016dfc67c24 */ /* 0x002fc4000f8e02ff */
[----:B------:R-:W-:Y:S01]  /*16dd0*/  IMAD.MOV.U32 R238, RZ, RZ, R239 ;  /* 0x000000ffffee7224 */ /* 0x000fe200078e00ef */
[----:B------:R-:W3:Y:S04]  /*16de0*/  LDL.LU R223, [R1+0x1a0] ;  /* 0x0001a00001df7983 */ /* 0x000ee80000300800 */
[----:B------:R1:W-:Y:S01]  /*16df0*/  STL.64 [R1+0x290], R202 ;  /* 0x000290ca01007387 */ /* 0x0003e20000100a00 */
[----:B--2---:R-:W-:Y:S02]  /*16e00*/  IMAD.MOV.U32 R239, RZ, RZ, R21 ;  /* 0x000000ffffef7224 */ /* 0x004fe400078e0015 */
[----:B------:R-:W-:Y:S02]  /*16e10*/  IMAD.MOV.U32 R21, RZ, RZ, R18 ;  /* 0x000000ffff157224 */ /* 0x000fe400078e0012 */
[----:B------:R-:W2:Y:S01]  /*16e20*/  LDL.LU R18, [R1+0x1e4] ;  /* 0x0001e40001127983 */ /* 0x000ea20000300800 */
[----:B------:R-:W-:-:S02]  /*16e30*/  LEA R200, P0, R217, R0, 0x2 ;  /* 0x00000000d9c87211 */ /* 0x000fc400078010ff */
[C---:B-1----:R-:W-:Y:S02]  /*16e40*/  LEA R202, P6, R222.reuse, R0, 0x2 ;  /* 0x00000000deca7211 */ /* 0x042fe400078c10ff */
[-C--:B------:R-:W-:Y:S02]  /*16e50*/  LEA.HI.X.SX32 R201, R217, R2.reuse, 0x2, P0 ;  /* 0x00000002d9c97211 */ /* 0x080fe400000f16ff */
[----:B------:R-:W-:Y:S01]  /*16e60*/  LEA.HI.X.SX32 R203, R222, R2, 0x2, P6 ;  /* 0x00000002decb7211 */ /* 0x000fe200030f16ff */
[----:B------:R-:W-:Y:S02]  /*16e70*/  IMAD.MOV.U32 R222, RZ, RZ, R227 ;  /* 0x000000ffffde7224 */ /* 0x000fe400078e00e3 */
[----:B------:R1:W-:Y:S04]  /*16e80*/  STL.64 [R1+0x490], R200 ;  /* 0x000490c801007387 */ /* 0x0003e80000100a00 */
[----:B------:R-:W3:Y:S01]  /*16e90*/  LDL.LU R217, [R1+0x1ac] ;  /* 0x0001ac0001d97983 */ /* 0x000ee20000300800 */
        /* <DEDUP_REMOVED lines=10> */
[----:B------:R1:W-:Y:S01]  /*16f40*/  STL.64 [R1+0x590], R202 ;  /* 0x000590ca01007387 */ /* 0x0003e20000100a00 */
[----:B------:R-:W-:Y:S01]  /*16f50*/  MOV R220, R222 ;  /* 0x000000de00dc7202 */ /* 0x000fe20000000f00 */
[----:B------:R-:W-:Y:S01]  /*16f60*/  IMAD.MOV.U32 R222, RZ, RZ, R232 ;  /* 0x000000ffffde7224 */ /* 0x000fe200078e00e8 */
[----:B------:R-:W2:Y:S01]  /*16f70*/  LDCU UR34, c[0x0][0x3b0] ;  /* 0x00007600ff2277ac */ /* 0x000ea20008000800 */
[----:B------:R-:W3:Y:S01]  /*16f80*/  LDL.LU R227, [R1+0x1b0] ;  /* 0x0001b00001e37983 */ /* 0x000ee20000300800 */
[----:B------:R-:W-:-:S02]  /*16f90*/  IMAD.MOV.U32 R232, RZ, RZ, R234 ;  /* 0x000000ffffe87224 */ /* 0x000fc400078e00ea */
[----:B------:R-:W-:Y:S01]  /*16fa0*/  IMAD.MOV.U32 R234, RZ, RZ, R235 ;  /* 0x000000ffffea7224 */ /* 0x000fe200078e00eb */
[----:B------:R4:W-:Y:S01]  /*16fb0*/  STL.64 [R1+0x698], R200 ;  /* 0x000698c801007387 */ /* 0x0009e20000100a00 */
[----:B------:R-:W-:Y:S01]  /*16fc0*/  IMAD.MOV.U32 R235, RZ, RZ, R236 ;  /* 0x000000ffffeb7224 */ /* 0x000fe200078e00ec */
[----:B-1----:R-:W-:Y:S01]  /*16fd0*/  LEA R202, P6, R216, R0, 0x2 ;  /* 0x00000000d8ca7211 */ /* 0x002fe200078c10ff */
[----:B------:R-:W-:-:S03]  /*16fe0*/  IMAD.MOV.U32 R236, RZ, RZ, R238 ;  /* 0x000000ffffec7224 */ /* 0x000fc600078e00ee */
[----:B------:R-:W-:Y:S02]  /*16ff0*/  LEA.HI.X.SX32 R203, R216, R2, 0x2, P6 ;  /* 0x00000002d8cb7211 */ /* 0x000fe400030f16ff */
[----:B----4-:R-:W-:-:S04]  /*17000*/  LEA R200, P0, R226, R0, 0x2 ;  /* 0x00000000e2c87211 */ /* 0x010fc800078010ff */
[----:B------:R-:W-:Y:S01]  /*17010*/  LEA.HI.X.SX32 R201, R226, R2, 0x2, P0 ;  /* 0x00000002e2c97211 */ /* 0x000fe200000f16ff */
[----:B------:R-:W-:Y:S01]  /*17020*/  IMAD R13, R13, UR56, RZ ;  /* 0x000000380d0d7c24 */ /* 0x000fe2000f8e02ff */
[----:B------:R-:W1:Y:S01]  /*17030*/  LDCU UR56, c[0x0][0x3b0] ;  /* 0x00007600ff3877ac */ /* 0x000e620008000800 */
[----:B--2---:R-:W-:Y:S02]  /*17040*/  IMAD.MOV.U32 R239, RZ, RZ, R18 ;  /* 0x000000ffffef7224 */ /* 0x004fe400078e0012 */
[----:B------:R-:W-:Y:S02]  /*17050*/  IMAD.MOV.U32 R18, RZ, RZ, R19 ;  /* 0x000000ffff127224 */ /* 0x000fe400078e0013 */
[----:B------:R-:W-:Y:S02]  /*17060*/  IMAD.MOV.U32 R19, RZ, RZ, R16 ;  /* 0x000000ffff137224 */ /* 0x000fe400078e0010 */
[----:B------:R-:W-:Y:S02]  /*17070*/  IMAD.MOV.U32 R16, RZ, RZ, R17 ;  /* 0x000000ffff107224 */ /* 0x000fe400078e0011 */
[----:B------:R-:W-:Y:S01]  /*17080*/  IMAD.MOV.U32 R17, RZ, RZ, R10 ;  /* 0x000000ffff117224 */ /* 0x000fe200078e000a */
[----:B------:R-:W-:Y:S01]  /*17090*/  MOV R238, R239 ;  /* 0x000000ef00ee7202 */ /* 0x000fe20000000f00 */
[----:B------:R-:W-:Y:S01]  /*170a0*/  IMAD.MOV.U32 R239, RZ, RZ, R16 ;  /* 0x000000ffffef7224 */ /* 0x000fe200078e0010 */
[----:B------:R-:W2:Y:S01]  /*170b0*/  LDL.LU R10, [R1+0x718] ;  /* 0x00071800010a7983 */ /* 0x000ea20000300800 */
[----:B------:R-:W-:-:S02]  /*170c0*/  IMAD.MOV.U32 R16, RZ, RZ, R17 ;  /* 0x000000ffff107224 */ /* 0x000fc400078e0011 */
[----:B------:R-:W-:Y:S02]  /*170d0*/  IMAD.MOV.U32 R17, RZ, RZ, R14 ;  /* 0x000000ffff117224 */ /* 0x000fe400078e000e */
[----:B------:R-:W4:Y:S04]  /*170e0*/  LDL.LU R14, [R1+0x72c] ;  /* 0x00072c00010e7983 */ /* 0x000f280000300800 */
[----:B------:R1:W-:Y:S04]  /*170f0*/  STL.64 [R1+0x810], R202 ;  /* 0x000810ca01007387 */ /* 0x0003e80000100a00 */
[----:B------:R1:W-:Y:S04]  /*17100*/  STL.64 [R1+0x288], R200 ;  /* 0x000288c801007387 */ /* 0x0003e80000100a00 */
[----:B------:R-:W2:Y:S01]  /*17110*/  LDL.LU R226, [R1+0x1bc] ;  /* 0x0001bc0001e27983 */ /* 0x000ea20000300800 */
[----:B-1----:R-:W-:-:S02]  /*17120*/  LEA R202, P6, R230, R0, 0x2 ;  /* 0x00000000e6ca7211 */ /* 0x002fc400078c10ff */
[C---:B------:R-:W-:Y:S02]  /*17130*/  LEA R200, P0, R231.reuse, R0, 0x2 ;  /* 0x00000000e7c87211 */ /* 0x040fe400078010ff */
[-C--:B------:R-:W-:Y:S02]  /*17140*/  LEA.HI.X.SX32 R203, R230, R2.reuse, 0x2, P6 ;  /* 0x00000002e6cb7211 */ /* 0x080fe400030f16ff */
[----:B------:R-:W-:Y:S01]  /*17150*/  LEA.HI.X.SX32 R201, R231, R2, 0x2, P0 ;  /* 0x00000002e7c97211 */ /* 0x000fe200000f16ff */
[----:B------:R-:W-:Y:S02]  /*17160*/  IMAD.MOV.U32 R231, RZ, RZ, R232 ;  /* 0x000000ffffe77224 */ /* 0x000fe400078e00e8 */
[----:B------:R-:W-:Y:S01]  /*17170*/  IMAD.MOV.U32 R232, RZ, RZ, R234 ;  /* 0x000000ffffe87224 */ /* 0x000fe200078e00ea */
[----:B------:R-:W-:Y:S01]  /*17180*/  MOV R234, R235 ;  /* 0x000000eb00ea7202 */ /* 0x000fe20000000f00 */
[----:B------:R-:W-:Y:S01]  /*17190*/  IMAD.MOV.U32 R235, RZ, RZ, R236 ;  /* 0x000000ffffeb7224 */ /* 0x000fe200078e00ec */
[----:B------:R3:W-:Y:S01]  /*171a0*/  STL.64 [R1+0x280], R202 ;  /* 0x000280ca01007387 */ /* 0x0007e20000100a00 */
[----:B------:R-:W-:-:S02]  /*171b0*/  IMAD.MOV.U32 R236, RZ, RZ, R238 ;  /* 0x000000ffffec7224 */ /* 0x000fc400078e00ee */
[----:B------:R-:W-:Y:S01]  /*171c0*/  IMAD.MOV.U32 R238, RZ, RZ, R239 ;  /* 0x000000ffffee7224 */ /* 0x000fe200078e00ef */
[----:B------:R-:W2:Y:S01]  /*171d0*/  LDL.LU R230, [R1+0x1c4] ;  /* 0x0001c40001e67983 */ /* 0x000ea20000300800 */
[----:B------:R-:W-:-:S03]  /*171e0*/  IMAD.MOV.U32 R239, RZ, RZ, R13 ;  /* 0x000000ffffef7224 */ /* 0x000fc600078e000d */
[----:B------:R1:W-:Y:S04]  /*171f0*/  STL.64 [R1+0x278], R200 ;  /* 0x000278c801007387 */ /* 0x0003e80000100a00 */
[----:B------:R-:W2:Y:S01]  /*17200*/  LDL.LU R13, [R1+0x4a8] ;  /* 0x0004a800010d7983 */ /* 0x000ea20000300800 */
[-C--:B------:R-:W-:Y:S02]  /*17210*/  LEA R204, P6, R228, R0.reuse, 0x2 ;  /* 0x00000000e4cc7211 */ /* 0x080fe400078c10ff */
[----:B---3--:R-:W-:Y:S02]  /*17220*/  LEA R202, P0, R224, R0, 0x2 ;  /* 0x00000000e0ca7211 */ /* 0x008fe400078010ff */
[-C--:B------:R-:W-:Y:S01]  /*17230*/  LEA.HI.X.SX32 R205, R228, R2.reuse, 0x2, P6 ;  /* 0x00000002e4cd7211 */ /* 0x080fe200030f16ff */
[----:B-1----:R-:W-:Y:S01]  /*17240*/  IMAD R200, R231, UR33, RZ ;  /* 0x00000021e7c87c24 */ /* 0x002fe2000f8e02ff */
[----:B------:R-:W-:Y:S01]  /*17250*/  LEA.HI.X.SX32 R203, R224, R2, 0x2, P0 ;  /* 0x00000002e0cb7211 */ /* 0x000fe200000f16ff */
[----:B------:R-:W-:Y:S01]  /*17260*/  IMAD.MOV.U32 R231, RZ, RZ, R232 ;  /* 0x000000ffffe77224 */ /* 0x000fe200078e00e8 */
[----:B------:R-:W1:Y:S01]  /*17270*/  LDCU UR33, c[0x0][0x3b0] ;  /* 0x00007600ff2177ac */ /* 0x000e620008000800 */
[----:B------:R-:W3:Y:S03]  /*17280*/  LDL.LU R232, [R1+0x1c0] ;  /* 0x0001c00001e87983 */ /* 0x000ee60000300800 */
[----:B------:R-:W-:Y:S01]  /*17290*/  MOV R228, R231 ;  /* 0x000000e700e47202 */ /* 0x000fe20000000f00 */
[----:B------:R-:W-:Y:S01]  /*172a0*/  IMAD.MOV.U32 R231, RZ, RZ, R234 ;  /* 0x000000ffffe77224 */ /* 0x000fe200078e00ea */
[----:B------:R1:W-:Y:S01]  /*172b0*/  STL.64 [R1+0x270], R204 ;  /* 0x000270cc01007387 */ /* 0x0003e20000100a00 */
[----:B------:R-:W-:-:S02]  /*172c0*/  IMAD.MOV.U32 R234, RZ, RZ, R235 ;  /* 0x000000ffffea7224 */ /* 0x000fc400078e00eb */
[----:B------:R-:W-:Y:S02]  /*172d0*/  IMAD.MOV.U32 R235, RZ, RZ, R236 ;  /* 0x000000ffffeb7224 */ /* 0x000fe400078e00ec */
[----:B------:R-:W-:Y:S02]  /*172e0*/  IMAD.MOV.U32 R236, RZ, RZ, R238 ;  /* 0x000000ffffec7224 */ /* 0x000fe400078e00ee */
[----:B------:R-:W-:Y:S01]  /*172f0*/  IMAD.MOV.U32 R224, RZ, RZ, R231 ;  /* 0x000000ffffe07224 */ /* 0x000fe200078e00e7 */
[----:B-1----:R-:W-:-:S04]  /*17300*/  LEA R204, P6, R223, R0, 0x2 ;  /* 0x00000000dfcc7211 */ /* 0x002fc800078c10ff */
[----:B------:R-:W-:Y:S01]  /*17310*/  LEA.HI.X.SX32 R205, R223, R2, 0x2, P6 ;  /* 0x00000002dfcd7211 */ /* 0x000fe200030f16ff */
[----:B------:R-:W-:Y:S02]  /*17320*/  IMAD.MOV.U32 R223, RZ, RZ, R224 ;  /* 0x000000ffffdf7224 */ /* 0x000fe400078e00e0 */
[----:B------:R-:W-:Y:S01]  /*17330*/  IMAD R20, R20, UR58, RZ ;  /* 0x0000003a14147c24 */ /* 0x000fe2000f8e02ff */
[----:B------:R-:W1:Y:S01]  /*17340*/  LDCU UR58, c[0x0][0x3b0] ;  /* 0x00007600ff3a77ac */ /* 0x000e620008000800 */
[----:B--2---:R-:W-:Y:S01]  /*17350*/  IMAD.MOV.U32 R238, RZ, RZ, R13 ;  /* 0x000000ffffee7224 */ /* 0x004fe200078e000d */
[----:B------:R-:W-:Y:S02]  /*17360*/  MOV R13, R9 ;  /* 0x00000009000d7202 */ /* 0x000fe40000000f00 */
[----:B------:R-:W2:Y:S04]  /*17370*/  LDL.LU R9, [R1+0x79c] ;  /* 0x00079c0001097983 */ /* 0x000ea80000300800 */
[----:B------:R1:W-:Y:S04]  /*17380*/  STL.64 [R1+0x498], R202 ;  /* 0x000498ca01007387 */ /* 0x0003e80000100a00 */
[----:B------:R-:W2:Y:S04]  /*17390*/  LDL.LU R231, [R1+0x1d4] ;  /* 0x0001d40001e77983 */ /* 0x000ea80000300800 */
[----:B------:R3:W-:Y:S01]  /*173a0*/  STL.64 [R1+0x598], R204 ;  /* 0x000598cc01007387 */ /* 0x0007e20000100a00 */
[----:B-1----:R-:W-:-:S03]  /*173b0*/  LEA R202, P0, R218, R0, 0x2 ;  /* 0x00000000daca7211 */ /* 0x002fc600078010ff */
[----:B------:R-:W4:Y:S01]  /*173c0*/  LDL.LU R224, [R1+0x1d0] ;  /* 0x0001d00001e07983 */ /* 0x000f220000300800 */
        /* <DEDUP_REMOVED lines=8> */
[----:B------:R1:W-:Y:S01]  /*17450*/  STL.64 [R1+0x6a0], R202 ;  /* 0x0006a0ca01007387 */ /* 0x0003e20000100a00 */
[----:B------:R-:W-:-:S02]  /*17460*/  IMAD.MOV.U32 R238, RZ, RZ, R247 ;  /* 0x000000ffffee7224 */ /* 0x000fc400078e00f7 */
[----:B------:R-:W-:Y:S01]  /*17470*/  IMAD R201, R218, UR32, RZ ;  /* 0x00000020dac97c24 */ /* 0x000fe2000f8e02ff */
[----:B------:R-:W3:Y:S01]  /*17480*/  LDL.LU R247, [R1+0x798] ;  /* 0x0007980001f77983 */ /* 0x000ee20000300800 */
[----:B------:R-:W-:Y:S01]  /*17490*/  IMAD R252, R252, UR55, RZ ;  /* 0x00000037fcfc7c24 */ /* 0x000fe2000f8e02ff */
[----:B------:R-:W2:Y:S02]  /*174a0*/  LDCU UR55, c[0x0][0x3b0] ;  /* 0x00007600ff3777ac */ /* 0x000ea40008000800 */
[----:B------:R-:W3:Y:S01]  /*174b0*/  LDL.LU R218, [R1+0x1d8] ;  /* 0x0001d80001da7983 */ /* 0x000ee20000300800 */
[----:B------:R-:W-:Y:S01]  /*174c0*/  IMAD R197, R197, UR48, RZ ;  /* 0x00000030c5c57c24 */ /* 0x000fe2000f8e02ff */
[----:B------:R-:W2:Y:S01]  /*174d0*/  LDCU UR48, c[0x0][0x3b0] ;  /* 0x00007600ff3077ac */ /* 0x000ea20008000800 */
[C---:B-1----:R-:W-:Y:S01]  /*174e0*/  LEA R202, P0, R227.reuse, R0, 0x2 ;  /* 0x00000000e3ca7211 */ /* 0x042fe200078010ff */
[----:B------:R1:W-:Y:S01]  /*174f0*/  STL.64 [R1+0x820], R204 ;  /* 0x000820cc01007387 */ /* 0x0003e20000100a00 */
[----:B------:R-:W-:Y:S01]  /*17500*/  IMAD R192, R192, UR47, RZ ;  /* 0x0000002fc0c07c24 */ /* 0x000fe2000f8e02ff */
[----:B------:R-:W2:Y:S01]  /*17510*/  LDCU UR47, c[0x0][0x3b0] ;  /* 0x00007600ff2f77ac */ /* 0x000ea20008000800 */
[----:B------:R-:W-:Y:S01]  /*17520*/  LEA.HI.X.SX32 R203, R227, R2, 0x2, P0 ;  /* 0x00000002e3cb7211 */ /* 0x000fe200000f16ff */
[----:B------:R-:W-:-:S02]  /*17530*/  IMAD R142, R142, UR46, RZ ;  /* 0x0000002e8e8e7c24 */ /* 0x000fc4000f8e02ff */
[----:B------:R-:W-:Y:S01]  /*17540*/  IMAD R139, R139, UR45, RZ ;  /* 0x0000002d8b8b7c24 */ /* 0x000fe2000f8e02ff */
[----:B------:R-:W2:Y:S01]  /*17550*/  LDCU UR46, c[0x0][0x3b0] ;  /* 0x00007600ff2e77ac */ /* 0x000ea20008000800 */
[----:B------:R-:W-:Y:S02]  /*17560*/  IMAD R137, R137, UR44, RZ ;  /* 0x0000002c89897c24 */ /* 0x000fe4000f8e02ff */
[----:B------:R-:W-:Y:S01]  /*17570*/  IMAD R132, R132, UR29, RZ ;  /* 0x0000001d84847c24 */ /* 0x000fe2000f8e02ff */
[----:B------:R-:W2:Y:S01]  /*17580*/  LDCU UR32, c[0x0][0x3b0] ;  /* 0x00007600ff2077ac */ /* 0x000ea20008000800 */
[----:B-1----:R-:W-:Y:S01]  /*17590*/  LEA R204, P6, R220, R0, 0x2 ;  /* 0x00000000dccc7211 */ /* 0x002fe200078c10ff */
[----:B------:R1:W-:Y:S01]  /*175a0*/  STL.64 [R1+0x268], R202 ;  /* 0x000268ca01007387 */ /* 0x0003e20000100a00 */
[----:B------:R-:W-:Y:S01]  /*175b0*/  IMAD R136, R136, UR43, RZ ;  /* 0x0000002b88887c24 */ /* 0x000fe2000f8e02ff */
[----:B------:R-:W2:Y:S01]  /*175c0*/  LDCU UR45, c[0x0][0x3b0] ;  /* 0x00007600ff2d77ac */ /* 0x000ea20008000800 */
[----:B------:R-:W-:Y:S01]  /*175d0*/  LEA.HI.X.SX32 R205, R220, R2, 0x2, P6 ;  /* 0x00000002dccd7211 */ /* 0x000fe200030f16ff */
[----:B------:R-:W-:Y:S01]  /*175e0*/  IMAD.MOV.U32 R220, RZ, RZ, R234 ;  /* 0x000000ffffdc7224 */ /* 0x000fe200078e00ea */
[----:B------:R-:W3:Y:S01]  /*175f0*/  LDL.LU R227, [R1+0x1e0] ;  /* 0x0001e00001e37983 */ /* 0x000ee20000300800 */
[----:B------:R-:W-:Y:S01]  /*17600*/  IMAD.MOV.U32 R234, RZ, RZ, R235 ;  /* 0x000000ffffea7224 */ /* 0x000fe200078e00eb */
[----:B------:R-:W2:Y:S01]  /*17610*/  LDCU UR44, c[0x0][0x3b0] ;  /* 0x00007600ff2c77ac */ /* 0x000ea20008000800 */
[----:B------:R-:W-:Y:S01]  /*17620*/  IMAD.MOV.U32 R235, RZ, RZ, R236 ;  /* 0x000000ffffeb7224 */ /* 0x000fe200078e00ec */
[----:B------:R-:W-:Y:S01]  /*17630*/  MOV R236, R238 ;  /* 0x000000ee00ec7202 */ /* 0x000fe20000000f00 */
[----:B------:R-:W-:Y:S01]  /*17640*/  IMAD.MOV.U32 R238, RZ, RZ, R241 ;  /* 0x000000ffffee7224 */ /* 0x000fe200078e00f1 */
[----:B------:R-:W2:Y:S01]  /*17650*/  LDCU UR29, c[0x0][0x3b0] ;  /* 0x00007600ff1d77ac */ /* 0x000ea20008000800 */
[----:B-1----:R-:W-:Y:S01]  /*17660*/  LEA R202, P0, R222, R0, 0x2 ;  /* 0x00000000deca7211 */ /* 0x002fe200078010ff */
[----:B------:R-:W-:-:S02]  /*17670*/  IMAD.MOV.U32 R241, RZ, RZ, R20 ;  /* 0x000000fffff17224 */ /* 0x000fc400078e0014 */
[----:B------:R-:W-:Y:S01]  /*17680*/  IMAD.MOV.U32 R20, RZ, RZ, R21 ;  /* 0x000000ffff147224 */ /* 0x000fe200078e0015 */
[----:B------:R-:W-:Y:S01]  /*17690*/  LEA.HI.X.SX32 R203, R222, R2, 0x2, P0 ;  /* 0x00000002decb7211 */ /* 0x000fe200000f16ff */
[----:B------:R-:W-:Y:S01]  /*176a0*/  IMAD.MOV.U32 R217, RZ, RZ, R234 ;  /* 0x000000ffffd97224 */ /* 0x000fe200078e00ea */
[----:B------:R-:W1:Y:S01]  /*176b0*/  LDCU UR43, c[0x0][0x3b0] ;  /* 0x00007600ff2b77ac */ /* 0x000e620008000800 */
[----:B------:R-:W-:Y:S01]  /*176c0*/  IMAD.MOV.U32 R234, RZ, RZ, R235 ;  /* 0x000000ffffea7224 */ /* 0x000fe200078e00eb */
[----:B------:R-:W-:Y:S01]  /*176d0*/  MOV R235, R236 ;  /* 0x000000ec00eb7202 */ /* 0x000fe20000000f00 */
[----:B------:R1:W-:Y:S01]  /*176e0*/  STL.64 [R1+0x260], R204 ;  /* 0x000260cc01007387 */ /* 0x0003e20000100a00 */
[----:B------:R-:W-:Y:S02]  /*176f0*/  IMAD.MOV.U32 R236, RZ, RZ, R241 ;  /* 0x000000ffffec7224 */ /* 0x000fe400078e00f1 */
[----:B------:R-:W-:Y:S01]  /*17700*/  IMAD.MOV.U32 R241, RZ, RZ, R20 ;  /* 0x000000fffff17224 */ /* 0x000fe200078e0014 */
[----:B------:R-:W3:Y:S01]  /*17710*/  LDL.LU R21, [R1+0x73c] ;  /* 0x00073c0001157983 */ /* 0x000ee20000300800 */
[----:B------:R-:W-:-:S03]  /*17720*/  IMAD.MOV.U32 R20, RZ, RZ, R18 ;  /* 0x000000ffff147224 */ /* 0x000fc600078e0012 */
[----:B------:R-:W-:Y:S04]  /*17730*/  STL.64 [R1+0x258], R202 ;  /* 0x000258ca01007387 */ /* 0x000fe80000100a00 */
[----:B------:R-:W3:Y:S01]  /*17740*/  LDL.LU R18, [R1+0x7a8] ;  /* 0x0007a80001127983 */ /* 0x000ee20000300800 */
[-C--:B------:R-:W-:Y:S02]  /*17750*/  LEA R206, P6, R226, R0.reuse, 0x2 ;  /* 0x00000000e2ce7211 */ /* 0x080fe400078c10ff */
[----:B-1----:R-:W-:Y:S01]  /*17760*/  LEA R204, P0, R230, R0, 0x2 ;  /* 0x00000000e6cc7211 */ /* 0x002fe200078010ff */
[----:B------:R-:W3:Y:S01]  /*17770*/  LDL.LU R222, [R1+0x1f0] ;  /* 0x0001f00001de7983 */ /* 0x000ee20000300800 */
[-C--:B------:R-:W-:Y:S02]  /*17780*/  LEA.HI.X.SX32 R207, R226, R2.reuse, 0x2, P6 ;  /* 0x00000002e2cf7211 */ /* 0x080fe400030f16ff */
[----:B------:R-:W-:-:S03]  /*17790*/  LEA.HI.X.SX32 R205, R230, R2, 0x2, P0 ;  /* 0x00000002e6cd7211 */ /* 0x000fc600000f16ff */
[----:B------:R1:W-:Y:S04]  /*177a0*/  STL.64 [R1+0x250], R206 ;  /* 0x000250ce01007387 */ /* 0x0003e80000100a00 */
[----:B------:R-:W3:Y:S04]  /*177b0*/  LDL.LU R226, [R1+0x1ec] ;  /* 0x0001ec0001e27983 */ /* 0x000ee80000300800 */
[----:B------:R1:W-:Y:S04]  /*177c0*/  STL.64 [R1+0x4a0], R204 ;  /* 0x0004a0cc01007387 */ /* 0x0003e80000100a00 */
[----:B------:R-:W3:Y:S01]  /*177d0*/  LDL.LU R230, [R1+0x1f4] ;  /* 0x0001f40001e67983 */ /* 0x000ee20000300800 */
[----:B-1----:R-:W-:-:S04]  /*177e0*/  LEA R206, P6, R232, R0, 0x2 ;  /* 0x00000000e8ce7211 */ /* 0x002fc800078c10ff */
[----:B------:R-:W-:Y:S02]  /*177f0*/  LEA.HI.X.SX32 R207, R232, R2, 0x2, P6 ;  /* 0x00000002e8cf7211 */ /* 0x000fe400030f16ff */
[C---:B------:R-:W-:Y:S01]  /*17800*/  LEA R204, P0, R228.reuse, R0, 0x2 ;  /* 0x00000000e4cc7211 */ /* 0x040fe200078010ff */
[----:B------:R-:W-:Y:S02]  /*17810*/  IMAD R202, R217, UR31, RZ ;  /* 0x0000001fd9ca7c24 */ /* 0x000fe4000f8e02ff */
[----:B------:R2:W-:Y:S01]  /*17820*/  STL.64 [R1+0x5a0], R206 ;  /* 0x0005a0ce01007387 */ /* 0x0005e20000100a00 */
[----:B------:R-:W-:Y:S01]  /*17830*/  LEA.HI.X.SX32 R205, R228, R2, 0x2, P0 ;  /* 0x00000002e4cd7211 */ /* 0x000fe200000f16ff */
[----:B------:R-:W-:Y:S02]  /*17840*/  IMAD.MOV.U32 R217, RZ, RZ, R234 ;  /* 0x000000ffffd97224 */ /* 0x000fe400078e00ea */
[----:B------:R-:W3:Y:S01]  /*17850*/  LDL.LU R232, [R1+0x1fc] ;  /* 0x0001fc0001e87983 */ /* 0x000ee20000300800 */
[----:B------:R-:W-:Y:S01]  /*17860*/  IMAD.MOV.U32 R234, RZ, RZ, R235 ;  /* 0x000000ffffea7224 */ /* 0x000fe200078e00eb */
[----:B------:R-:W-:Y:S01]  /*17870*/  MOV R235, R241 ;  /* 0x000000f100eb7202 */ /* 0x000fe20000000f00 */
[----:B------:R-:W-:Y:S01]  /*17880*/  IMAD R138, R138, UR42, RZ ;  /* 0x0000002a8a8a7c24 */ /* 0x000fe2000f8e02ff */
[----:B------:R4:W-:Y:S01]  /*17890*/  STL.64 [R1+0x6a8], R204 ;  /* 0x0006a8cc01007387 */ /* 0x0009e20000100a00 */
[----:B------:R-:W-:Y:S01]  /*178a0*/  IMAD R203, R217, UR30, RZ ;  /* 0x0000001ed9cb7c24 */ /* 0x000fe2000f8e02ff */
[----:B------:R-:W1:Y:S01]  /*178b0*/  LDCU UR42, c[0x0][0x3b0] ;  /* 0x00007600ff2a77ac */ /* 0x000e620008000800 */
[----:B------:R-:W-:-:S02]  /*178c0*/  IMAD R140, R140, UR41, RZ ;  /* 0x000000298c8c7c24 */ /* 0x000fc4000f8e02ff */
[----:B------:R-:W-:Y:S01]  /*178d0*/  IMAD R141, R141, UR40, RZ ;  /* 0x000000288d8d7c24 */ /* 0x000fe2000f8e02ff */
[----:B------:R-:W1:Y:S01]  /*178e0*/  LDCU UR41, c[0x0][0x3b0] ;  /* 0x00007600ff2977ac */ /* 0x000e620008000800 */
[----:B------:R-:W-:Y:S01]  /*178f0*/  IMAD R143, R143, UR39, RZ ;  /* 0x000000278f8f7c24 */ /* 0x000fe2000f8e02ff */
[----:B------:R-:W1:Y:S01]  /*17900*/  LDCU UR40, c[0x0][0x3b0] ;  /* 0x00007600ff2877ac */ /* 0x000e620008000800 */
[----:B------:R-:W1:Y:S01]  /*17910*/  LDCU UR39, c[0x0][0x3b0] ;  /* 0x00007600ff2777ac */ /* 0x000e620008000800 */
[----:B------:R-:W1:Y:S01]  /*17920*/  LDCU UR31, c[0x0][0x3b0] ;  /* 0x00007600ff1f77ac */ /* 0x000e620008000800 */
[----:B------:R-:W1:Y:S01]  /*17930*/  LDCU UR30, c[0x0][0x3b0] ;  /* 0x00007600ff1e77ac */ /* 0x000e620008000800 */
[----:B--2---:R-:W-:-:S04]  /*17940*/  LEA R206, P6, R231, R0, 0x2 ;  /* 0x00000000e7ce7211 */ /* 0x004fc800078c10ff */
[----:B------:R-:W-:Y:S02]  /*17950*/  LEA.HI.X.SX32 R207, R231, R2, 0x2, P6 ;  /* 0x00000002e7cf7211 */ /* 0x000fe400030f16ff */
[----:B----4-:R-:W-:-:S04]  /*17960*/  LEA R204, P0, R224, R0, 0x2 ;  /* 0x00000000e0cc7211 */ /* 0x010fc800078010ff */
[----:B------:R-:W-:Y:S01]  /*17970*/  LEA.HI.X.SX32 R205, R224, R2, 0x2, P0 ;  /* 0x00000002e0cd7211 */ /* 0x000fe200000f16ff */
[----:B---3--:R-:W-:Y:S02]  /*17980*/  IMAD.MOV.U32 R241, RZ, RZ, R18 ;  /* 0x000000fffff17224 */ /* 0x008fe400078e0012 */
[----:B------:R-:W-:Y:S02]  /*17990*/  IMAD.MOV.U32 R18, RZ, RZ, R16 ;  /* 0x000000ffff127224 */ /* 0x000fe400078e0010 */
[----:B------:R-:W-:Y:S02]  /*179a0*/  IMAD.MOV.U32 R16, RZ, RZ, R10 ;  /* 0x000000ffff107224 */ /* 0x000fe400078e000a */
[----:B------:R-:W-:Y:S02]  /*179b0*/  IMAD.MOV.U32 R10, RZ, RZ, R248 ;  /* 0x000000ffff0a7224 */ /* 0x000fe400078e00f8 */
[----:B------:R-:W2:Y:S04]  /*179c0*/  LDL.LU R248, [R1+0x71c] ;  /* 0x00071c0001f87983 */ /* 0x000ea80000300800 */
[----:B------:R-:W3:Y:S04]  /*179d0*/  LDL.LU R228, [R1+0x1f8] ;  /* 0x0001f80001e47983 */ /* 0x000ee80000300800 */
[----:B------:R4:W-:Y:S04]  /*179e0*/  STL.64 [R1+0x830], R206 ;  /* 0x000830ce01007387 */ /* 0x0009e80000100a00 */
[----:B------:R-:W2:Y:S04]  /*179f0*/  LDL.LU R231, [R1+0x200] ;  /* 0x0002000001e77983 */ /* 0x000ea80000300800 */
[----:B------:R1:W-:Y:S01]  /*17a00*/  STL.64 [R1+0x248], R204 ;  /* 0x000248cc01007387 */ /* 0x0003e20000100a00 */
[----:B----4-:R-:W-:-:S03]  /*17a10*/  LEA R206, P6, R218, R0, 0x2 ;  /* 0x00000000dace7211 */ /* 0x010fc600078c10ff */
[----:B------:R-:W4:Y:S01]  /*17a20*/  LDL.LU R224, [R1+0x208] ;  /* 0x0002080001e07983 */ /* 0x000f220000300800 */
[----:B------:R-:W-:Y:S02]  /*17a30*/  LEA.HI.X.SX32 R207, R218, R2, 0x2, P6 ;  /* 0x00000002dacf7211 */ /* 0x000fe400030f16ff */
[-C--:B-1----:R-:W-:Y:S02]  /*17a40*/  LEA R204, P0, R223, R0.reuse, 0x2 ;  /* 0x00000000dfcc7211 */ /* 0x082fe400078010ff */
[----:B------:R-:W-:Y:S02]  /*17a50*/  LEA R208, P6, R227, R0, 0x2 ;  /* 0x00000000e3d07211 */ /* 0x000fe400078c10ff */
[-C--:B------:R-:W-:Y:S01]  /*17a60*/  LEA.HI.X.SX32 R205, R223, R2.reuse, 0x2, P0 ;  /* 0x00000002dfcd7211 */ /* 0x080fe200000f16ff */
[----:B------:R1:W-:Y:S01]  /*17a70*/  STL.64 [R1+0x240], R206 ;  /* 0x000240ce01007387 */ /* 0x0003e20000100a00 */
[----:B------:R-:W-:Y:S01]  /*17a80*/  IMAD.MOV.U32 R218, RZ, RZ, R234 ;  /* 0x000000ffffda7224 */ /* 0x000fe200078e00ea */
[----:B------:R-:W-:-:S02]  /*17a90*/  LEA.HI.X.SX32 R209, R227, R2, 0x2, P6 ;  /* 0x00000002e3d17211 */ /* 0x000fc400030f16ff */
[----:B------:R-:W-:Y:S01]  /*17aa0*/  MOV R234, R235 ;  /* 0x000000eb00ea7202 */ /* 0x000fe20000000f00 */
[----:B------:R-:W-:Y:S01]  /*17ab0*/  STL.64 [R1+0x238], R204 ;  /* 0x000238cc01007387 */ /* 0x000fe20000100a00 */
[----:B------:R-:W-:-:S03]  /*17ac0*/  IMAD.MOV.U32 R235, RZ, RZ, R8 ;  /* 0x000000ffffeb7224 */ /* 0x000fc600078e0008 */
[----:B------:R-:W4:Y:S01]  /*17ad0*/  LDL.LU R8, [R1+0x764] ;  /* 0x0007640001087983 */ /* 0x000f220000300800 */
[----:B-1----:R-:W-:-:S03]  /*17ae0*/  LEA R206, P0, R220, R0, 0x2 ;  /* 0x00000000dcce7211 */ /* 0x002fc600078010ff */
[----:B------:R-:W4:Y:S01]  /*17af0*/  LDL.LU R223, [R1+0x204] ;  /* 0x0002040001df7983 */ /* 0x000f220000300800 */
[----:B------:R-:W-:-:S03]  /*17b00*/  LEA.HI.X.SX32 R207, R220, R2, 0x2, P0 ;  /* 0x00000002dccf7211 */ /* 0x000fc600000f16ff */
[----:B------:R1:W-:Y:S01]  /*17b10*/  STL.64 [R1+0x230], R208 ;  /* 0x000230d001007387 */ /* 0x0003e20000100a00 */
[----:B------:R-:W-:Y:S02]  /*17b20*/  IMAD.MOV.U32 R220, RZ, RZ, R234 ;  /* 0x000000ffffdc7224 */ /* 0x000fe400078e00ea */
[----:B------:R-:W-:Y:S01]  /*17b30*/  IMAD.MOV.U32 R234, RZ, RZ, R235 ;  /* 0x000000ffffea7224 */ /* 0x000fe200078e00eb */
[----:B------:R-:W4:Y:S01]  /*17b40*/  LDL.LU R227, [R1+0x20c] ;  /* 0x00020c0001e37983 */ /* 0x000f220000300800 */
[----:B------:R-:W-:Y:S02]  /*17b50*/  IMAD.MOV.U32 R235, RZ, RZ, R244 ;  /* 0x000000ffffeb7224 */ /* 0x000fe400078e00f4 */
[----:B------:R-:W-:Y:S01]  /*17b60*/  IMAD.MOV.U32 R244, RZ, RZ, R245 ;  /* 0x000000fffff47224 */ /* 0x000fe200078e00f5 */
[----:B------:R1:W-:Y:S02]  /*17b70*/  STL.64 [R1+0x4a8], R206 ;  /* 0x0004a8ce01007387 */ /* 0x0003e40000100a00 */
[----:B-1----:R-:W-:-:S02]  /*17b80*/  LEA R208, P6, R222, R0, 0x2 ;  /* 0x00000000ded07211 */ /* 0x002fc400078c10ff */
[----:B------:R-:W-:Y:S02]  /*17b90*/  MOV R245, R246 ;  /* 0x000000f600f57202 */ /* 0x000fe40000000f00 */
[----:B------:R-:W-:Y:S01]  /*17ba0*/  LEA.HI.X.SX32 R209, R222, R2, 0x2, P6 ;  /* 0x00000002ded17211 */ /* 0x000fe200030f16ff */
[----:B------:R-:W-:Y:S02]  /*17bb0*/  IMAD.MOV.U32 R246, RZ, RZ, R247 ;  /* 0x000000fffff67224 */ /* 0x000fe400078e00f7 */
[----:B------:R-:W4:Y:S01]  /*17bc0*/  LDL.LU R247, [R1+0x77c] ;  /* 0x00077c0001f77983 */ /* 0x000f220000300800 */
[----:B------:R-:W-:-:S03]  /*17bd0*/  LEA R206, P0, R226, R0, 0x2 ;  /* 0x00000000e2ce7211 */ /* 0x000fc600078010ff */
[----:B------:R-:W4:Y:S01]  /*17be0*/  LDL.LU R215, [R1+0x4b8] ;  /* 0x0004b80001d77983 */ /* 0x000f220000300800 */
[----:B------:R-:W-:-:S03]  /*17bf0*/  LEA.HI.X.SX32 R207, R226, R2, 0x2, P0 ;  /* 0x00000002e2cf7211 */ /* 0x000fc600000f16ff */
[----:B------:R1:W-:Y:S04]  /*17c00*/  STL.64 [R1+0x5a8], R208 ;  /* 0x0005a8d001007387 */ /* 0x0003e80000100a00 */
[----:B------:R1:W-:Y:S04]  /*17c10*/  STL.64 [R1+0x6b0], R206 ;  /* 0x0006b0ce01007387 */ /* 0x0003e80000100a00 */
[----:B------:R-:W4:Y:S01]  /*17c20*/  LDL.LU R217, [R1+0x4bc] ;  /* 0x0004bc0001d97983 */ /* 0x000f220000300800 */
[----:B-1----:R-:W-:-:S03]  /*17c30*/  LEA R208, P6, R230, R0, 0x2 ;  /* 0x00000000e6d07211 */ /* 0x002fc600078c10ff */
[----:B------:R-:W4:Y:S01]  /*17c40*/  LDL.LU R216, [R1+0x4c0] ;  /* 0x0004c00001d87983 */ /* 0x000f220000300800 */
[----:B------:R-:W-:-:S05]  /*17c50*/  LEA.HI.X.SX32 R209, R230, R2, 0x2, P6 ;  /* 0x00000002e6d17211 */ /* 0x000fca00030f16ff */
[----:B------:R3:W-:Y:S04]  /*17c60*/  STL.64 [R1+0x840], R208 ;  /* 0x000840d001007387 */ /* 0x0007e80000100a00 */
[----:B------:R-:W4:Y:S01]  /*17c70*/  LDL.LU R222, [R1+0x4c8] ;  /* 0x0004c80001de7983 */ /* 0x000f220000300800 */
[----:B------:R-:W-:-:S04]  /*17c80*/  LEA R206, P0, R232, R0, 0x2 ;  /* 0x00000000e8ce7211 */ /* 0x000fc800078010ff */
[----:B------:R-:W-:Y:S01]  /*17c90*/  LEA.HI.X.SX32 R207, R232, R2, 0x2, P0 ;  /* 0x00000002e8cf7211 */ /* 0x000fe200000f16ff */
[----:B------:R-:W-:-:S04]  /*17ca0*/  IMAD R204, R218, UR23, RZ ;  /* 0x00000017dacc7c24 */ /* 0x000fc8000f8e02ff */
[----:B------:R2:W-:Y:S01]  /*17cb0*/  STL.64 [R1+0x228], R206 ;  /* 0x000228ce01007387 */ /* 0x0005e20000100a00 */
[----:B------:R-:W-:Y:S02]  /*17cc0*/  IMAD.MOV.U32 R232, RZ, RZ, R234 ;  /* 0x000000ffffe87224 */ /* 0x000fe400078e00ea */
[----:B------:R-:W-:Y:S01]  /*17cd0*/  IMAD.MOV.U32 R234, RZ, RZ, R235 ;  /* 0x000000ffffea7224 */ /* 0x000fe200078e00eb */
[----:B------:R-:W4:Y:S01]  /*17ce0*/  LDL.LU R218, [R1+0x4c4] ;  /* 0x0004c40001da7983 */ /* 0x000f220000300800 */
[----:B------:R-:W-:Y:S01]  /*17cf0*/  IMAD R205, R220, UR74, RZ ;  /* 0x0000004adccd7c24 */ /* 0x000fe2000f8e02ff */
[----:B------:R-:W1:Y:S02]  /*17d00*/  LDCU UR74, c[0x0][0x3b0] ;  /* 0x00007600ff4a77ac */ /* 0x000e640008000800 */
[----:B------:R-:W4:Y:S01]  /*17d10*/  LDL.LU R235, [R1+0x4cc] ;  /* 0x0004cc0001eb7983 */ /* 0x000f220000300800 */
[----:B------:R-:W-:Y:S01]  /*17d20*/  IMAD.MOV.U32 R226, RZ, RZ, R232 ;  /* 0x000000ffffe27224 */ /* 0x000fe200078e00e8 */
[----:B---3--:R-:W-:-:S04]  /*17d30*/  LEA R208, P6, R228, R0, 0x2 ;  /* 0x00000000e4d07211 */ /* 0x008fc800078c10ff */
[----:B------:R-:W-:Y:S02]  /*17d40*/  LEA.HI.X.SX32 R209, R228, R2, 0x2, P6 ;  /* 0x00000002e4d17211 */ /* 0x000fe400030f16ff */
[----:B--2---:R-:W-:-:S03]  /*17d50*/  LEA R206, P0, R231, R0, 0x2 ;  /* 0x00000000e7ce7211 */ /* 0x004fc600078010ff */
[----:B------:R4:W-:Y:S01]  /*17d60*/  STL.64 [R1+0x220], R208 ;  /* 0x000220d001007387 */ /* 0x0009e20000100a00 */
[----:B------:R-:W-:-:S03]  /*17d70*/  LEA.HI.X.SX32 R207, R231, R2, 0x2, P0 ;  /* 0x00000002e7cf7211 */ /* 0x000fc600000f16ff */
[----:B------:R-:W2:Y:S01]  /*17d80*/  LDL.LU R220, [R1+0x4d4] ;  /* 0x0004d40001dc7983 */ /* 0x000ea20000300800 */
[----:B------:R-:W-:-:S03]  /*17d90*/  IMAD.MOV.U32 R231, RZ, RZ, R234 ;  /* 0x000000ffffe77224 */ /* 0x000fc600078e00ea */
[----:B------:R3:W-:Y:S01]  /*17da0*/  STL.64 [R1+0x218], R206 ;  /* 0x000218ce01007387 */ /* 0x0007e20000100a00 */
[----:B----4-:R-:W-:-:S03]  /*17db0*/  LEA R208, P6, R224, R0, 0x2 ;  /* 0x00000000e0d07211 */ /* 0x010fc600078c10ff */
[----:B------:R-:W4:Y:S01]  /*17dc0*/  LDL.LU R234, [R1+0x4d8] ;  /* 0x0004d80001ea7983 */ /* 0x000f220000300800 */
[----:B------:R-:W-:-:S03]  /*17dd0*/  LEA.HI.X.SX32 R209, R224, R2, 0x2, P6 ;  /* 0x00000002e0d17211 */ /* 0x000fc600030f16ff */
[----:B------:R-:W2:Y:S04]  /*17de0*/  LDL.LU R232, [R1+0x4d0] ;  /* 0x0004d00001e87983 */ /* 0x000ea80000300800 */
[----:B------:R1:W-:Y:S04]  /*17df0*/  STL.64 [R1+0x210], R208 ;  /* 0x000210d001007387 */ /* 0x0003e80000100a00 */
[----:B------:R-:W2:Y:S01]  /*17e00*/  LDL.LU R224, [R1+0x4dc] ;  /* 0x0004dc0001e07983 */ /* 0x000ea20000300800 */
[----:B---3--:R-:W-:-:S04]  /*17e10*/  LEA R206, P0, R223, R0, 0x2 ;  /* 0x00000000dfce7211 */ /* 0x008fc800078010ff */
[----:B------:R-:W-:Y:S02]  /*17e20*/  LEA.HI.X.SX32 R207, R223, R2, 0x2, P0 ;  /* 0x00000002dfcf7211 */ /* 0x000fe400000f16ff */
[----:B------:R-:W-:-:S03]  /*17e30*/  LEA R210, P6, R227, R0, 0x2 ;  /* 0x00000000e3d27211 */ /* 0x000fc600078c10ff */
[----:B------:R3:W-:Y:S01]  /*17e40*/  STL.64 [R1+0x4b0], R206 ;  /* 0x0004b0ce01007387 */ /* 0x0007e20000100a00 */
[----:B------:R-:W-:-:S03]  /*17e50*/  LEA.HI.X.SX32 R211, R227, R2, 0x2, P6 ;  /* 0x00000002e3d37211 */ /* 0x000fc600030f16ff */
[----:B------:R-:W2:Y:S04]  /*17e60*/  LDL.LU R223, [R1+0x4e0] ;  /* 0x0004e00001df7983 */ /* 0x000ea80000300800 */
[----:B------:R3:W-:Y:S01]  /*17e70*/  STL.64 [R1+0x5b0], R210 ;  /* 0x0005b0d201007387 */ /* 0x0007e20000100a00 */
[C---:B-1----:R-:W-:Y:S01]  /*17e80*/  LEA R208, P0, R215.reuse, R0, 0x2 ;  /* 0x00000000d7d07211 */ /* 0x042fe200078010ff */
[----:B---3--:R-:W-:Y:S02]  /*17e90*/  IMAD R206, R226, UR74, RZ ;  /* 0x0000004ae2ce7c24 */ /* 0x008fe4000f8e02ff */
[----:B------:R-:W3:Y:S01]  /*17ea0*/  LDL.LU R227, [R1+0x4e4] ;  /* 0x0004e40001e37983 */ /* 0x000ee20000300800 */
[----:B------:R-:W-:-:S03]  /*17eb0*/  LEA.HI.X.SX32 R209, R215, R2, 0x2, P0 ;  /* 0x00000002d7d17211 */ /* 0x000fc600000f16ff */
[----:B------:R-:W2:Y:S01]  /*17ec0*/  LDL.LU R226, [R1+0x4e8] ;  /* 0x0004e80001e27983 */ /* 0x000ea20000300800 */
[----:B------:R-:W-:-:S03]  /*17ed0*/  LEA R210, P6, R217, R0, 0x2 ;  /* 0x00000000d9d27211 */ /* 0x000fc600078c10ff */
[----:B------:R1:W-:Y:S01]  /*17ee0*/  STL.64 [R1+0x6b8], R208 ;  /* 0x0006b8d001007387 */ /* 0x0003e20000100a00 */
[----:B------:R-:W-:Y:S01]  /*17ef0*/  LEA.HI.X.SX32 R211, R217, R2, 0x2, P6 ;  /* 0x00000002d9d37211 */ /* 0x000fe200030f16ff */
[----:B------:R-:W-:Y:S02]  /*17f00*/  IMAD R207, R231, UR77, RZ ;  /* 0x0000004de7cf7c24 */ /* 0x000fe4000f8e02ff */
[----:B------:R-:W2:Y:S01]  /*17f10*/  LDL.LU R231, [R1+0x4ec] ;  /* 0x0004ec0001e77983 */ /* 0x000ea20000300800 */
[-C--:B-1----:R-:W-:Y:S02]  /*17f20*/  LEA R208, P0, R216, R0.reuse, 0x2 ;  /* 0x00000000d8d07211 */ /* 0x082fe400078010ff */
[----:B------:R-:W-:Y:S02]  /*17f30*/  LEA R212, P6, R222, R0, 0x2 ;  /* 0x00000000ded47211 */ /* 0x000fe400078c10ff */
[-C--:B------:R-:W-:Y:S02]  /*17f40*/  LEA.HI.X.SX32 R209, R216, R2.reuse, 0x2, P0 ;  /* 0x00000002d8d17211 */ /* 0x080fe400000f16ff */
[----:B------:R-:W-:Y:S01]  /*17f50*/  LEA.HI.X.SX32 R213, R222, R2, 0x2, P6 ;  /* 0x00000002ded57211 */ /* 0x000fe200030f16ff */
[----:B------:R1:W-:Y:S04]  /*17f60*/  STL.64 [R1+0x848], R210 ;  /* 0x000848d201007387 */ /* 0x0003e80000100a00 */
[----:B------:R-:W2:Y:S04]  /*17f70*/  LDL.LU R217, [R1+0x510] ;  /* 0x0005100001d97983 */ /* 0x000ea80000300800 */
[----:B------:R-:W-:Y:S04]  /*17f80*/  STL.64 [R1+0x208], R208 ;  /* 0x000208d001007387 */ /* 0x000fe80000100a00 */
[----:B------:R1:W-:Y:S04]  /*17f90*/  STL.64 [R1+0x200], R212 ;  /* 0x000200d401007387 */ /* 0x0003e80000100a00 */
[----:B------:R-:W2:Y:S01]  /*17fa0*/  LDL.LU R222, [R1+0x514] ;  /* 0x0005140001de7983 */ /* 0x000ea20000300800 */
[----:B-1----:R-:W-:-:S04]  /*17fb0*/  LEA R210, P0, R218, R0, 0x2 ;  /* 0x00000000dad27211 */ /* 0x002fc800078010ff */
[----:B------:R-:W-:Y:S02]  /*17fc0*/  LEA.HI.X.SX32 R211, R218, R2, 0x2, P0 ;  /* 0x00000002dad37211 */ /* 0x000fe400000f16ff */
[----:B------:R-:W-:-:S04]  /*17fd0*/  LEA R212, P6, R235, R0, 0x2 ;  /* 0x00000000ebd47211 */ /* 0x000fc800078c10ff */
[----:B------:R-:W-:Y:S01]  /*17fe0*/  LEA.HI.X.SX32 R213, R235, R2, 0x2, P6 ;  /* 0x00000002ebd57211 */ /* 0x000fe200030f16ff */
[----:B------:R1:W-:Y:S04]  /*17ff0*/  STL.64 [R1+0x1f8], R210 ;  /* 0x0001f8d201007387 */ /* 0x0003e80000100a00 */
[----:B------:R1:W-:Y:S01]  /*18000*/  STL.64 [R1+0x1f0], R212 ;  /* 0x0001f0d401007387 */ /* 0x0003e20000100a00 */
[----:B------:R-:W-:Y:S01]  /*18010*/  MOV R235, R236 ;  /* 0x000000ec00eb7202 */ /* 0x000fe20000000f00 */
[----:B------:R-:W-:Y:S02]  /*18020*/  IMAD.MOV.U32 R236, RZ, RZ, R238 ;  /* 0x000000ffffec7224 */ /* 0x000fe400078e00ee */
[----:B------:R-:W-:Y:S02]  /*18030*/  IMAD.MOV.U32 R238, RZ, RZ, R239 ;  /* 0x000000ffffee7224 */ /* 0x000fe400078e00ef */
[----:B--2---:R-:W-:-:S02]  /*18040*/  IMAD R209, R222, UR28, RZ ;  /* 0x0000001cded17c24 */ /* 0x004fc4000f8e02ff */
[----:B------:R-:W2:Y:S04]  /*18050*/  LDL.LU R222, [R1+0x518] ;  /* 0x0005180001de7983 */ /* 0x000ea80000300800 */
[----:B------:R-:W2:Y:S01]  /*18060*/  LDL.LU R239, [R1+0x4f0] ;  /* 0x0004f00001ef7983 */ /* 0x000ea20000300800 */
[-C--:B-1----:R-:W-:Y:S02]  /*18070*/  LEA R210, P0, R220, R0.reuse, 0x2 ;  /* 0x00000000dcd27211 */ /* 0x082fe400078010ff */
[----:B----4-:R-:W-:Y:S02]  /*18080*/  LEA R214, P6, R234, R0, 0x2 ;  /* 0x00000000ead67211 */ /* 0x010fe400078c10ff */
[-C--:B------:R-:W-:Y:S02]  /*18090*/  LEA.HI.X.SX32 R211, R220, R2.reuse, 0x2, P0 ;  /* 0x00000002dcd37211 */ /* 0x080fe400000f16ff */
[----:B------:R-:W-:-:S02]  /*180a0*/  LEA.HI.X.SX32 R215, R234, R2, 0x2, P6 ;  /* 0x00000002ead77211 */ /* 0x000fc400030f16ff */
[C---:B------:R-:W-:Y:S01]  /*180b0*/  LEA R212, P0, R232.reuse, R0, 0x2 ;  /* 0x00000000e8d47211 */ /* 0x040fe200078010ff */
[----:B------:R-:W-:Y:S01]  /*180c0*/  STL.64 [R1+0x4b8], R210 ;  /* 0x0004b8d201007387 */ /* 0x000fe20000100a00 */
[----:B------:R-:W-:Y:S02]  /*180d0*/  IMAD.MOV.U32 R234, RZ, RZ, R235 ;  /* 0x000000ffffea7224 */ /* 0x000fe400078e00eb */
[----:B------:R-:W-:Y:S01]  /*180e0*/  LEA.HI.X.SX32 R213, R232, R2, 0x2, P0 ;  /* 0x00000002e8d57211 */ /* 0x000fe200000f16ff */
[----:B------:R1:W-:Y:S01]  /*180f0*/  STL.64 [R1+0x5b8], R214 ;  /* 0x0005b8d601007387 */ /* 0x0003e20000100a00 */
[----:B------:R-:W-:Y:S02]  /*18100*/  IMAD.MOV.U32 R235, RZ, RZ, R236 ;  /* 0x000000ffffeb7224 */ /* 0x000fe400078e00ec */
[----:B------:R-:W-:Y:S02]  /*18110*/  IMAD.MOV.U32 R236, RZ, RZ, R238 ;  /* 0x000000ffffec7224 */ /* 0x000fe400078e00ee */
[----:B------:R-:W4:Y:S01]  /*18120*/  LDL.LU R238, [R1+0x4fc] ;  /* 0x0004fc0001ee7983 */ /* 0x000f220000300800 */
[----:B------:R-:W-:-:S02]  /*18130*/  MOV R232, R234 ;  /* 0x000000ea00e87202 */ /* 0x000fc40000000f00 */
[----:B-1----:R-:W-:Y:S01]  /*18140*/  LEA R214, P6, R224, R0, 0x2 ;  /* 0x00000000e0d67211 */ /* 0x002fe200078c10ff */
[----:B------:R-:W-:-:S03]  /*18150*/  IMAD.MOV.U32 R234, RZ, RZ, R235 ;  /* 0x000000ffffea7224 */ /* 0x000fc600078e00eb */
[----:B------:R-:W-:Y:S01]  /*18160*/  LEA.HI.X.SX32 R215, R224, R2, 0x2, P6 ;  /* 0x00000002e0d77211 */ /* 0x000fe200030f16ff */
[----:B------:R-:W-:Y:S01]  /*18170*/  IMAD.MOV.U32 R235, RZ, RZ, R236 ;  /* 0x000000ffffeb7224 */ /* 0x000fe200078e00ec */
[----:B---3--:R-:W-:Y:S01]  /*18180*/  LEA R216, P6, R227, R0, 0x2 ;  /* 0x00000000e3d87211 */ /* 0x008fe200078c10ff */
[----:B------:R-:W-:-:S03]  /*18190*/  IMAD R208, R217, UR76, RZ ;  /* 0x0000004cd9d07c24 */ /* 0x000fc6000f8e02ff */
[----:B------:R-:W-:Y:S01]  /*181a0*/  LEA.HI.X.SX32 R217, R227, R2, 0x2, P6 ;  /* 0x00000002e3d97211 */ /* 0x000fe200030f16ff */
[----:B--2---:R-:W-:Y:S02]  /*181b0*/  IMAD R210, R222, UR21, RZ ;  /* 0x00000015ded27c24 */ /* 0x004fe4000f8e02ff */
[----:B------:R-:W2:Y:S04]  /*181c0*/  LDL.LU R222, [R1+0x51c] ;  /* 0x00051c0001de7983 */ /* 0x000ea80000300800 */
[----:B------:R1:W-:Y:S04]  /*181d0*/  STL.64 [R1+0x6c0], R212 ;  /* 0x0006c0d401007387 */ /* 0x0003e80000100a00 */
[----:B------:R-:W3:Y:S04]  /*181e0*/  LDL.LU R236, [R1+0x4f4] ;  /* 0x0004f40001ec7983 */ /* 0x000ee80000300800 */
[----:B------:R4:W-:Y:S01]  /*181f0*/  STL.64 [R1+0x850], R214 ;  /* 0x000850d601007387 */ /* 0x0009e20000100a00 */
[----:B-1----:R-:W-:-:S03]  /*18200*/  LEA R212, P0, R223, R0, 0x2 ;  /* 0x00000000dfd47211 */ /* 0x002fc600078010ff */
[----:B------:R-:W3:Y:S01]  /*18210*/  LDL.LU R224, [R1+0x520] ;  /* 0x0005200001e07983 */ /* 0x000ee20000300800 */
[----:B------:R-:W-:Y:S02]  /*18220*/  LEA.HI.X.SX32 R213, R223, R2, 0x2, P0 ;  /* 0x00000002dfd57211 */ /* 0x000fe400000f16ff */
[----:B----4-:R-:W-:-:S03]  /*18230*/  LEA R214, P0, R226, R0, 0x2 ;  /* 0x00000000e2d67211 */ /* 0x010fc600078010ff */
[----:B------:R-:W-:Y:S01]  /*18240*/  STL.64 [R1+0x1e8], R212 ;  /* 0x0001e8d401007387 */ /* 0x000fe20000100a00 */
[----:B------:R-:W-:-:S03]  /*18250*/  LEA.HI.X.SX32 R215, R226, R2, 0x2, P0 ;  /* 0x00000002e2d77211 */ /* 0x000fc600000f16ff */
[----:B------:R1:W-:Y:S04]  /*18260*/  STL.64 [R1+0x1e0], R216 ;  /* 0x0001e0d801007387 */ /* 0x0003e80000100a00 */
[----:B------:R-:W4:Y:S04]  /*18270*/  LDL.LU R227, [R1+0x524] ;  /* 0x0005240001e37983 */ /* 0x000f280000300800 */
[----:B------:R1:W-:Y:S02]  /*18280*/  STL.64 [R1+0x1d8], R214 ;  /* 0x0001d8d601007387 */ /* 0x0003e40000100a00 */
[----:B-1----:R-:W-:-:S04]  /*18290*/  LEA R216, P6, R231, R0, 0x2 ;  /* 0x00000000e7d87211 */ /* 0x002fc800078c10ff */
[----:B------:R-:W-:Y:S02]  /*182a0*/  LEA.HI.X.SX32 R217, R231, R2, 0x2, P6 ;  /* 0x00000002e7d97211 */ /* 0x000fe400030f16ff */
[----:B------:R-:W4:Y:S01]  /*182b0*/  LDL.LU R231, [R1+0x528] ;  /* 0x0005280001e77983 */ /* 0x000f220000300800 */
[----:B------:R-:W-:-:S04]  /*182c0*/  LEA R214, P0, R239, R0, 0x2 ;  /* 0x00000000efd67211 */ /* 0x000fc800078010ff */
[----:B------:R-:W-:Y:S01]  /*182d0*/  LEA.HI.X.SX32 R215, R239, R2, 0x2, P0 ;  /* 0x00000002efd77211 */ /* 0x000fe200000f16ff */
[----:B------:R1:W-:Y:S04]  /*182e0*/  STL.64 [R1+0x1d0], R216 ;  /* 0x0001d0d801007387 */ /* 0x0003e80000100a00 */
[----:B------:R-:W-:Y:S04]  /*182f0*/  STL.64 [R1+0x4c0], R214 ;  /* 0x0004c0d601007387 */ /* 0x000fe80000100a00 */
[----:B------:R-:W4:Y:S01]  /*18300*/  LDL.LU R239, [R1+0x52c] ;  /* 0x00052c0001ef7983 */ /* 0x000f220000300800 */
[----:B-1----:R-:W-:-:S04]  /*18310*/  LEA R216, P0, R238, R0, 0x2 ;  /* 0x00000000eed87211 */ /* 0x002fc800078010ff */
[----:B------:R-:W-:Y:S01]  /*18320*/  LEA.HI.X.SX32 R217, R238, R2, 0x2, P0 ;  /* 0x00000002eed97211 */ /* 0x000fe200000f16ff */
[----:B--2---:R-:W-:Y:S01]  /*18330*/  IMAD R211, R222, UR20, RZ ;  /* 0x00000014ded37c24 */ /* 0x004fe2000f8e02ff */
[----:B---3--:R-:W-:-:S04]  /*18340*/  LEA R222, P6, R236, R0, 0x2 ;  /* 0x00000000ecde7211 */ /* 0x008fc800078c10ff */
[----:B------:R-:W-:-:S05]  /*18350*/  LEA.HI.X.SX32 R223, R236, R2, 0x2, P6 ;  /* 0x00000002ecdf7211 */ /* 0x000fca00030f16ff */
[----:B------:R1:W-:Y:S04]  /*18360*/  STL.64 [R1+0x5c0], R222 ;  /* 0x0005c0de01007387 */ /* 0x0003e80000100a00 */
[----:B------:R2:W-:Y:S01]  /*18370*/  STL.64 [R1+0x6c8], R216 ;  /* 0x0006c8d801007387 */ /* 0x0005e20000100a00 */
[-C--:B-1----:R-:W-:Y:S02]  /*18380*/  LEA R222, P6, R3, R0.reuse, 0x2 ;  /* 0x0000000003de7211 */ /* 0x082fe400078c10ff */
[----:B--2---:R-:W-:Y:S02]  /*18390*/  LEA R216, P0, R7, R0, 0x2 ;  /* 0x0000000007d87211 */ /* 0x004fe400078010ff */
[-C--:B------:R-:W-:Y:S02]  /*183a0*/  LEA.HI.X.SX32 R223, R3, R2.reuse, 0x2, P6 ;  /* 0x0000000203df7211 */ /* 0x080fe400030f16ff */
[----:B------:R-:W-:Y:S01]  /*183b0*/  LEA.HI.X.SX32 R217, R7, R2, 0x2, P0 ;  /* 0x0000000207d97211 */ /* 0x000fe200000f16ff */
[----:B----4-:R-:W-:-:S02]  /*183c0*/  IMAD R215, R239, UR16, RZ ;  /* 0x00000010efd77c24 */ /* 0x010fc4000f8e02ff */
[----:B------:R-:W2:Y:S04]  /*183d0*/  LDL.LU R239, [R1+0x5c8] ;  /* 0x0005c80001ef7983 */ /* 0x000ea80000300800 */
[----:B------:R-:W3:Y:S04]  /*183e0*/  LDL.LU R3, [R1+0x145c] ;  /* 0x00145c0001037983 */ /* 0x000ee80000300800 */
[----:B------:R1:W-:Y:S04]  /*183f0*/  STL.64 [R1+0x858], R222 ;  /* 0x000858de01007387 */ /* 0x0003e80000100a00 */
[----:B------:R-:W4:Y:S04]  /*18400*/  LDL.LU R7, [R1+0x1458] ;  /* 0x0014580001077983 */ /* 0x000f280000300800 */
[----:B------:R-:W-:Y:S04]  /*18410*/  STL.64 [R1+0x1c8], R216 ;  /* 0x0001c8d801007387 */ /* 0x000fe80000100a00 */
[----:B------:R-:W3:Y:S01]  /*18420*/  LDL.LU R236, [R1+0x5cc] ;  /* 0x0005cc0001ec7983 */ /* 0x000ee20000300800 */
[----:B------:R-:W-:-:S02]  /*18430*/  LEA R226, P6, R133, R0, 0x2 ;  /* 0x0000000085e27211 */ /* 0x000fc400078c10ff */
[C---:B-1----:R-:W-:Y:S01]  /*18440*/  LEA R222, P0, R232.reuse, R0, 0x2 ;  /* 0x00000000e8de7211 */ /* 0x042fe200078010ff */
[----:B------:R-:W-:Y:S01]  /*18450*/  IMAD R213, R227, UR18, RZ ;  /* 0x00000012e3d57c24 */ /* 0x000fe2000f8e02ff */
[-C--:B------:R-:W-:Y:S02]  /*18460*/  LEA.HI.X.SX32 R227, R133, R2.reuse, 0x2, P6 ;  /* 0x0000000285e37211 */ /* 0x080fe400030f16ff */
[----:B------:R-:W-:Y:S02]  /*18470*/  LEA.HI.X.SX32 R223, R232, R2, 0x2, P0 ;  /* 0x00000002e8df7211 */ /* 0x000fe400000f16ff */
[-C--:B------:R-:W-:Y:S01]  /*18480*/  LEA R238, P6, R234, R0.reuse, 0x2 ;  /* 0x00000000eaee7211 */ /* 0x080fe200078c10ff */
[----:B------:R-:W-:Y:S04]  /*18490*/  STL.64 [R1+0x1c0], R226 ;  /* 0x0001c0e201007387 */ /* 0x000fe80000100a00 */
[----:B------:R1:W-:Y:S02]  /*184a0*/  STL.64 [R1+0x1b8], R222 ;  /* 0x0001b8de01007387 */ /* 0x0003e40000100a00 */
[----:B-1----:R-:W-:-:S04]  /*184b0*/  LEA R222, P0, R235, R0, 0x2 ;  /* 0x00000000ebde7211 */ /* 0x002fc800078010ff */
[-C--:B------:R-:W-:Y:S01]  /*184c0*/  LEA.HI.X.SX32 R223, R235, R2.reuse, 0x2, P0 ;  /* 0x00000002ebdf7211 */ /* 0x080fe200000f16ff */
[----:B--2---:R-:W-:Y:S01]  /*184d0*/  IMAD R216, R239, UR15, RZ ;  /* 0x0000000fefd87c24 */ /* 0x004fe2000f8e02ff */
[----:B------:R-:W-:Y:S01]  /*184e0*/  LEA.HI.X.SX32 R239, R234, R2, 0x2, P6 ;  /* 0x00000002eaef7211 */ /* 0x000fe200030f16ff */
[----:B---3--:R-:W-:Y:S02]  /*184f0*/  IMAD R227, R236, UR14, RZ ;  /* 0x0000000eece37c24 */ /* 0x008fe4000f8e02ff */
[----:B------:R-:W2:Y:S04]  /*18500*/  LDL.LU R236, [R1+0x5d0] ;  /* 0x0005d00001ec7983 */ /* 0x000ea80000300800 */
[----:B------:R1:W-:Y:S04]  /*18510*/  STL.64 [R1+0x1b0], R238 ;  /* 0x0001b0ee01007387 */ /* 0x0003e80000100a00 */
[----:B------:R3:W-:Y:S04]  /*18520*/  STL.64 [R1+0x4c8], R222 ;  /* 0x0004c8de01007387 */ /* 0x0007e80000100a00 */
[----:B------:R-:W2:Y:S01]  /*18530*/  LDL.LU R234, [R1+0x5d4] ;  /* 0x0005d40001ea7983 */ /* 0x000ea20000300800 */
[----:B-1----:R-:W-:Y:S01]  /*18540*/  IMAD.MOV.U32 R239, RZ, RZ, R20 ;  /* 0x000000ffffef7224 */ /* 0x002fe200078e0014 */
[-C--:B------:R-:W-:Y:S01]  /*18550*/  LEA R20, P6, R252, R0.reuse, 0x2 ;  /* 0x00000000fc147211 */ /* 0x080fe200078c10ff */
[----:B------:R-:W-:Y:S01]  /*18560*/  IMAD.MOV.U32 R238, RZ, RZ, R241 ;  /* 0x000000ffffee7224 */ /* 0x000fe200078e00f1 */
[----:B---3--:R-:W-:Y:S01]  /*18570*/  LEA R222, P0, R240, R0, 0x2 ;  /* 0x00000000f0de7211 */ /* 0x008fe200078010ff */
[----:B------:R-:W-:Y:S01]  /*18580*/  IMAD.MOV.U32 R241, RZ, RZ, R21 ;  /* 0x000000fffff17224 */ /* 0x000fe200078e0015 */
[----:B------:R-:W-:-:S02]  /*18590*/  LEA.HI.X.SX32 R21, R252, R2, 0x2, P6 ;  /* 0x00000002fc157211 */ /* 0x000fc400030f16ff */
[----:B------:R-:W-:Y:S01]  /*185a0*/  LEA.HI.X.SX32 R223, R240, R2, 0x2, P0 ;  /* 0x00000002f0df7211 */ /* 0x000fe200000f16ff */
[----:B------:R-:W-:Y:S02]  /*185b0*/  IMAD R212, R224, UR19, RZ ;  /* 0x00000013e0d47c24 */ /* 0x000fe4000f8e02ff */
[----:B------:R1:W-:Y:S04]  /*185c0*/  STL.64 [R1+0x5c8], R20 ;  /* 0x0005c81401007387 */ /* 0x0003e80000100a00 */
[----:B-1----:R1:W5:Y:S04]  /*185d0*/  LDL.LU.64 R20, [R1+0x1450] ;  /* 0x0014500001147983 */ /* 0x0023680000300a00 */
[----:B------:R3:W-:Y:S01]  /*185e0*/  STL.64 [R1+0x6d0], R222 ;  /* 0x0006d0de01007387 */ /* 0x0007e20000100a00 */
[----:B--2---:R-:W-:-:S03]  /*185f0*/  IMAD R224, R234, UR12, RZ ;  /* 0x0000000ceae07c24 */ /* 0x004fc6000f8e02ff */
[----:B------:R-:W2:Y:S01]  /*18600*/  LDL.LU R234, [R1+0x5d8] ;  /* 0x0005d80001ea7983 */ /* 0x000ea20000300800 */
[----:B------:R-:W-:Y:S01]  /*18610*/  MOV R235, R239 ;  /* 0x000000ef00eb7202 */ /* 0x000fe20000000f00 */
[----:B------:R-:W-:Y:S01]  /*18620*/  IMAD.MOV.U32 R239, RZ, RZ, R18 ;  /* 0x000000ffffef7224 */ /* 0x000fe200078e0012 */
[C---:B------:R-:W-:Y:S01]  /*18630*/  LEA R18, P6, R237.reuse, R0, 0x2 ;  /* 0x00000000ed127211 */ /* 0x040fe200078c10ff */
[----:B------:R-:W-:Y:S02]  /*18640*/  IMAD R226, R236, UR13, RZ ;  /* 0x0000000dece27c24 */ /* 0x000fe4000f8e02ff */
[----:B------:R-:W-:Y:S02]  /*18650*/  IMAD.MOV.U32 R236, RZ, RZ, R241 ;  /* 0x000000ffffec7224 */ /* 0x000fe400078e00f1 */
[----:B------:R-:W-:Y:S01]  /*18660*/  IMAD.MOV.U32 R241, RZ, RZ, R19 ;  /* 0x000000fffff17224 */ /* 0x000fe200078e0013 */
[----:B------:R-:W-:Y:S02]  /*18670*/  LEA.HI.X.SX32 R19, R237, R2, 0x2, P6 ;  /* 0x00000002ed137211 */ /* 0x000fe400030f16ff */
[----:B------:R-:W-:-:S02]  /*18680*/  LEA R218, P6, R229, R0, 0x2 ;  /* 0x00000000e5da7211 */ /* 0x000fc400078c10ff */
[C---:B---3--:R-:W-:Y:S01]  /*18690*/  LEA R222, P0, R233.reuse, R0, 0x2 ;  /* 0x00000000e9de7211 */ /* 0x048fe200078010ff */
[----:B------:R3:W-:Y:S02]  /*186a0*/  STL.64 [R1+0x860], R18 ;  /* 0x0008601201007387 */ /* 0x0007e40000100a00 */
[----:B------:R-:W-:Y:S01]  /*186b0*/  IMAD.MOV.U32 R232, RZ, RZ, R218 ;  /* 0x000000ffffe87224 */ /* 0x000fe200078e00da */
[-C--:B------:R-:W-:Y:S01]  /*186c0*/  LEA.HI.X.SX32 R223, R233, R2.reuse, 0x2, P0 ;  /* 0x00000002e9df7211 */ /* 0x080fe200000f16ff */
[----:B------:R-:W-:Y:S01]  /*186d0*/  IMAD.MOV.U32 R233, RZ, RZ, R219 ;  /* 0x000000ffffe97224 */ /* 0x000fe200078e00db */
[----:B------:R-:W-:Y:S01]  /*186e0*/  LEA.HI.X.SX32 R233, R229, R2, 0x2, P6 ;  /* 0x00000002e5e97211 */ /* 0x000fe200030f16ff */
[----:B---3--:R1:W5:Y:S04]  /*186f0*/  LDL.LU.64 R18, [R1+0x1448] ;  /* 0x0014480001127983 */ /* 0x0083680000300a00 */
[----:B------:R3:W-:Y:S01]  /*18700*/  STL [R1+0x1a0], R218 ;  /* 0x0001a0da01007387 */ /* 0x0007e20000100800 */
[----:B------:R-:W-:-:S03]  /*18710*/  IMAD R214, R231, UR17, RZ ;  /* 0x00000011e7d67c24 */ /* 0x000fc6000f8e02ff */
[----:B------:R2:W-:Y:S04]  /*18720*/  STL.64 [R1+0x1a8], R222 ;  /* 0x0001a8de01007387 */ /* 0x0005e80000100a00 */
[----:B------:R-:W4:Y:S01]  /*18730*/  LDL.LU R231, [R1+0x5dc] ;  /* 0x0005dc0001e77983 */ /* 0x000f220000300800 */
[----:B---3--:R-:W-:-:S04]  /*18740*/  LEA R218, P0, R225, R0, 0x2 ;  /* 0x00000000e1da7211 */ /* 0x008fc800078010ff */
[----:B------:R-:W-:Y:S01]  /*18750*/  LEA.HI.X.SX32 R219, R225, R2, 0x2, P0 ;  /* 0x00000002e1db7211 */ /* 0x000fe200000f16ff */
[----:B------:R-:W-:Y:S04]  /*18760*/  STL [R1+0x1a4], R233 ;  /* 0x0001a4e901007387 */ /* 0x000fe80000100800 */
[----:B------:R3:W-:Y:S01]  /*18770*/  STL.64 [R1+0x198], R218 ;  /* 0x000198da01007387 */ /* 0x0007e20000100a00 */
[----:B--2---:R-:W-:-:S03]  /*18780*/  IMAD R223, R234, UR11, RZ ;  /* 0x0000000beadf7c24 */ /* 0x004fc6000f8e02ff */
[----:B------:R-:W2:Y:S01]  /*18790*/  LDL.LU R234, [R1+0x5e0] ;  /* 0x0005e00001ea7983 */ /* 0x000ea20000300800 */
[-C--:B------:R-:W-:Y:S02]  /*187a0*/  LEA R232, P6, R221, R0.reuse, 0x2 ;  /* 0x00000000dde87211 */ /* 0x080fe400078c10ff */
[----:B---3--:R-:W-:Y:S02]  /*187b0*/  LEA R218, P0, R197, R0, 0x2 ;  /* 0x00000000c5da7211 */ /* 0x008fe400078010ff */
[-C--:B------:R-:W-:Y:S02]  /*187c0*/  LEA.HI.X.SX32 R233, R221, R2.reuse, 0x2, P6 ;  /* 0x00000002dde97211 */ /* 0x080fe400030f16ff */
[----:B------:R-:W-:-:S03]  /*187d0*/  LEA.HI.X.SX32 R219, R197, R2, 0x2, P0 ;  /* 0x00000002c5db7211 */ /* 0x000fc600000f16ff */
[----:B------:R3:W-:Y:S04]  /*187e0*/  STL.64 [R1+0x190], R232 ;  /* 0x000190e801007387 */ /* 0x0007e80000100a00 */
[----:B------:R1:W-:Y:S04]  /*187f0*/  STL.64 [R1+0x4d0], R218 ;  /* 0x0004d0da01007387 */ /* 0x0003e80000100a00 */
[----:B------:R-:W2:Y:S01]  /*18800*/  LDL.LU R220, [R1+0x5e4] ;  /* 0x0005e40001dc7983 */ /* 0x000ea20000300800 */
[----:B---3--:R-:W-:-:S04]  /*18810*/  LEA R232, P6, R192, R0, 0x2 ;  /* 0x00000000c0e87211 */ /* 0x008fc800078c10ff */
[----:B------:R-:W-:Y:S02]  /*18820*/  LEA.HI.X.SX32 R233, R192, R2, 0x2, P6 ;  /* 0x00000002c0e97211 */ /* 0x000fe400030f16ff */
[----:B-1----:R-:W-:-:S03]  /*18830*/  LEA R218, P0, R142, R0, 0x2 ;  /* 0x000000008eda7211 */ /* 0x002fc600078010ff */
[----:B------:R1:W-:Y:S01]  /*18840*/  STL.64 [R1+0x5d0], R232 ;  /* 0x0005d0e801007387 */ /* 0x0003e20000100a00 */
[----:B------:R-:W-:Y:S01]  /*18850*/  LEA.HI.X.SX32 R219, R142, R2, 0x2, P0 ;  /* 0x000000028edb7211 */ /* 0x000fe200000f16ff */
[----:B----4-:R-:W-:Y:S01]  /*18860*/  IMAD R222, R231, UR8, RZ ;  /* 0x00000008e7de7c24 */ /* 0x010fe2000f8e02ff */
[----:B------:R-:W-:Y:S01]  /*18870*/  MOV R231, R235 ;  /* 0x000000eb00e77202 */ /* 0x000fe20000000f00 */
[----:B------:R-:W-:Y:S02]  /*18880*/  IMAD.MOV.U32 R235, RZ, RZ, R241 ;  /* 0x000000ffffeb7224 */ /* 0x000fe400078e00f1 */
[----:B------:R-:W-:Y:S02]  /*18890*/  IMAD.MOV.U32 R241, RZ, RZ, R17 ;  /* 0x000000fffff17224 */ /* 0x000fe400078e0011 */
[----:B-1----:R-:W-:Y:S01]  /*188a0*/  IMAD.MOV.U32 R232, RZ, RZ, R236 ;  /* 0x000000ffffe87224 */ /* 0x002fe200078e00ec */
[----:B------:R-:W-:Y:S01]  /*188b0*/  LEA R236, P0, R137, R0, 0x2 ;  /* 0x0000000089ec7211 */ /* 0x000fe200078010ff */
[----:B------:R1:W-:Y:S01]  /*188c0*/  STL.64 [R1+0x6d8], R218 ;  /* 0x0006d8da01007387 */ /* 0x0003e20000100a00 */
[----:B------:R-:W-:-:S02]  /*188d0*/  MOV R240, R231 ;  /* 0x000000e700f07202 */ /* 0x000fc40000000f00 */
[----:B------:R-:W-:Y:S01]  /*188e0*/  LEA.HI.X.SX32 R237, R137, R2, 0x2, P0 ;  /* 0x0000000289ed7211 */ /* 0x000fe200000f16ff */
[----:B------:R-:W-:Y:S02]  /*188f0*/  IMAD.MOV.U32 R252, RZ, RZ, R232 ;  /* 0x000000fffffc7224 */ /* 0x000fe400078e00e8 */
[----:B------:R-:W-:Y:S01]  /*18900*/  IMAD.MOV.U32 R232, RZ, RZ, R241 ;  /* 0x000000ffffe87224 */ /* 0x000fe200078e00f1 */
[----:B------:R-:W-:Y:S01]  /*18910*/  MOV R241, R15 ;  /* 0x0000000f00f17202 */ /* 0x000fe20000000f00 */
[----:B-1----:R-:W3:Y:S01]  /*18920*/  LDL.LU R219, [R1+0x5e8] ;  /* 0x0005e80001db7983 */ /* 0x002ee20000300800 */
        /* <DEDUP_REMOVED lines=9> */
[----:B--2---:R-:W-:Y:S02]  /*189c0*/  IMAD R221, R234, UR7, RZ ;  /* 0x00000007eadd7c24 */ /* 0x004fe4000f8e02ff */
[----:B------:R-:W-:Y:S02]  /*189d0*/  IMAD.MOV.U32 R234, RZ, RZ, R239 ;  /* 0x000000ffffea7224 */ /* 0x000fe400078e00ef */
[----:B------:R-:W-:Y:S01]  /*189e0*/  IMAD.MOV.U32 R239, RZ, RZ, R16 ;  /* 0x000000ffffef7224 */ /* 0x000fe200078e0010 */
[----:B------:R-:W-:-:S04]  /*189f0*/  LEA R16, P6, R139, R0, 0x2 ;  /* 0x000000008b107211 */ /* 0x000fc800078c10ff */
[----:B------:R-:W-:Y:S01]  /*18a00*/  LEA.HI.X.SX32 R17, R139, R2, 0x2, P6 ;  /* 0x000000028b117211 */ /* 0x000fe200030f16ff */
[----:B------:R-:W-:Y:S02]  /*18a10*/  IMAD.MOV.U32 R231, RZ, RZ, R239 ;  /* 0x000000ffffe77224 */ /* 0x000fe400078e00ef */
[----:B------:R-:W-:Y:S01]  /*18a20*/  IMAD.MOV.U32 R239, RZ, RZ, R14 ;  /* 0x000000ffffef7224 */ /* 0x000fe200078e000e */
[-C--:B------:R-:W-:Y:S01]  /*18a30*/  LEA R14, P6, R132, R0.reuse, 0x2 ;  /* 0x00000000840e7211 */ /* 0x080fe200078c10ff */
[----:B------:R1:W-:Y:S01]  /*18a40*/  STL.64 [R1+0x890], R16 ;  /* 0x0008901001007387 */ /* 0x0003e20000100a00 */
[----:B------:R-:W-:Y:S02]  /*18a50*/  IMAD.MOV.U32 R217, RZ, RZ, R234 ;  /* 0x000000ffffd97224 */ /* 0x000fe400078e00ea */
[----:B------:R-:W-:Y:S01]  /*18a60*/  IMAD.MOV.U32 R234, RZ, RZ, R12 ;  /* 0x000000ffffea7224 */ /* 0x000fe200078e000c */
[----:B------:R-:W-:Y:S02]  /*18a70*/  LEA R12, P0, R136, R0, 0x2 ;  /* 0x00000000880c7211 */ /* 0x000fe400078010ff */
[----:B------:R-:W-:Y:S01]  /*18a80*/  LEA.HI.X.SX32 R15, R132, R2, 0x2, P6 ;  /* 0x00000002840f7211 */ /* 0x000fe200030f16ff */
[----:B-1----:R1:W5:Y:S04]  /*18a90*/  LDL.LU.64 R16, [R1+0x1440] ;  /* 0x0014400001107983 */ /* 0x0023680000300a00 */
[----:B------:R2:W-:Y:S04]  /*18aa0*/  STL.64 [R1+0x188], R236 ;  /* 0x000188ec01007387 */ /* 0x0005e80000100a00 */
[----:B------:R-:W4:Y:S01]  /*18ab0*/  LDL.LU R218, [R1+0x5ec] ;  /* 0x0005ec0001da7983 */ /* 0x000f220000300800 */
[----:B--2---:R-:W-:Y:S01]  /*18ac0*/  MOV R237, R231 ;  /* 0x000000e700ed7202 */ /* 0x004fe20000000f00 */
[----:B------:R-:W-:-:S02]  /*18ad0*/  IMAD.MOV.U32 R231, RZ, RZ, R239 ;  /* 0x000000ffffe77224 */ /* 0x000fc400078e00ef */
[----:B------:R-:W-:Y:S01]  /*18ae0*/  IMAD.MOV.U32 R239, RZ, RZ, R10 ;  /* 0x000000ffffef7224 */ /* 0x000fe200078e000a */
[----:B------:R-:W-:Y:S01]  /*18af0*/  LEA R10, P6, R138, R0, 0x2 ;  /* 0x000000008a0a7211 */ /* 0x000fe200078c10ff */
[----:B------:R-:W-:Y:S01]  /*18b00*/  IMAD.MOV.U32 R236, RZ, RZ, R13 ;  /* 0x000000ffffec7224 */ /* 0x000fe200078e000d */
[-C--:B------:R-:W-:Y:S01]  /*18b10*/  LEA.HI.X.SX32 R13, R136, R2.reuse, 0x2, P0 ;  /* 0x00000002880d7211 */ /* 0x080fe200000f16ff */
[----:B------:R2:W-:Y:S01]  /*18b20*/  STL.64 [R1+0x180], R14 ;  /* 0x0001800e01007387 */ /* 0x0005e20000100a00 */
[----:B------:R-:W-:Y:S01]  /*18b30*/  LEA.HI.X.SX32 R11, R138, R2, 0x2, P6 ;  /* 0x000000028a0b7211 */ /* 0x000fe200030f16ff */
[----:B------:R-:W-:Y:S01]  /*18b40*/  IMAD.MOV.U32 R240, RZ, RZ, R217 ;  /* 0x000000fffff07224 */ /* 0x000fe200078e00d9 */
[----:B------:R-:W-:Y:S01]  /*18b50*/  LEA R136, P0, R140, R0, 0x2 ;  /* 0x000000008c887211 */ /* 0x000fe200078010ff */
[----:B------:R-:W-:Y:S01]  /*18b60*/  IMAD.MOV.U32 R139, RZ, RZ, R137 ;  /* 0x000000ffff8b7224 */ /* 0x000fe200078e0089 */
[----:B--2---:R1:W5:Y:S04]  /*18b70*/  LDL.LU.64 R14, [R1+0x1438] ;  /* 0x00143800010e7983 */ /* 0x0043680000300a00 */
[----:B------:R2:W-:Y:S01]  /*18b80*/  STL.64 [R1+0x178], R12 ;  /* 0x0001780c01007387 */ /* 0x0005e20000100a00 */
[----:B------:R-:W-:-:S02]  /*18b90*/  MOV R138, R136 ;  /* 0x00000088008a7202 */ /* 0x000fc40000000f00 */
[----:B------:R-:W-:Y:S01]  /*18ba0*/  LEA.HI.X.SX32 R139, R140, R2, 0x2, P0 ;  /* 0x000000028c8b7211 */ /* 0x000fe200000f16ff */
[----:B--2---:R1:W5:Y:S04]  /*18bb0*/  LDL.LU.64 R12, [R1+0x1430] ;  /* 0x00143000010c7983 */ /* 0x0043680000300a00 */
[----:B------:R-:W2:Y:S04]  /*18bc0*/  LDL.LU R217, [R1+0x5f0] ;  /* 0x0005f00001d97983 */ /* 0x000ea80000300800 */
[----:B------:R1:W-:Y:S01]  /*18bd0*/  STL.64 [R1+0x170], R10 ;  /* 0x0001700a01007387 */ /* 0x0003e20000100a00 */
[----:B------:R-:W-:-:S03]  /*18be0*/  LEA R138, P0, R143, R0, 0x2 ;  /* 0x000000008f8a7211 */ /* 0x000fc600078010ff */
[----:B-1----:R1:W5:Y:S04]  /*18bf0*/  LDL.LU.64 R10, [R1+0x1428] ;  /* 0x00142800010a7983 */ /* 0x0023680000300a00 */
[----:B------:R1:W-:Y:S02]  /*18c00*/  STL [R1+0x4d8], R136 ;  /* 0x0004d88801007387 */ /* 0x0003e40000100800 */
[C---:B-1----:R-:W-:Y:S02]  /*18c10*/  LEA R136, P6, R141.reuse, R0, 0x2 ;  /* 0x000000008d887211 */ /* 0x042fe400078c10ff */
[----:B------:R1:W-:Y:S02]  /*18c20*/  STL [R1+0x4dc], R139 ;  /* 0x0004dc8b01007387 */ /* 0x0003e40000100800 */
[----:B------:R-:W-:-:S02]  /*18c30*/  LEA.HI.X.SX32 R137, R141, R2, 0x2, P6 ;  /* 0x000000028d897211 */ /* 0x000fc400030f16ff */
[----:B------:R-:W2:Y:S04]  /*18c40*/  LDL.LU R197, [R1+0x5f4] ;  /* 0x0005f40001c57983 */ /* 0x000ea80000300800 */
[----:B------:R3:W-:Y:S01]  /*18c50*/  STL.64 [R1+0x5d8], R136 ;  /* 0x0005d88801007387 */ /* 0x0007e20000100a00 */
[----:B-1----:R-:W-:Y:S01]  /*18c60*/  LEA.HI.X.SX32 R139, R143, R2, 0x2, P0 ;  /* 0x000000028f8b7211 */ /* 0x002fe200000f16ff */
[----:B------:R-:W-:Y:S01]  /*18c70*/  IMAD.MOV.U32 R229, RZ, RZ, R237 ;  /* 0x000000ffffe57224 */ /* 0x000fe200078e00ed */
[----:B------:R-:W-:Y:S01]  /*18c80*/  MOV R237, R231 ;  /* 0x000000e700ed7202 */ /* 0x000fe20000000f00 */
[----:B------:R-:W-:Y:S02]  /*18c90*/  IMAD.MOV.U32 R231, RZ, RZ, R234 ;  /* 0x000000ffffe77224 */ /* 0x000fe400078e00ea */
[----:B------:R1:W-:Y:S01]  /*18ca0*/  STL.64 [R1+0x6e0], R138 ;  /* 0x0006e08a01007387 */ /* 0x0003e20000100a00 */
[----:B---3--:R-:W-:Y:S01]  /*18cb0*/  LEA R136, P6, R193, R0, 0x2 ;  /* 0x00000000c1887211 */ /* 0x008fe200078c10ff */
[----:B------:R-:W-:-:S02]  /*18cc0*/  IMAD.MOV.U32 R234, RZ, RZ, R8 ;  /* 0x000000ffffea7224 */ /* 0x000fc400078e0008 */
[----:B------:R-:W3:Y:S01]  /*18cd0*/  LDL.LU R192, [R1+0x5f8] ;  /* 0x0005f80001c07983 */ /* 0x000ee20000300800 */
[----:B------:R-:W-:Y:S01]  /*18ce0*/  LEA.HI.X.SX32 R137, R193, R2, 0x2, P6 ;  /* 0x00000002c1897211 */ /* 0x000fe200030f16ff */
[----:B-1----:R-:W-:Y:S01]  /*18cf0*/  IMAD.MOV.U32 R139, RZ, RZ, R225 ;  /* 0x000000ffff8b7224 */ /* 0x002fe200078e00e1 */
[----:B------:R-:W-:Y:S01]  /*18d00*/  LEA R8, P0, R194, R0, 0x2 ;  /* 0x00000000c2087211 */ /* 0x000fe200078010ff */
[----:B------:R-:W-:Y:S02]  /*18d10*/  IMAD.MOV.U32 R225, RZ, RZ, R233 ;  /* 0x000000ffffe17224 */ /* 0x000fe400078e00e9 */
[----:B------:R1:W-:Y:S01]  /*18d20*/  STL.64 [R1+0x8a0], R136 ;  /* 0x0008a08801007387 */ /* 0x0003e20000100a00 */
[----:B------:R-:W-:Y:S02]  /*18d30*/  IMAD.MOV.U32 R233, RZ, RZ, R252 ;  /* 0x000000ffffe97224 */ /* 0x000fe400078e00fc */
[----:B------:R-:W-:Y:S02]  /*18d40*/  IMAD.MOV.U32 R252, RZ, RZ, R241 ;  /* 0x000000fffffc7224 */ /* 0x000fe400078e00f1 */
[----:B------:R-:W-:-:S02]  /*18d50*/  IMAD.MOV.U32 R232, RZ, RZ, R236 ;  /* 0x000000ffffe87224 */ /* 0x000fc400078e00ec */
[----:B------:R-:W-:Y:S01]  /*18d60*/  IMAD.MOV.U32 R241, RZ, RZ, R242 ;  /* 0x000000fffff17224 */ /* 0x000fe200078e00f2 */
[C---:B------:R-:W-:Y:S01]  /*18d70*/  LEA R242, P6, R195.reuse, R0, 0x2 ;  /* 0x00000000c3f27211 */ /* 0x040fe200078c10ff */
[----:B------:R-:W-:Y:S01]  /*18d80*/  IMAD.MOV.U32 R236, RZ, RZ, R9 ;  /* 0x000000ffffec7224 */ /* 0x000fe200078e0009 */
[----:B------:R-:W-:Y:S02]  /*18d90*/  LEA.HI.X.SX32 R9, R194, R2, 0x2, P0 ;  /* 0x00000002c2097211 */ /* 0x000fe400000f16ff */
[----:B-1----:R-:W-:Y:S01]  /*18da0*/  MOV R137, R142 ;  /* 0x0000008e00897202 */ /* 0x002fe20000000f00 */
[----:B------:R-:W-:Y:S02]  /*18db0*/  IMAD.MOV.U32 R142, RZ, RZ, R229 ;  /* 0x000000ffff8e7224 */ /* 0x000fe400078e00e5 */
[----:B------:R-:W-:Y:S01]  /*18dc0*/  IMAD.MOV.U32 R229, RZ, RZ, R237 ;  /* 0x000000ffffe57224 */ /* 0x000fe200078e00ed */
[----:B------:R-:W-:Y:S01]  /*18dd0*/  MOV R237, R239 ;  /* 0x000000ef00ed7202 */ /* 0x000fe20000000f00 */
[----:B------:R-:W-:Y:S01]  /*18de0*/  IMAD.MOV.U32 R239, RZ, RZ, R243 ;  /* 0x000000ffffef7224 */ /* 0x000fe200078e00f3 */
[----:B------:R-:W-:Y:S01]  /*18df0*/  LEA.HI.X.SX32 R243, R195, R2, 0x2, P6 ;  /* 0x00000002c3f37211 */ /* 0x000fe200030f16ff */
[----:B------:R1:W-:Y:S01]  /*18e00*/  STL.64 [R1+0x168], R8 ;  /* 0x0001680801007387 */ /* 0x0003e20000100a00 */
[----:B------:R-:W-:-:S02]  /*18e10*/  LEA R140, P0, R196, R0, 0x2 ;  /* 0x00000000c48c7211 */ /* 0x000fc400078010ff */
[----:B------:R-:W-:Y:S01]  /*18e20*/  MOV R138, R137 ;  /* 0x00000089008a7202 */ /* 0x000fe20000000f00 */
[----:B------:R-:W-:Y:S02]  /*18e30*/  IMAD.MOV.U32 R137, RZ, RZ, R225 ;  /* 0x000000ffff897224 */ /* 0x000fe400078e00e1 */
[----:B------:R-:W-:Y:S02]  /*18e40*/  IMAD.MOV.U32 R194, RZ, RZ, R140 ;  /* 0x000000ffffc27224 */ /* 0x000fe400078e008c */
[----:B------:R-:W-:Y:S01]  /*18e50*/  IMAD.MOV.U32 R225, RZ, RZ, R229 ;  /* 0x000000ffffe17224 */ /* 0x000fe200078e00e5 */
[----:B-1----:R1:W5:Y:S04]  /*18e60*/  LDL.LU.64 R8, [R1+0x1420] ;  /* 0x0014200001087983 */ /* 0x0023680000300a00 */
[----:B------:R-:W2:Y:S01]  /*18e70*/  LDL.LU R143, [R1+0x5fc] ;  /* 0x0005fc00018f7983 */ /* 0x000ea20000300800 */
[----:B------:R-:W-:-:S03]  /*18e80*/  IMAD.MOV.U32 R229, RZ, RZ, R233 ;  /* 0x000000ffffe57224 */ /* 0x000fc600078e00e9 */
[----:B------:R1:W-:Y:S01]  /*18e90*/  STL.64 [R1+0x160], R242 ;  /* 0x000160f201007387 */ /* 0x0003e20000100a00 */
[----:B------:R-:W-:Y:S01]  /*18ea0*/  IMAD.MOV.U32 R195, RZ, RZ, R141 ;  /* 0x000000ffffc37224 */ /* 0x000fe200078e008d */
[----:B------:R-:W-:Y:S01]  /*18eb0*/  LEA.HI.X.SX32 R195, R196, R2, 0x2, P0 ;  /* 0x00000002c4c37211 */ /* 0x000fe200000f16ff */
[----:B------:R-:W-:Y:S01]  /*18ec0*/  IMAD.MOV.U32 R136, RZ, RZ, R139 ;  /* 0x000000ffff887224 */ /* 0x000fe200078e008b */
[----:B------:R-:W-:Y:S01]  /*18ed0*/  MOV R139, R231 ;  /* 0x000000e7008b7202 */ /* 0x000fe20000000f00 */
[----:B------:R-:W-:Y:S02]  /*18ee0*/  IMAD.MOV.U32 R233, RZ, RZ, R232 ;  /* 0x000000ffffe97224 */ /* 0x000fe400078e00e8 */
[----:B------:R-:W-:Y:S01]  /*18ef0*/  IMAD.MOV.U32 R132, RZ, RZ, R142 ;  /* 0x000000ffff847224 */ /* 0x000fe200078e008e */
[----:B-1----:R1:W5:Y:S01]  /*18f00*/  LDL.LU.64 R242, [R1+0x1418] ;  /* 0x0014180001f27983 */ /* 0x0023620000300a00 */
[----:B------:R-:W-:-:S03]  /*18f10*/  IMAD.MOV.U32 R232, RZ, RZ, R244 ;  /* 0x000000ffffe87224 */ /* 0x000fc600078e00f4 */
[----:B------:R1:W-:Y:S01]  /*18f20*/  STL [R1+0x158], R140 ;  /* 0x0001588c01007387 */ /* 0x0003e20000100800 */
[-C--:B------:R-:W-:Y:S01]  /*18f30*/  LEA R244, P0, R199, R0.reuse, 0x2 ;  /* 0x00000000c7f47211 */ /* 0x080fe200078010ff */
[----:B------:R-:W-:Y:S02]  /*18f40*/  IMAD.MOV.U32 R231, RZ, RZ, R234 ;  /* 0x000000ffffe77224 */ /* 0x000fe400078e00ea */
[----:B------:R-:W-:Y:S01]  /*18f50*/  IMAD.MOV.U32 R234, RZ, RZ, R245 ;  /* 0x000000ffffea7224 */ /* 0x000fe200078e00f5 */
[----:B-1----:R-:W-:Y:S01]  /*18f60*/  LEA R140, P6, R198, R0, 0x2 ;  /* 0x00000000c68c7211 */ /* 0x002fe200078c10ff */
[----:B------:R-:W-:-:S03]  /*18f70*/  IMAD.MOV.U32 R193, RZ, RZ, R138 ;  /* 0x000000ffffc17224 */ /* 0x000fc600078e008a */
[----:B------:R-:W-:Y:S01]  /*18f80*/  LEA.HI.X.SX32 R141, R198, R2, 0x2, P6 ;  /* 0x00000002c68d7211 */ /* 0x000fe200030f16ff */
[----:B------:R-:W-:Y:S01]  /*18f90*/  IMAD.MOV.U32 R138, RZ, RZ, R132 ;  /* 0x000000ffff8a7224 */ /* 0x000fe200078e0084 */
[----:B------:R-:W-:Y:S01]  /*18fa0*/  LEA R194, P6, R200, R0, 0x2 ;  /* 0x00000000c8c27211 */ /* 0x000fe200078c10ff */
[----:B------:R1:W-:Y:S01]  /*18fb0*/  STL [R1+0x15c], R195 ;  /* 0x00015cc301007387 */ /* 0x0003e20000100800 */
[----:B------:R-:W-:Y:S01]  /*18fc0*/  LEA.HI.X.SX32 R245, R199, R2, 0x2, P0 ;  /* 0x00000002c7f57211 */ /* 0x000fe200000f16ff */
[----:B------:R-:W-:Y:S01]  /*18fd0*/  IMAD.MOV.U32 R132, RZ, RZ, R139 ;  /* 0x000000ffff847224 */ /* 0x000fe200078e008b */
[----:B------:R-:W-:Y:S01]  /*18fe0*/  MOV R139, R232 ;  /* 0x000000e8008b7202 */ /* 0x000fe20000000f00 */
[----:B------:R-:W2:Y:S01]  /*18ff0*/  LDL.LU R142, [R1+0x600] ;  /* 0x00060000018e7983 */ /* 0x000ea20000300800 */
[----:B------:R-:W-:Y:S02]  /*19000*/  IMAD.MOV.U32 R232, RZ, RZ, R234 ;  /* 0x000000ffffe87224 */ /* 0x000fe400078e00ea */
[----:B------:R-:W-:Y:S01]  /*19010*/  IMAD.MOV.U32 R234, RZ, RZ, R246 ;  /* 0x000000ffffea7224 */ /* 0x000fe200078e00f6 */
[----:B------:R1:W-:Y:S01]  /*19020*/  STL.64 [R1+0x150], R140 ;  /* 0x0001508c01007387 */ /* 0x0003e20000100a00 */
[----:B------:R-:W-:-:S02]  /*19030*/  LEA R246, P0, R201, R0, 0x2 ;  /* 0x00000000c9f67211 */ /* 0x000fc400078010ff */
[----:B-1----:R-:W-:Y:S01]  /*19040*/  LEA.HI.X.SX32 R195, R200, R2, 0x2, P6 ;  /* 0x00000002c8c37211 */ /* 0x002fe200030f16ff */
[----:B------:R1:W-:Y:S01]  /*19050*/  STL.64 [R1+0x4e0], R244 ;  /* 0x0004e0f401007387 */ /* 0x0003e20000100a00 */
[----:B------:R-:W-:Y:S01]  /*19060*/  MOV R140, R136 ;  /* 0x00000088008c7202 */ /* 0x000fe20000000f00 */
[----:B------:R-:W-:Y:S02]  /*19070*/  IMAD.MOV.U32 R136, RZ, RZ, R137 ;  /* 0x000000ffff887224 */ /* 0x000fe400078e0089 */
[----:B------:R-:W-:Y:S01]  /*19080*/  IMAD.MOV.U32 R137, RZ, RZ, R233 ;  /* 0x000000ffff897224 */ /* 0x000fe200078e00e9 */
[----:B-1----:R1:W5:Y:S01]  /*19090*/  LDL.LU.64 R244, [R1+0x1410] ;  /* 0x0014100001f47983 */ /* 0x0023620000300a00 */
[----:B------:R-:W-:Y:S02]  /*190a0*/  IMAD.MOV.U32 R233, RZ, RZ, R231 ;  /* 0x000000ffffe97224 */ /* 0x000fe400078e00e7 */
[----:B------:R-:W-:Y:S01]  /*190b0*/  IMAD.MOV.U32 R231, RZ, RZ, R247 ;  /* 0x000000ffffe77224 */ /* 0x000fe200078e00f7 */
[----:B------:R-:W2:Y:S01]  /*190c0*/  LDL.LU R141, [R1+0x604] ;  /* 0x00060400018d7983 */ /* 0x000ea20000300800 */
[----:B------:R-:W-:-:S03]  /*190d0*/  LEA.HI.X.SX32 R247, R201, R2, 0x2, P0 ;  /* 0x00000002c9f77211 */ /* 0x000fc600000f16ff */
[----:B------:R1:W-:Y:S04]  /*190e0*/  STL.64 [R1+0x5e0], R194 ;  /* 0x0005e0c201007387 */ /* 0x0003e80000100a00 */
[----:B------:R1:W-:Y:S02]  /*190f0*/  STL.64 [R1+0x6f0], R246 ;  /* 0x0006f0f601007387 */ /* 0x0003e40000100a00 */
[----:B-1----:R-:W-:Y:S02]  /*19100*/  IMAD.MOV.U32 R194, RZ, RZ, R193 ;  /* 0x000000ffffc27224 */ /* 0x002fe400078e00c1 */
[----:B------:R-:W-:Y:S01]  /*19110*/  IMAD.MOV.U32 R193, RZ, RZ, R140 ;  /* 0x000000ffffc17224 */ /* 0x000fe200078e008c */
[----:B------:R-:W-:Y:S01]  /*19120*/  MOV R140, R138 ;  /* 0x0000008a008c7202 */ /* 0x000fe20000000f00 */
[----:B------:R-:W-:Y:S01]  /*19130*/  IMAD.MOV.U32 R138, RZ, RZ, R136 ;  /* 0x000000ffff8a7224 */ /* 0x000fe200078e0088 */
[----:B------:R1:W5:Y:S01]  /*19140*/  LDL.LU.64 R246, [R1+0x1408] ;  /* 0x0014080001f67983 */ /* 0x0003620000300a00 */
[----:B------:R-:W-:-:S02]  /*19150*/  IMAD.MOV.U32 R136, RZ, RZ, R137 ;  /* 0x000000ffff887224 */ /* 0x000fc400078e0089 */
[----:B------:R-:W-:Y:S02]  /*19160*/  IMAD.MOV.U32 R137, RZ, RZ, R139 ;  /* 0x000000ffff897224 */ /* 0x000fe400078e008b */
[----:B------:R-:W2:Y:S01]  /*19170*/  LDL.LU R139, [R1+0x608] ;  /* 0x00060800018b7983 */ /* 0x000ea20000300800 */
[CC--:B------:R-:W-:Y:S02]  /*19180*/  LEA R198, P6, R202.reuse, R0.reuse, 0x2 ;  /* 0x00000000cac67211 */ /* 0x0c0fe400078c10ff */
[C---:B------:R-:W-:Y:S02]  /*19190*/  LEA R200, P0, R203.reuse, R0, 0x2 ;  /* 0x00000000cbc87211 */ /* 0x040fe400078010ff */
[-C--:B------:R-:W-:Y:S02]  /*191a0*/  LEA.HI.X.SX32 R199, R202, R2.reuse, 0x2, P6 ;  /* 0x00000002cac77211 */ /* 0x080fe400030f16ff */
[----:B------:R-:W-:-:S03]  /*191b0*/  LEA.HI.X.SX32 R201, R203, R2, 0x2, P0 ;  /* 0x00000002cbc97211 */ /* 0x000fc600000f16ff */
[----:B------:R1:W-:Y:S01]  /*191c0*/  STL.64 [R1+0x8b0], R198 ;  /* 0x0008b0c601007387 */ /* 0x0003e20000100a00 */
[C---:B------:R-:W-:Y:S01]  /*191d0*/  LEA R202, P0, R205.reuse, R0, 0x2 ;  /* 0x00000000cdca7211 */ /* 0x040fe200078010ff */
[----:B------:R-:W-:Y:S02]  /*191e0*/  IMAD.MOV.U32 R195, RZ, RZ, R194 ;  /* 0x000000ffffc37224 */ /* 0x000fe400078e00c2 */
[----:B------:R-:W-:Y:S01]  /*191f0*/  IMAD.MOV.U32 R194, RZ, RZ, R193 ;  /* 0x000000ffffc27224 */ /* 0x000fe200078e00c1 */
[----:B------:R-:W-:Y:S02]  /*19200*/  MOV R193, R140 ;  /* 0x0000008c00c17202 */ /* 0x000fe40000000f00 */
[----:B------:R-:W-:Y:S02]  /*19210*/  LEA.HI.X.SX32 R203, R205, R2, 0x2, P0 ;  /* 0x00000002cdcb7211 */ /* 0x000fe400000f16ff */
[C---:B-1----:R-:W-:Y:S01]  /*19220*/  LEA R198, P6, R204.reuse, R0, 0x2 ;  /* 0x00000000ccc67211 */ /* 0x042fe200078c10ff */
[----:B------:R1:W-:Y:S03]  /*19230*/  STL.64 [R1+0x148], R200 ;  /* 0x000148c801007387 */ /* 0x0003e60000100a00 */
[----:B------:R-:W-:Y:S01]  /*19240*/  LEA.HI.X.SX32 R199, R204, R2, 0x2, P6 ;  /* 0x00000002ccc77211 */ /* 0x000fe200030f16ff */
[----:B------:R-:W-:Y:S01]  /*19250*/  IMAD.MOV.U32 R196, RZ, RZ, R193 ;  /* 0x000000ffffc47224 */ /* 0x000fe200078e00c1 */
[----:B------:R-:W-:Y:S01]  /*19260*/  MOV R193, R137 ;  /* 0x0000008900c17202 */ /* 0x000fe20000000f00 */
[----:B--2---:R-:W-:-:S02]  /*19270*/  IMAD R140, R139, UR69, RZ ;  /* 0x000000458b8c7c24 */ /* 0x004fc4000f8e02ff */
[----:B------:R-:W2:Y:S04]  /*19280*/  LDL.LU R139, [R1+0x60c] ;  /* 0x00060c00018b7983 */ /* 0x000ea80000300800 */
[----:B------:R3:W-:Y:S04]  /*19290*/  STL.64 [R1+0x140], R198 ;  /* 0x000140c601007387 */ /* 0x0007e80000100a00 */
[----:B------:R4:W-:Y:S04]  /*192a0*/  STL.64 [R1+0x138], R202 ;  /* 0x000138ca01007387 */ /* 0x0009e80000100a00 */
[----:B------:R-:W2:Y:S01]  /*192b0*/  LDL.LU R137, [R1+0x610] ;  /* 0x0006100001897983 */ /* 0x000ea20000300800 */
[----:B-1----:R-:W-:-:S04]  /*192c0*/  LEA R200, P6, R206, R0, 0x2 ;  /* 0x00000000cec87211 */ /* 0x002fc800078c10ff */
[----:B------:R-:W-:Y:S01]  /*192d0*/  LEA.HI.X.SX32 R201, R206, R2, 0x2, P6 ;  /* 0x00000002cec97211 */ /* 0x000fe200030f16ff */
[----:B---3--:R-:W-:Y:S02]  /*192e0*/  IMAD.MOV.U32 R199, RZ, RZ, R195 ;  /* 0x000000ffffc77224 */ /* 0x008fe400078e00c3 */
[----:B------:R-:W-:Y:S02]  /*192f0*/  IMAD.MOV.U32 R198, RZ, RZ, R194 ;  /* 0x000000ffffc67224 */ /* 0x000fe400078e00c2 */
[----:B------:R-:W-:Y:S01]  /*19300*/  IMAD.MOV.U32 R195, RZ, RZ, R138 ;  /* 0x000000ffffc37224 */ /* 0x000fe200078e008a */
[----:B------:R1:W-:Y:S01]  /*19310*/  STL.64 [R1+0x130], R200 ;  /* 0x000130c801007387 */ /* 0x0003e20000100a00 */
[----:B------:R-:W-:Y:S01]  /*19320*/  IMAD.MOV.U32 R138, RZ, RZ, R248 ;  /* 0x000000ffff8a7224 */ /* 0x000fe200078e00f8 */
[C---:B------:R-:W-:Y:S01]  /*19330*/  LEA R248, P0, R207.reuse, R0, 0x2 ;  /* 0x00000000cff87211 */ /* 0x040fe200078010ff */
[----:B------:R-:W-:Y:S02]  /*19340*/  IMAD.MOV.U32 R194, RZ, RZ, R136 ;  /* 0x000000ffffc27224 */ /* 0x000fe400078e0088 */
[----:B------:R-:W-:Y:S01]  /*19350*/  IMAD.MOV.U32 R136, RZ, RZ, R249 ;  /* 0x000000ffff887224 */ /* 0x000fe200078e00f9 */
[----:B------:R-:W-:Y:S01]  /*19360*/  LEA.HI.X.SX32 R249, R207, R2, 0x2, P0 ;  /* 0x00000002cff97211 */ /* 0x000fe200000f16ff */
[----:B----4-:R-:W-:-:S02]  /*19370*/  IMAD.MOV.U32 R202, RZ, RZ, R199 ;  /* 0x000000ffffca7224 */ /* 0x010fc400078e00c7 */
[----:B-1----:R-:W-:Y:S02]  /*19380*/  IMAD.MOV.U32 R200, RZ, RZ, R196 ;  /* 0x000000ffffc87224 */ /* 0x002fe400078e00c4 */
[----:B------:R-:W-:Y:S02]  /*19390*/  IMAD.MOV.U32 R201, RZ, RZ, R198 ;  /* 0x000000ffffc97224 */ /* 0x000fe400078e00c6 */
[----:B------:R-:W-:Y:S01]  /*193a0*/  IMAD.MOV.U32 R196, RZ, RZ, R250 ;  /* 0x000000ffffc47224 */ /* 0x000fe200078e00fa */
[CC--:B------:R-:W-:Y:S01]  /*193b0*/  LEA R250, P6, R208.reuse, R0.reuse, 0x2 ;  /* 0x00000000d0fa7211 */ /* 0x0c0fe200078c10ff */
[----:B------:R-:W-:Y:S02]  /*193c0*/  IMAD.MOV.U32 R198, RZ, RZ, R225 ;  /* 0x000000ffffc67224 */ /* 0x000fe400078e00e1 */
[----:B------:R-:W-:Y:S01]  /*193d0*/  IMAD.MOV.U32 R225, RZ, RZ, R229 ;  /* 0x000000ffffe17224 */ /* 0x000fe200078e00e5 */
[----:B------:R-:W-:Y:S01]  /*193e0*/  MOV R199, R195 ;  /* 0x000000c300c77202 */ /* 0x000fe20000000f00 */
[----:B------:R-:W-:Y:S01]  /*193f0*/  IMAD.MOV.U32 R229, RZ, RZ, R237 ;  /* 0x000000ffffe57224 */ /* 0x000fe200078e00ed */
[----:B------:R-:W-:Y:S01]  /*19400*/  LEA R206, P0, R209, R0, 0x2 ;  /* 0x00000000d1ce7211 */ /* 0x000fe200078010ff */
[----:B------:R-:W-:Y:S01]  /*19410*/  IMAD.MOV.U32 R237, RZ, RZ, R251 ;  /* 0x000000ffffed7224 */ /* 0x000fe200078e00fb */
[----:B------:R-:W-:Y:S01]  /*19420*/  MOV R195, R194 ;  /* 0x000000c200c37202 */ /* 0x000fe20000000f00 */
[----:B------:R-:W-:Y:S01]  /*19430*/  IMAD.MOV.U32 R194, RZ, RZ, R193 ;  /* 0x000000ffffc27224 */ /* 0x000fe200078e00c1 */
[----:B------:R-:W-:Y:S01]  /*19440*/  LEA.HI.X.SX32 R251, R208, R2, 0x2, P6 ;  /* 0x00000002d0fb7211 */ /* 0x000fe200030f16ff */
[----:B------:R1:W-:Y:S01]  /*19450*/  STL.64 [R1+0x4e8], R248 ;  /* 0x0004e8f801007387 */ /* 0x0003e20000100a00 */
[----:B------:R-:W-:Y:S01]  /*19460*/  IMAD.MOV.U32 R193, RZ, RZ, R138 ;  /* 0x000000ffffc17224 */ /* 0x000fe200078e008a */
[----:B------:R-:W-:-:S02]  /*19470*/  LEA R204, P6, R210, R0, 0x2 ;  /* 0x00000000d2cc7211 */ /* 0x000fc400078c10ff */
[----:B------:R-:W-:Y:S01]  /*19480*/  LEA.HI.X.SX32 R207, R209, R2, 0x2, P0 ;  /* 0x00000002d1cf7211 */ /* 0x000fe200000f16ff */
[----:B------:R-:W-:Y:S02]  /*19490*/  IMAD.MOV.U32 R203, RZ, RZ, R202 ;  /* 0x000000ffffcb7224 */ /* 0x000fe400078e00ca */
[----:B------:R-:W-:Y:S01]  /*194a0*/  IMAD.MOV.U32 R202, RZ, RZ, R201 ;  /* 0x000000ffffca7224 */ /* 0x000fe200078e00c9 */
[----:B-1----:R1:W5:Y:S01]  /*194b0*/  LDL.LU.64 R248, [R1+0x1400] ;  /* 0x0014000001f87983 */ /* 0x0023620000300a00 */
[----:B------:R-:W-:Y:S01]  /*194c0*/  IMAD.MOV.U32 R201, RZ, RZ, R200 ;  /* 0x000000ffffc97224 */ /* 0x000fe200078e00c8 */
[----:B------:R-:W-:Y:S01]  /*194d0*/  MOV R200, R199 ;  /* 0x000000c700c87202 */ /* 0x000fe20000000f00 */
[----:B------:R-:W-:Y:S02]  /*194e0*/  IMAD.MOV.U32 R199, RZ, RZ, R198 ;  /* 0x000000ffffc77224 */ /* 0x000fe400078e00c6 */
[----:B------:R-:W-:Y:S02]  /*194f0*/  IMAD.MOV.U32 R208, RZ, RZ, R204 ;  /* 0x000000ffffd07224 */ /* 0x000fe400078e00cc */
[----:B------:R-:W-:-:S02]  /*19500*/  IMAD.MOV.U32 R198, RZ, RZ, R196 ;  /* 0x000000ffffc67224 */ /* 0x000fc400078e00c4 */
[----:B------:R-:W-:Y:S01]  /*19510*/  IMAD.MOV.U32 R209, RZ, RZ, R205 ;  /* 0x000000ffffd17224 */ /* 0x000fe200078e00cd */
[----:B------:R-:W-:Y:S01]  /*19520*/  LEA.HI.X.SX32 R209, R210, R2, 0x2, P6 ;  /* 0x00000002d2d17211 */ /* 0x000fe200030f16ff */
[----:B------:R-:W-:Y:S01]  /*19530*/  IMAD.MOV.U32 R196, RZ, RZ, R195 ;  /* 0x000000ffffc47224 */ /* 0x000fe200078e00c3 */
[----:B------:R-:W-:Y:S01]  /*19540*/  MOV R195, R194 ;  /* 0x000000c200c37202 */ /* 0x000fe20000000f00 */
[----:B------:R-:W-:Y:S01]  /*19550*/  IMAD.MOV.U32 R194, RZ, RZ, R193 ;  /* 0x000000ffffc27224 */ /* 0x000fe200078e00c1 */
[----:B------:R-:W-:Y:S01]  /*19560*/  LEA R208, P6, R212, R0, 0x2 ;  /* 0x00000000d4d07211 */ /* 0x000fe200078c10ff */
[----:B------:R-:W-:Y:S02]  /*19570*/  IMAD.MOV.U32 R193, RZ, RZ, R136 ;  /* 0x000000ffffc17224 */ /* 0x000fe400078e0088 */
[----:B--2---:R-:W-:Y:S02]  /*19580*/  IMAD R138, R137, UR67, RZ ;  /* 0x00000043898a7c24 */ /* 0x004fe4000f8e02ff */
[----:B------:R-:W2:Y:S04]  /*19590*/  LDL.LU R137, [R1+0x614] ;  /* 0x0006140001897983 */ /* 0x000ea80000300800 */
[----:B------:R3:W-:Y:S04]  /*195a0*/  STL.64 [R1+0x5e8], R250 ;  /* 0x0005e8fa01007387 */ /* 0x0007e80000100a00 */
[----:B---3--:R1:W5:Y:S04]  /*195b0*/  LDL.LU.64 R250, [R1+0x13f8] ;  /* 0x0013f80001fa7983 */ /* 0x0083680000300a00 */
[----:B------:R3:W-:Y:S04]  /*195c0*/  STL [R1+0x8c0], R204 ;  /* 0x0008c0cc01007387 */ /* 0x0007e80000100800 */
[----:B------:R4:W-:Y:S04]  /*195d0*/  STL.64 [R1+0x700], R206 ;  /* 0x000700ce01007387 */ /* 0x0009e80000100a00 */
[----:B------:R-:W2:Y:S01]  /*195e0*/  LDL.LU R136, [R1+0x618] ;  /* 0x0006180001887983 */ /* 0x000ea20000300800 */
[----:B---3--:R-:W-:-:S02]  /*195f0*/  IMAD.MOV.U32 R204, RZ, RZ, R203 ;  /* 0x000000ffffcc7224 */ /* 0x008fc400078e00cb */
[----:B------:R-:W-:Y:S01]  /*19600*/  IMAD.MOV.U32 R203, RZ, RZ, R202 ;  /* 0x000000ffffcb7224 */ /* 0x000fe200078e00ca */
[C---:B----4-:R-:W-:Y:S01]  /*19610*/  LEA R206, P0, R211.reuse, R0, 0x2 ;  /* 0x00000000d3ce7211 */ /* 0x050fe200078010ff */
[----:B------:R-:W-:Y:S01]  /*19620*/  IMAD.MOV.U32 R202, RZ, RZ, R201 ;  /* 0x000000ffffca7224 */ /* 0x000fe200078e00c9 */
[----:B------:R-:W-:Y:S02]  /*19630*/  MOV R201, R200 ;  /* 0x000000c800c97202 */ /* 0x000fe40000000f00 */
[----:B------:R-:W-:Y:S01]  /*19640*/  LEA.HI.X.SX32 R207, R211, R2, 0x2, P0 ;  /* 0x00000002d3cf7211 */ /* 0x000fe200000f16ff */
[----:B------:R-:W-:Y:S01]  /*19650*/  IMAD.MOV.U32 R200, RZ, RZ, R199 ;  /* 0x000000ffffc87224 */ /* 0x000fe200078e00c7 */
[----:B------:R3:W-:Y:S01]  /*19660*/  STL [R1+0x8c4], R209 ;  /* 0x0008c4d101007387 */ /* 0x0007e20000100800 */
[----:B------:R-:W-:Y:S02]  /*19670*/  IMAD.MOV.U32 R199, RZ, RZ, R198 ;  /* 0x000000ffffc77224 */ /* 0x000fe400078e00c6 */
[----:B------:R-:W-:Y:S01]  /*19680*/  IMAD.MOV.U32 R198, RZ, RZ, R196 ;  /* 0x000000ffffc67224 */ /* 0x000fe200078e00c4 */
[----:B------:R4:W-:Y:S01]  /*19690*/  STL.64 [R1+0x128], R206 ;  /* 0x000128ce01007387 */ /* 0x0009e20000100a00 */
[----:B------:R-:W-:-:S02]  /*196a0*/  IMAD.MOV.U32 R196, RZ, RZ, R195 ;  /* 0x000000ffffc47224 */ /* 0x000fc400078e00c3 */
[----:B------:R-:W-:Y:S01]  /*196b0*/  IMAD.MOV.U32 R195, RZ, RZ, R194 ;  /* 0x000000ffffc37224 */ /* 0x000fe200078e00c2 */
[----:B------:R-:W-:Y:S02]  /*196c0*/  MOV R194, R193 ;  /* 0x000000c100c27202 */ /* 0x000fe40000000f00 */
[----:B---3--:R-:W-:Y:S01]  /*196d0*/  LEA.HI.X.SX32 R209, R212, R2, 0x2, P6 ;  /* 0x00000002d4d17211 */ /* 0x008fe200030f16ff */
[----:B------:R-:W-:Y:S01]  /*196e0*/  IMAD.MOV.U32 R193, RZ, RZ, R132 ;  /* 0x000000ffffc17224 */ /* 0x000fe200078e0084 */
[CC--:B------:R-:W-:Y:S01]  /*196f0*/  LEA R210, P6, R214.reuse, R0.reuse, 0x2 ;  /* 0x00000000d6d27211 */ /* 0x0c0fe200078c10ff */
[----:B------:R-:W3:Y:S01]  /*19700*/  LDL.LU R132, [R1+0x61c] ;  /* 0x00061c0001847983 */ /* 0x000ee20000300800 */
[C---:B----4-:R-:W-:Y:S01]  /*19710*/  LEA R206, P0, R213.reuse, R0, 0x2 ;  /* 0x00000000d5ce7211 */ /* 0x050fe200078010ff */
[----:B------:R-:W-:Y:S02]  /*19720*/  IMAD.MOV.U32 R205, RZ, RZ, R204 ;  /* 0x000000ffffcd7224 */ /* 0x000fe400078e00cc */
[----:B------:R4:W-:Y:S01]  /*19730*/  STL.64 [R1+0x120], R208 ;  /* 0x000120d001007387 */ /* 0x0009e20000100a00 */
[----:B------:R-:W-:Y:S01]  /*19740*/  IMAD.MOV.U32 R204, RZ, RZ, R202 ;  /* 0x000000ffffcc7224 */ /* 0x000fe200078e00ca */
[-C--:B------:R-:W-:Y:S01]  /*19750*/  LEA.HI.X.SX32 R207, R213, R2.reuse, 0x2, P0 ;  /* 0x00000002d5cf7211 */ /* 0x080fe200000f16ff */
[----:B------:R-:W-:Y:S01]  /*19760*/  IMAD.MOV.U32 R202, RZ, RZ, R201 ;  /* 0x000000ffffca7224 */ /* 0x000fe200078e00c9 */
[----:B------:R-:W-:Y:S01]  /*19770*/  LEA.HI.X.SX32 R211, R214, R2, 0x2, P6 ;  /* 0x00000002d6d37211 */ /* 0x000fe200030f16ff */
[----:B------:R-:W-:-:S02]  /*19780*/  IMAD.MOV.U32 R201, RZ, RZ, R200 ;  /* 0x000000ffffc97224 */ /* 0x000fc400078e00c8 */
[----:B------:R1:W-:Y:S04]  /*19790*/  STL.64 [R1+0x118], R206 ;  /* 0x000118ce01007387 */ /* 0x0003e80000100a00 */
[----:B------:R-:W2:Y:S01]  /*197a0*/  LDL.LU R200, [R1+0x620] ;  /* 0x0006200001c87983 */ /* 0x000ea20000300800 */
[----:B----4-:R-:W-:-:S04]  /*197b0*/  LEA R208, P0, R215, R0, 0x2 ;  /* 0x00000000d7d07211 */ /* 0x010fc800078010ff */
[----:B------:R-:W-:Y:S02]  /*197c0*/  LEA.HI.X.SX32 R209, R215, R2, 0x2, P0 ;  /* 0x00000002d7d17211 */ /* 0x000fe400000f16ff */
[----:B-1----:R-:W-:Y:S01]  /*197d0*/  MOV R206, R204 ;  /* 0x000000cc00ce7202 */ /* 0x002fe20000000f00 */
[----:B------:R-:W-:Y:S01]  /*197e0*/  IMAD.MOV.U32 R204, RZ, RZ, R202 ;  /* 0x000000ffffcc7224 */ /* 0x000fe200078e00ca */
[----:B------:R1:W-:Y:S01]  /*197f0*/  STL.64 [R1+0x110], R210 ;  /* 0x000110d201007387 */ /* 0x0003e20000100a00 */
[----:B------:R-:W-:Y:S02]  /*19800*/  IMAD.MOV.U32 R202, RZ, RZ, R201 ;  /* 0x000000ffffca7224 */ /* 0x000fe400078e00c9 */
[----:B------:R-:W-:Y:S01]  /*19810*/  IMAD.MOV.U32 R201, RZ, RZ, R199 ;  /* 0x000000ffffc97224 */ /* 0x000fe200078e00c7 */
[----:B------:R4:W-:Y:S01]  /*19820*/  STL.64 [R1+0x4f0], R208 ;  /* 0x0004f0d001007387 */ /* 0x0009e20000100a00 */
[----:B------:R-:W-:-:S03]  /*19830*/  IMAD.MOV.U32 R199, RZ, RZ, R198 ;  /* 0x000000ffffc77224 */ /* 0x000fc600078e00c6 */
[----:B------:R-:W2:Y:S01]  /*19840*/  LDL.LU R198, [R1+0x624] ;  /* 0x0006240001c67983 */ /* 0x000ea20000300800 */
[----:B-1----:R-:W-:-:S04]  /*19850*/  LEA R210, P6, R216, R0, 0x2 ;  /* 0x00000000d8d27211 */ /* 0x002fc800078c10ff */
[----:B------:R-:W-:Y:S02]  /*19860*/  LEA.HI.X.SX32 R211, R216, R2, 0x2, P6 ;  /* 0x00000002d8d37211 */ /* 0x000fe400030f16ff */
[CC--:B----4-:R-:W-:Y:S01]  /*19870*/  LEA R208, P0, R227.reuse, R0.reuse, 0x2 ;  /* 0x00000000e3d07211 */ /* 0x0d0fe200078010ff */
[----:B------:R-:W-:Y:S01]  /*19880*/  IMAD.MOV.U32 R207, RZ, RZ, R206 ;  /* 0x000000ffffcf7224 */ /* 0x000fe200078e00ce */
[C---:B------:R-:W-:Y:S01]  /*19890*/  LEA R212, P6, R226.reuse, R0, 0x2 ;  /* 0x00000000e2d47211 */ /* 0x040fe200078c10ff */
[----:B------:R1:W-:Y:S01]  /*198a0*/  STL.64 [R1+0x5f0], R210 ;  /* 0x0005f0d201007387 */ /* 0x0003e20000100a00 */
[----:B------:R-:W-:Y:S02]  /*198b0*/  LEA.HI.X.SX32 R209, R227, R2, 0x2, P0 ;  /* 0x00000002e3d17211 */ /* 0x000fe400000f16ff */
[----:B------:R-:W-:Y:S01]  /*198c0*/  MOV R206, R204 ;  /* 0x000000cc00ce7202 */ /* 0x000fe20000000f00 */
[----:B------:R-:W-:Y:S01]  /*198d0*/  IMAD.MOV.U32 R204, RZ, RZ, R202 ;  /* 0x000000ffffcc7224 */ /* 0x000fe200078e00ca */
[----:B------:R-:W-:Y:S01]  /*198e0*/  LEA.HI.X.SX32 R213, R226, R2, 0x2, P6 ;  /* 0x00000002e2d57211 */ /* 0x000fe200030f16ff */
[----:B------:R-:W-:Y:S01]  /*198f0*/  IMAD.MOV.U32 R202, RZ, RZ, R199 ;  /* 0x000000ffffca7224 */ /* 0x000fe200078e00c7 */
[----:B------:R4:W-:Y:S01]  /*19900*/  STL.64 [R1+0x710], R208 ;  /* 0x000710d001007387 */ /* 0x0009e20000100a00 */
[----:B-1----:R-:W-:-:S04]  /*19910*/  LEA R210, P0, R224, R0, 0x2 ;  /* 0x00000000e0d27211 */ /* 0x002fc800078010ff */
[----:B------:R-:W-:Y:S01]  /*19920*/  LEA.HI.X.SX32 R211, R224, R2, 0x2, P0 ;  /* 0x00000002e0d37211 */ /* 0x000fe200000f16ff */
[----:B----4-:R-:W-:Y:S02]  /*19930*/  IMAD.MOV.U32 R208, RZ, RZ, R207 ;  /* 0x000000ffffd07224 */ /* 0x010fe400078e00cf */
[----:B------:R-:W-:Y:S02]  /*19940*/  IMAD.MOV.U32 R207, RZ, RZ, R206 ;  /* 0x000000ffffcf7224 */ /* 0x000fe400078e00ce */
[----:B------:R-:W-:Y:S01]  /*19950*/  IMAD.MOV.U32 R206, RZ, RZ, R202 ;  /* 0x000000ffffce7224 */ /* 0x000fe200078e00ca */
[----:B------:R-:W-:Y:S01]  /*19960*/  MOV R202, R196 ;  /* 0x000000c400ca7202 */ /* 0x000fe20000000f00 */
[----:B------:R-:W-:Y:S02]  /*19970*/  IMAD.MOV.U32 R196, RZ, RZ, R195 ;  /* 0x000000ffffc47224 */ /* 0x000fe400078e00c3 */
[----:B--2---:R-:W-:Y:S02]  /*19980*/  IMAD R199, R198, UR62, RZ ;  /* 0x0000003ec6c77c24 */ /* 0x004fe4000f8e02ff */
[----:B------:R-:W2:Y:S04]  /*19990*/  LDL.LU R198, [R1+0x628] ;  /* 0x0006280001c67983 */ /* 0x000ea80000300800 */
[----:B------:R1:W-:Y:S04]  /*199a0*/  STL.64 [R1+0x8d0], R212 ;  /* 0x0008d0d401007387 */ /* 0x0003e80000100a00 */
[----:B------:R4:W-:Y:S04]  /*199b0*/  STL.64 [R1+0x108], R210 ;  /* 0x000108d201007387 */ /* 0x0009e80000100a00 */
[----:B------:R-:W2:Y:S01]  /*199c0*/  LDL.LU R195, [R1+0x62c] ;  /* 0x00062c0001c37983 */ /* 0x000ea20000300800 */
[----:B-1----:R-:W-:-:S02]  /*199d0*/  LEA R212, P6, R223, R0, 0x2 ;  /* 0x00000000dfd47211 */ /* 0x002fc400078c10ff */
[----:B----4-:R-:W-:Y:S02]  /*199e0*/  LEA R210, P0, R222, R0, 0x2 ;  /* 0x00000000ded27211 */ /* 0x010fe400078010ff */
[-C--:B------:R-:W-:Y:S01]  /*199f0*/  LEA.HI.X.SX32 R213, R223, R2.reuse, 0x2, P6 ;  /* 0x00000002dfd57211 */ /* 0x080fe200030f16ff */
[----:B------:R-:W-:Y:S01]  /*19a00*/  IMAD R220, R220, UR4, RZ ;  /* 0x00000004dcdc7c24 */ /* 0x000fe2000f8e02ff */
[----:B------:R-:W-:Y:S01]  /*19a10*/  LEA.HI.X.SX32 R211, R222, R2, 0x2, P0 ;  /* 0x00000002ded37211 */ /* 0x000fe200000f16ff */
[----:B------:R-:W-:Y:S01]  /*19a20*/  IMAD.MOV.U32 R209, RZ, RZ, R208 ;  /* 0x000000ffffd17224 */ /* 0x000fe200078e00d0 */
[----:B------:R-:W-:Y:S01]  /*19a30*/  LEA R214, P6, R221, R0, 0x2 ;  /* 0x00000000ddd67211 */ /* 0x000fe200078c10ff */
[----:B------:R1:W-:Y:S01]  /*19a40*/  STL.64 [R1+0x100], R212 ;  /* 0x000100d401007387 */ /* 0x0003e20000100a00 */
[----:B------:R-:W-:-:S03]  /*19a50*/  IMAD.MOV.U32 R208, RZ, RZ, R207 ;  /* 0x000000ffffd07224 */ /* 0x000fc600078e00cf */
[----:B------:R4:W-:Y:S01]  /*19a60*/  STL.64 [R1+0xf8], R210 ;  /* 0x0000f8d201007387 */ /* 0x0009e20000100a00 */
[----:B------:R-:W-:Y:S01]  /*19a70*/  IMAD.MOV.U32 R207, RZ, RZ, R206 ;  /* 0x000000ffffcf7224 */ /* 0x000fe200078e00ce */
[----:B------:R-:W-:Y:S01]  /*19a80*/  LEA.HI.X.SX32 R215, R221, R2, 0x2, P6 ;  /* 0x00000002ddd77211 */ /* 0x000fe200030f16ff */
[----:B------:R-:W-:Y:S01]  /*19a90*/  IMAD.MOV.U32 R206, RZ, RZ, R196 ;  /* 0x000000ffffce7224 */ /* 0x000fe200078e00c4 */
[----:B-1----:R-:W-:Y:S02]  /*19aa0*/  MOV R212, R209 ;  /* 0x000000d100d47202 */ /* 0x002fe40000000f00 */
[----:B----4-:R-:W-:Y:S01]  /*19ab0*/  LEA R210, P0, R220, R0, 0x2 ;  /* 0x00000000dcd27211 */ /* 0x010fe200078010ff */
[----:B------:R-:W-:-:S03]  /*19ac0*/  IMAD.MOV.U32 R209, RZ, RZ, R208 ;  /* 0x000000ffffd17224 */ /* 0x000fc600078e00d0 */
[----:B------:R-:W-:Y:S01]  /*19ad0*/  LEA.HI.X.SX32 R211, R220, R2, 0x2, P0 ;  /* 0x00000002dcd37211 */ /* 0x000fe200000f16ff */
[----:B------:R-:W-:Y:S02]  /*19ae0*/  IMAD.MOV.U32 R208, RZ, RZ, R207 ;  /* 0x000000ffffd07224 */ /* 0x000fe400078e00cf */
[----:B------:R-:W-:Y:S02]  /*19af0*/  IMAD.MOV.U32 R207, RZ, RZ, R206 ;  /* 0x000000ffffcf7224 */ /* 0x000fe400078e00ce */
[----:B------:R-:W-:Y:S02]  /*19b00*/  IMAD.MOV.U32 R206, RZ, RZ, R194 ;  /* 0x000000ffffce7224 */ /* 0x000fe400078e00c2 */
[----:B------:R-:W-:Y:S02]  /*19b10*/  IMAD.MOV.U32 R194, RZ, RZ, R193 ;  /* 0x000000ffffc27224 */ /* 0x000fe400078e00c1 */
[----:B--2---:R-:W-:Y:S02]  /*19b20*/  IMAD R196, R195, UR60, RZ ;  /* 0x0000003cc3c47c24 */ /* 0x004fe4000f8e02ff */
[----:B------:R-:W2:Y:S04]  /*19b30*/  LDL.LU R195, [R1+0x66c] ;  /* 0x00066c0001c37983 */ /* 0x000ea80000300800 */
[----:B------:R1:W-:Y:S04]  /*19b40*/  STL.64 [R1+0xf0], R214 ;  /* 0x0000f0d601007387 */ /* 0x0003e80000100a00 */
[----:B------:R4:W-:Y:S04]  /*19b50*/  STL.64 [R1+0x4f8], R210 ;  /* 0x0004f8d201007387 */ /* 0x0009e80000100a00 */
[----:B------:R-:W2:Y:S01]  /*19b60*/  LDL.LU R193, [R1+0x6e8] ;  /* 0x0006e80001c17983 */ /* 0x000ea20000300800 */
[----:B------:R-:W-:-:S02]  /*19b70*/  IMAD R219, R219, UR24, RZ ;  /* 0x00000018dbdb7c24 */ /* 0x000fc4000f8e02ff */
[----:B------:R-:W-:-:S03]  /*19b80*/  IMAD R218, R218, UR27, RZ ;  /* 0x0000001bdada7c24 */ /* 0x000fc6000f8e02ff */
[-C--:B-1----:R-:W-:Y:S02]  /*19b90*/  LEA R214, P6, R219, R0.reuse, 0x2 ;  /* 0x00000000dbd67211 */ /* 0x082fe400078c10ff */
[C---:B----4-:R-:W-:Y:S01]  /*19ba0*/  LEA R210, P0, R218.reuse, R0, 0x2 ;  /* 0x00000000dad27211 */ /* 0x050fe200078010ff */
[----:B------:R-:W-:Y:S01]  /*19bb0*/  IMAD R217, R217, UR26, RZ ;  /* 0x0000001ad9d97c24 */ /* 0x000fe2000f8e02ff */
[-C--:B------:R-:W-:Y:S01]  /*19bc0*/  LEA.HI.X.SX32 R215, R219, R2.reuse, 0x2, P6 ;  /* 0x00000002dbd77211 */ /* 0x080fe200030f16ff */
[----:B------:R-:W-:Y:S01]  /*19bd0*/  IMAD R197, R197, UR25, RZ ;  /* 0x00000019c5c57c24 */ /* 0x000fe2000f8e02ff */
[----:B------:R-:W-:-:S03]  /*19be0*/  LEA.HI.X.SX32 R211, R218, R2, 0x2, P0 ;  /* 0x00000002dad37211 */ /* 0x000fc600000f16ff */
[----:B------:R1:W-:Y:S04]  /*19bf0*/  STL.64 [R1+0x5f8], R214 ;  /* 0x0005f8d601007387 */ /* 0x0003e80000100a00 */
[----:B------:R4:W-:Y:S01]  /*19c00*/  STL.64 [R1+0x720], R210 ;  /* 0x000720d201007387 */ /* 0x0009e20000100a00 */
[----:B------:R-:W-:Y:S01]  /*19c10*/  MOV R213, R209 ;  /* 0x000000d100d57202 */ /* 0x000fe20000000f00 */
[----:B------:R-:W-:Y:S01]  /*19c20*/  IMAD.MOV.U32 R209, RZ, RZ, R208 ;  /* 0x000000ffffd17224 */ /* 0x000fe200078e00d0 */
[-C--:B-1----:R-:W-:Y:S02]  /*19c30*/  LEA R214, P6, R217, R0.reuse, 0x2 ;  /* 0x00000000d9d67211 */ /* 0x082fe400078c10ff */
[----:B----4-:R-:W-:Y:S02]  /*19c40*/  LEA R210, P0, R197, R0, 0x2 ;  /* 0x00000000c5d27211 */ /* 0x010fe400078010ff */
[-C--:B------:R-:W-:Y:S01]  /*19c50*/  LEA.HI.X.SX32 R215, R217, R2.reuse, 0x2, P6 ;  /* 0x00000002d9d77211 */ /* 0x080fe200030f16ff */
[----:B------:R-:W-:Y:S01]  /*19c60*/  IMAD.MOV.U32 R208, RZ, RZ, R194 ;  /* 0x000000ffffd07224 */ /* 0x000fe200078e00c2 */
[----:B------:R-:W-:Y:S01]  /*19c70*/  LEA.HI.X.SX32 R211, R197, R2, 0x2, P0 ;  /* 0x00000002c5d37211 */ /* 0x000fe200000f16ff */
[----:B--2---:R-:W-:-:S02]  /*19c80*/  IMAD R194, R193, UR58, RZ ;  /* 0x0000003ac1c27c24 */ /* 0x004fc4000f8e02ff */
[----:B------:R-:W2:Y:S04]  /*19c90*/  LDL.LU R193, [R1+0x6ec] ;  /* 0x0006ec0001c17983 */ /* 0x000ea80000300800 */
[----:B------:R1:W-:Y:S04]  /*19ca0*/  STL.64 [R1+0x8d8], R214 ;  /* 0x0008d8d601007387 */ /* 0x0003e80000100a00 */
[----:B------:R4:W-:Y:S04]  /*19cb0*/  STL.64 [R1+0xe8], R210 ;  /* 0x0000e8d201007387 */ /* 0x0009e80000100a00 */
[----:B------:R-:W2:Y:S01]  /*19cc0*/  LDL.LU R216, [R1+0x6f8] ;  /* 0x0006f80001d87983 */ /* 0x000ea20000300800 */
[----:B------:R-:W-:-:S02]  /*19cd0*/  IMAD R192, R192, UR73, RZ ;  /* 0x00000049c0c07c24 */ /* 0x000fc4000f8e02ff */
[----:B------:R-:W-:-:S03]  /*19ce0*/  IMAD R143, R143, UR72, RZ ;  /* 0x000000488f8f7c24 */ /* 0x000fc6000f8e02ff */
[CC--:B-1----:R-:W-:Y:S02]  /*19cf0*/  LEA R214, P6, R192.reuse, R0.reuse, 0x2 ;  /* 0x00000000c0d67211 */ /* 0x0c2fe400078c10ff */
[C---:B----4-:R-:W-:Y:S02]  /*19d00*/  LEA R210, P0, R143.reuse, R0, 0x2 ;  /* 0x000000008fd27211 */ /* 0x050fe400078010ff */
[-C--:B------:R-:W-:Y:S01]  /*19d10*/  LEA.HI.X.SX32 R215, R192, R2.reuse, 0x2, P6 ;  /* 0x00000002c0d77211 */ /* 0x080fe200030f16ff */
[----:B------:R-:W-:Y:S01]  /*19d20*/  IMAD R142, R142, UR71, RZ ;  /* 0x000000478e8e7c24 */ /* 0x000fe2000f8e02ff */
[----:B------:R-:W-:Y:S01]  /*19d30*/  LEA.HI.X.SX32 R211, R143, R2, 0x2, P0 ;  /* 0x000000028fd37211 */ /* 0x000fe200000f16ff */
[----:B------:R-:W-:Y:S02]  /*19d40*/  IMAD R141, R141, UR70, RZ ;  /* 0x000000468d8d7c24 */ /* 0x000fe4000f8e02ff */
[----:B------:R1:W-:Y:S04]  /*19d50*/  STL.64 [R1+0xe0], R214 ;  /* 0x0000e0d601007387 */ /* 0x0003e80000100a00 */
[----:B------:R4:W-:Y:S01]  /*19d60*/  STL.64 [R1+0xd8], R210 ;  /* 0x0000d8d201007387 */ /* 0x0009e20000100a00 */
[----:B------:R-:W-:Y:S01]  /*19d70*/  IMAD R139, R139, UR68, RZ ;  /* 0x000000448b8b7c24 */ /* 0x000fe2000f8e02ff */
[CC--:B-1----:R-:W-:Y:S01]  /*19d80*/  LEA R214, P6, R142.reuse, R0.reuse, 0x2 ;  /* 0x000000008ed67211 */ /* 0x0c2fe200078c10ff */
[----:B----4-:R-:W-:Y:S01]  /*19d90*/  IMAD.MOV.U32 R210, RZ, RZ, R208 ;  /* 0x000000ffffd27224 */ /* 0x010fe200078e00d0 */
[----:B------:R-:W-:Y:S01]  /*19da0*/  LEA R208, P0, R141, R0, 0x2 ;  /* 0x000000008dd07211 */ /* 0x000fe200078010ff */
[----:B------:R-:W-:Y:S01]  /*19db0*/  IMAD.MOV.U32 R211, RZ, RZ, R209 ;  /* 0x000000ffffd37224 */ /* 0x000fe200078e00d1 */
[----:B------:R-:W-:-:S02]  /*19dc0*/  LEA.HI.X.SX32 R215, R142, R2, 0x2, P6 ;  /* 0x000000028ed77211 */ /* 0x000fc400030f16ff */
[----:B------:R-:W-:-:S03]  /*19dd0*/  LEA.HI.X.SX32 R209, R141, R2, 0x2, P0 ;  /* 0x000000028dd17211 */ /* 0x000fc600000f16ff */
[----:B------:R1:W-:Y:S04]  /*19de0*/  STL.64 [R1+0xd0], R214 ;  /* 0x0000d0d601007387 */ /* 0x0003e80000100a00 */
[----:B------:R4:W-:Y:S01]  /*19df0*/  STL.64 [R1+0x500], R208 ;  /* 0x000500d001007387 */ /* 0x0009e20000100a00 */
[----:B------:R-:W-:Y:S02]  /*19e00*/  IMAD R137, R137, UR66, RZ ;  /* 0x0000004289897c24 */ /* 0x000fe4000f8e02ff */
[----:B------:R-:W-:Y:S02]  /*19e10*/  IMAD R141, R211, UR55, RZ ;  /* 0x00000037d38d7c24 */ /* 0x000fe4000f8e02ff */
[----:B-1----:R-:W-:Y:S01]  /*19e20*/  IMAD.MOV.U32 R214, RZ, RZ, R213 ;  /* 0x000000ffffd67224 */ /* 0x002fe200078e00d5 */
[----:B----4-:R-:W-:-:S02]  /*19e30*/  LEA R208, P0, R139, R0, 0x2 ;  /* 0x000000008bd07211 */ /* 0x010fc400078010ff */
[----:B------:R-:W-:Y:S02]  /*19e40*/  MOV R213, R210 ;  /* 0x000000d200d57202 */ /* 0x000fe40000000f00 */
[----:B------:R-:W-:Y:S01]  /*19e50*/  LEA.HI.X.SX32 R209, R139, R2, 0x2, P0 ;  /* 0x000000028bd17211 */ /* 0x000fe200000f16ff */
[----:B------:R-:W-:Y:S02]  /*19e60*/  IMAD R136, R136, UR65, RZ ;  /* 0x0000004188887c24 */ /* 0x000fe4000f8e02ff */
[----:B---3--:R-:W-:Y:S02]  /*19e70*/  IMAD R132, R132, UR64, RZ ;  /* 0x0000004084847c24 */ /* 0x008fe4000f8e02ff */
[----:B------:R-:W-:Y:S02]  /*19e80*/  IMAD R200, R200, UR63, RZ ;  /* 0x0000003fc8c87c24 */ /* 0x000fe4000f8e02ff */
[----:B------:R-:W-:Y:S02]  /*19e90*/  IMAD R198, R198, UR61, RZ ;  /* 0x0000003dc6c67c24 */ /* 0x000fe4000f8e02ff */
[----:B------:R-:W-:-:S02]  /*19ea0*/  IMAD R195, R195, UR59, RZ ;  /* 0x0000003bc3c37c24 */ /* 0x000fc4000f8e02ff */
[----:B------:R-:W-:Y:S02]  /*19eb0*/  IMAD R139, R214, UR54, RZ ;  /* 0x00000036d68b7c24 */ /* 0x000fe4000f8e02ff */
[----:B------:R-:W-:Y:S02]  /*19ec0*/  IMAD R142, R205, UR50, RZ ;  /* 0x00000032cd8e7c24 */ /* 0x000fe4000f8e02ff */
[----:B------:R-:W-:Y:S02]  /*19ed0*/  IMAD R197, R207, UR51, RZ ;  /* 0x00000033cfc57c24 */ /* 0x000fe4000f8e02ff */
[----:B--2---:R-:W-:Y:S01]  /*19ee0*/  IMAD R143, R216, UR56, RZ ;  /* 0x00000038d88f7c24 */ /* 0x004fe2000f8e02ff */
[----:B------:R-:W-:-:S04]  /*19ef0*/  LEA R216, P6, R140, R0, 0x2 ;  /* 0x000000008cd87211 */ /* 0x000fc800078c10ff */
[----:B------:R-:W-:Y:S02]  /*19f00*/  LEA.HI.X.SX32 R217, R140, R2, 0x2, P6 ;  /* 0x000000028cd97211 */ /* 0x000fe400030f16ff */
[----:B------:R-:W-:-:S03]  /*19f10*/  LEA R210, P6, R138, R0, 0x2 ;  /* 0x000000008ad27211 */ /* 0x000fc600078c10ff */
[----:B------:R-:W-:Y:S01]  /*19f20*/  STL.64 [R1+0x600], R216 ;  /* 0x000600d801007387 */ /* 0x000fe20000100a00 */
[----:B------:R-:W-:-:S03]  /*19f30*/  LEA.HI.X.SX32 R211, R138, R2, 0x2, P6 ;  /* 0x000000028ad37211 */ /* 0x000fc600030f16ff */
[----:B------:R1:W-:Y:S04]  /*19f40*/  STL.64 [R1+0x730], R208 ;  /* 0x000730d001007387 */ /* 0x0003e80000100a00 */
[----:B------:R2:W-:Y:S01]  /*19f50*/  STL.64 [R1+0x8e0], R210 ;  /* 0x0008e0d201007387 */ /* 0x0005e20000100a00 */
[----:B-1----:R-:W-:-:S04]  /*19f60*/  LEA R208, P0, R137, R0, 0x2 ;  /* 0x0000000089d07211 */ /* 0x002fc800078010ff */
[----:B------:R-:W-:Y:S02]  /*19f70*/  LEA.HI.X.SX32 R209, R137, R2, 0x2, P0 ;  /* 0x0000000289d17211 */ /* 0x000fe400000f16ff */
[----:B--2---:R-:W-:-:S03]  /*19f80*/  LEA R210, P6, R136, R0, 0x2 ;  /* 0x0000000088d27211 */ /* 0x004fc600078c10ff */
[----:B------:R1:W-:Y:S01]  /*19f90*/  STL.64 [R1+0xc8], R208 ;  /* 0x0000c8d001007387 */ /* 0x0003e20000100a00 */
[----:B------:R-:W-:-:S05]  /*19fa0*/  LEA.HI.X.SX32 R211, R136, R2, 0x2, P6 ;  /* 0x0000000288d37211 */ /* 0x000fca00030f16ff */
        /* <DEDUP_REMOVED lines=11> */
[----:B------:R-:W-:Y:S02]  /*1a060*/  LEA.HI.X.SX32 R211, R198, R2, 0x2, P6 ;  /* 0x00000002c6d37211 */ /* 0x000fe400030f16ff */
[----:B------:R-:W-:Y:S01]  /*1a070*/  LEA R198, P6, R195, R0, 0x2 ;  /* 0x00000000c3c67211 */ /* 0x000fe200078c10ff */
[----:B------:R-:W-:-:S03]  /*1a080*/  IMAD R193, R193, UR57, RZ ;  /* 0x00000039c1c17c24 */ /* 0x000fc6000f8e02ff */
[----:B------:R-:W-:Y:S02]  /*1a090*/  LEA.HI.X.SX32 R199, R195, R2, 0x2, P6 ;  /* 0x00000002c3c77211 */ /* 0x000fe400030f16ff */
[----:B-1----:R-:W-:-:S04]  /*1a0a0*/  LEA R208, P0, R196, R0, 0x2 ;  /* 0x00000000c4d07211 */ /* 0x002fc800078010ff */
[----:B------:R-:W-:Y:S01]  /*1a0b0*/  LEA.HI.X.SX32 R209, R196, R2, 0x2, P0 ;  /* 0x00000002c4d17211 */ /* 0x000fe200000f16ff */
[----:B------:R-:W-:Y:S04]  /*1a0c0*/  STL.64 [R1+0x608], R210 ;  /* 0x000608d201007387 */ /* 0x000fe80000100a00 */
[----:B------:R1:W-:Y:S04]  /*1a0d0*/  STL.64 [R1+0x740], R208 ;  /* 0x000740d001007387 */ /* 0x0003e80000100a00 */
[----:B------:R2:W-:Y:S01]  /*1a0e0*/  STL.64 [R1+0x8e8], R198 ;  /* 0x0008e8c601007387 */ /* 0x0005e20000100a00 */
[----:B------:R-:W-:Y:S01]  /*1a0f0*/  IMAD R137, R213, UR53, RZ ;  /* 0x00000035d5897c24 */ /* 0x000fe2000f8e02ff */
[----:B-1----:R-:W-:-:S02]  /*1a100*/  LEA R208, P0, R194, R0, 0x2 ;  /* 0x00000000c2d07211 */ /* 0x002fc400078010ff */
[----:B--2---:R-:W-:Y:S02]  /*1a110*/  LEA R198, P6, R193, R0, 0x2 ;  /* 0x00000000c1c67211 */ /* 0x004fe400078c10ff */
[----:B------:R-:W-:Y:S02]  /*1a120*/  LEA.HI.X.SX32 R209, R194, R2, 0x2, P0 ;  /* 0x00000002c2d17211 */ /* 0x000fe400000f16ff */
[----:B------:R-:W-:Y:S02]  /*1a130*/  LEA R192, P0, R143, R0, 0x2 ;  /* 0x000000008fc07211 */ /* 0x000fe400078010ff */
[----:B------:R-:W-:Y:S02]  /*1a140*/  LEA.HI.X.SX32 R199, R193, R2, 0x2, P6 ;  /* 0x00000002c1c77211 */ /* 0x000fe400030f16ff */
[----:B------:R-:W-:Y:S01]  /*1a150*/  LEA R194, P6, R141, R0, 0x2 ;  /* 0x000000008dc27211 */ /* 0x000fe200078c10ff */
[----:B------:R-:W-:Y:S01]  /*1a160*/  STL.64 [R1+0xa8], R208 ;  /* 0x0000a8d001007387 */ /* 0x000fe20000100a00 */
[----:B------:R-:W-:Y:S01]  /*1a170*/  IMAD R140, R204, UR49, RZ ;  /* 0x00000031cc8c7c24 */ /* 0x000fe2000f8e02ff */
[----:B------:R-:W-:-:S02]  /*1a180*/  LEA.HI.X.SX32 R193, R143, R2, 0x2, P0 ;  /* 0x000000028fc17211 */ /* 0x000fc400000f16ff */
[----:B------:R1:W-:Y:S01]  /*1a190*/  STL.64 [R1+0xa0], R198 ;  /* 0x0000a0c601007387 */ /* 0x0003e20000100a00 */
[----:B------:R-:W-:Y:S02]  /*1a1a0*/  LEA R204, P0, R139, R0, 0x2 ;  /* 0x000000008bcc7211 */ /* 0x000fe400078010ff */
[-C--:B------:R-:W-:Y:S01]  /*1a1b0*/  LEA.HI.X.SX32 R195, R141, R2.reuse, 0x2, P6 ;  /* 0x000000028dc37211 */ /* 0x080fe200030f16ff */
[----:B------:R-:W-:Y:S01]  /*1a1c0*/  IMAD R132, R212, UR52, RZ ;  /* 0x00000034d4847c24 */ /* 0x000fe2000f8e02ff */
[----:B------:R-:W-:Y:S02]  /*1a1d0*/  LEA.HI.X.SX32 R205, R139, R2, 0x2, P0 ;  /* 0x000000028bcd7211 */ /* 0x000fe400000f16ff */
[----:B-1----:R-:W-:-:S04]  /*1a1e0*/  LEA R198, P6, R137, R0, 0x2 ;  /* 0x0000000089c67211 */ /* 0x002fc800078c10ff */
[----:B------:R-:W-:Y:S01]  /*1a1f0*/  LEA.HI.X.SX32 R199, R137, R2, 0x2, P6 ;  /* 0x0000000289c77211 */ /* 0x000fe200030f16ff */
[----:B------:R1:W-:Y:S04]  /*1a200*/  STL.64 [R1+0x510], R204 ;  /* 0x000510cc01007387 */ /* 0x0003e80000100a00 */
[----:B------:R2:W-:Y:S01]  /*1a210*/  STL.64 [R1+0x610], R198 ;  /* 0x000610c601007387 */ /* 0x0005e20000100a00 */
[----:B------:R-:W-:Y:S01]  /*1a220*/  IMAD R138, R206, UR48, RZ ;  /* 0x00000030ce8a7c24 */ /* 0x000fe2000f8e02ff */
[CC--:B-1----:R-:W-:Y:S02]  /*1a230*/  LEA R204, P0, R132.reuse, R0.reuse, 0x2 ;  /* 0x0000000084cc7211 */ /* 0x0c2fe400078010ff */
[----:B--2---:R-:W-:Y:S02]  /*1a240*/  LEA R198, P6, R197, R0, 0x2 ;  /* 0x00000000c5c67211 */ /* 0x004fe400078c10ff */
[----:B------:R-:W-:-:S02]  /*1a250*/  LEA.HI.X.SX32 R205, R132, R2, 0x2, P0 ;  /* 0x0000000284cd7211 */ /* 0x000fc400000f16ff */
[----:B------:R-:W-:Y:S02]  /*1a260*/  LEA.HI.X.SX32 R199, R197, R2, 0x2, P6 ;  /* 0x00000002c5c77211 */ /* 0x000fe400030f16ff */
[C---:B------:R-:W-:Y:S01]  /*1a270*/  LEA R196, P0, R142.reuse, R0, 0x2 ;  /* 0x000000008ec47211 */ /* 0x040fe200078010ff */
[----:B------:R-:W-:Y:S01]  /*1a280*/  STL.64 [R1+0x748], R204 ;  /* 0x000748cc01007387 */ /* 0x000fe20000100a00 */
[----:B------:R-:W-:Y:S02]  /*1a290*/  IMAD R136, R203, UR47, RZ ;  /* 0x0000002fcb887c24 */ /* 0x000fe4000f8e02ff */
[----:B------:R-:W-:Y:S01]  /*1a2a0*/  LEA.HI.X.SX32 R197, R142, R2, 0x2, P0 ;  /* 0x000000028ec57211 */ /* 0x000fe200000f16ff */
[----:B------:R1:W-:Y:S01]  /*1a2b0*/  STL.64 [R1+0x8f8], R198 ;  /* 0x0008f8c601007387 */ /* 0x0003e20000100a00 */
[----:B------:R-:W-:Y:S01]  /*1a2c0*/  IMAD R132, R201, UR46, RZ ;  /* 0x0000002ec9847c24 */ /* 0x000fe2000f8e02ff */
[----:B------:R-:W-:Y:S01]  /*1a2d0*/  LEA R200, P0, R138, R0, 0x2 ;  /* 0x000000008ac87211 */ /* 0x000fe200078010ff */
[----:B------:R-:W-:-:S03]  /*1a2e0*/  IMAD R137, R202, UR45, RZ ;  /* 0x0000002dca897c24 */ /* 0x000fc6000f8e02ff */
[----:B------:R-:W-:Y:S02]  /*1a2f0*/  LEA.HI.X.SX32 R201, R138, R2, 0x2, P0 ;  /* 0x000000028ac97211 */ /* 0x000fe400000f16ff */
[-C--:B-1----:R-:W-:Y:S02]  /*1a300*/  LEA R198, P6, R140, R0.reuse, 0x2 ;  /* 0x000000008cc67211 */ /* 0x082fe400078c10ff */
[----:B------:R-:W-:Y:S02]  /*1a310*/  LEA R204, P0, R132, R0, 0x2 ;  /* 0x0000000084cc7211 */ /* 0x000fe400078010ff */
[----:B------:R-:W-:Y:S02]  /*1a320*/  LEA.HI.X.SX32 R199, R140, R2, 0x2, P6 ;  /* 0x000000028cc77211 */ /* 0x000fe400030f16ff */
[----:B------:R-:W-:Y:S02]  /*1a330*/  LEA R202, P6, R136, R0, 0x2 ;  /* 0x0000000088ca7211 */ /* 0x000fe400078c10ff */
[-C--:B------:R-:W-:Y:S01]  /*1a340*/  LEA.HI.X.SX32 R205, R132, R2.reuse, 0x2, P0 ;  /* 0x0000000284cd7211 */ /* 0x080fe200000f16ff */
[----:B------:R-:W-:Y:S01]  /*1a350*/  IMAD R132, R225, UR44, RZ ;  /* 0x0000002ce1847c24 */ /* 0x000fe2000f8e02ff */
[----:B------:R-:W-:-:S02]  /*1a360*/  LEA.HI.X.SX32 R203, R136, R2, 0x2, P6 ;  /* 0x0000000288cb7211 */ /* 0x000fc400030f16ff */
[----:B------:R-:W-:-:S04]  /*1a370*/  LEA R142, P6, R137, R0, 0x2 ;  /* 0x00000000898e7211 */ /* 0x000fc800078c10ff */
[----:B------:R-:W-:Y:S02]  /*1a380*/  LEA.HI.X.SX32 R143, R137, R2, 0x2, P6 ;  /* 0x00000002898f7211 */ /* 0x000fe400030f16ff */
[----:B------:R-:W-:Y:S01]  /*1a390*/  LEA R140, P6, R132, R0, 0x2 ;  /* 0x00000000848c7211 */ /* 0x000fe200078c10ff */
[----:B------:R-:W-:-:S03]  /*1a3a0*/  IMAD R136, R229, UR29, RZ ;  /* 0x0000001de5887c24 */ /* 0x000fc6000f8e02ff */
[----:B------:R-:W-:Y:S01]  /*1a3b0*/  LEA.HI.X.SX32 R141, R132, R2, 0x2, P6 ;  /* 0x00000002848d7211 */ /* 0x000fe200030f16ff */
[----:B------:R-:W-:Y:S01]  /*1a3c0*/  STL.64 [R1+0x518], R204 ;  /* 0x000518cc01007387 */ /* 0x000fe20000100a00 */
[----:B------:R-:W-:-:S03]  /*1a3d0*/  IMAD R137, R237, UR43, RZ ;  /* 0x0000002bed897c24 */ /* 0x000fc6000f8e02ff */
[----:B------:R-:W-:Y:S04]  /*1a3e0*/  STL.64 [R1+0x618], R142 ;  /* 0x0006188e01007387 */ /* 0x000fe80000100a00 */
[----:B------:R1:W-:Y:S01]  /*1a3f0*/  STL.64 [R1+0x750], R140 ;  /* 0x0007508c01007387 */ /* 0x0003e20000100a00 */
[----:B------:R-:W-:Y:S01]  /*1a400*/  IMAD R132, R233, UR42, RZ ;  /* 0x0000002ae9847c24 */ /* 0x000fe2000f8e02ff */
[----:B-1----:R-:W-:-:S04]  /*1a410*/  LEA R140, P6, R136, R0, 0x2 ;  /* 0x00000000888c7211 */ /* 0x002fc800078c10ff */
[----:B------:R-:W-:Y:S02]  /*1a420*/  LEA.HI.X.SX32 R141, R136, R2, 0x2, P6 ;  /* 0x00000002888d7211 */ /* 0x000fe400030f16ff */
[----:B------:R-:W-:Y:S01]  /*1a430*/  LEA R212, P6, R137, R0, 0x2 ;  /* 0x0000000089d47211 */ /* 0x000fe200078c10ff */
[----:B------:R-:W-:-:S03]  /*1a440*/  IMAD R136, R240, UR41, RZ ;  /* 0x00000029f0887c24 */ /* 0x000fc6000f8e02ff */
[----:B------:R-:W-:Y:S02]  /*1a450*/  LEA.HI.X.SX32 R213, R137, R2, 0x2, P6 ;  /* 0x0000000289d57211 */ /* 0x000fe400030f16ff */
[----:B------:R-:W-:Y:S01]  /*1a460*/  LEA R216, P6, R132, R0, 0x2 ;  /* 0x0000000084d87211 */ /* 0x000fe200078c10ff */
[----:B------:R-:W-:-:S03]  /*1a470*/  IMAD R137, R252, UR40, RZ ;  /* 0x00000028fc897c24 */ /* 0x000fc6000f8e02ff */
[----:B------:R-:W-:Y:S02]  /*1a480*/  LEA.HI.X.SX32 R217, R132, R2, 0x2, P6 ;  /* 0x0000000284d97211 */ /* 0x000fe400030f16ff */
[----:B------:R-:W-:Y:S01]  /*1a490*/  LEA R220, P6, R136, R0, 0x2 ;  /* 0x0000000088dc7211 */ /* 0x000fe200078c10ff */
[----:B------:R-:W-:-:S03]  /*1a4a0*/  IMAD R132, R232, UR39, RZ ;  /* 0x00000027e8847c24 */ /* 0x000fc6000f8e02ff */
[----:B------:R-:W-:Y:S02]  /*1a4b0*/  LEA.HI.X.SX32 R221, R136, R2, 0x2, P6 ;  /* 0x0000000288dd7211 */ /* 0x000fe400030f16ff */
[C---:B------:R-:W-:Y:S01]  /*1a4c0*/  LEA R224, P6, R137.reuse, R0, 0x2 ;  /* 0x0000000089e07211 */ /* 0x040fe200078c10ff */
[----:B------:R1:W-:Y:S03]  /*1a4d0*/  STL.64 [R1+0x908], R140 ;  /* 0x0009088c01007387 */ /* 0x0003e60000100a00 */
[----:B------:R-:W-:Y:S02]  /*1a4e0*/  LEA.HI.X.SX32 R225, R137, R2, 0x2, P6 ;  /* 0x0000000289e17211 */ /* 0x000fe400030f16ff */
[----:B-1----:R-:W-:-:S04]  /*1a4f0*/  LEA R140, P6, R132, R0, 0x2 ;  /* 0x00000000848c7211 */ /* 0x002fc800078c10ff */
[----:B------:R-:W-:Y:S01]  /*1a500*/  LEA.HI.X.SX32 R141, R132, R2, 0x2, P6 ;  /* 0x00000002848d7211 */ /* 0x000fe200030f16ff */
[----:B------:R-:W-:Y:S02]  /*1a510*/  IMAD R132, R239, UR36, RZ ;  /* 0x00000024ef847c24 */ /* 0x000fe4000f8e02ff */
[----:B------:R-:W-:Y:S02]  /*1a520*/  IMAD.MOV.U32 R239, RZ, RZ, R241 ;  /* 0x000000ffffef7224 */ /* 0x000fe400078e00f1 */
[----:B------:R1:W-:Y:S04]  /*1a530*/  STL.64 [R1+0x520], R140 ;  /* 0x0005208c01007387 */ /* 0x0003e80000100a00 */
[----:B------:R-:W2:Y:S01]  /*1a540*/  LDL.LU R241, [R1+0x7ac] ;  /* 0x0007ac0001f17983 */ /* 0x000ea20000300800 */
[----:B------:R-:W-:-:S02]  /*1a550*/  IMAD R228, R6, 0x1c8, RZ ;  /* 0x000001c806e47824 */ /* 0x000fc400078e02ff */
[C---:B------:R-:W-:Y:S02]  /*1a560*/  IMAD R230, R6.reuse, 0x72, RZ ;  /* 0x0000007206e67824 */ /* 0x040fe400078e02ff */
[----:B------:R-:W-:Y:S01]  /*1a570*/  IMAD R206, R6, 0x1cc, RZ ;  /* 0x000001cc06ce7824 */ /* 0x000fe200078e02ff */
[-C--:B------:R-:W-:Y:S01]  /*1a580*/  IADD3 R204, P0, PT, R228, R4.reuse, RZ ;  /* 0x00000004e4cc7210 */ /* 0x080fe20007f1e0ff */
[C---:B------:R-:W-:Y:S02]  /*1a590*/  IMAD R138, R6.reuse, 0x73, RZ ;  /* 0x00000073068a7824 */ /* 0x040fe400078e02ff */
[----:B------:R-:W-:Y:S01]  /*1a5a0*/  IMAD R208, R6, 0x1d0, RZ ;  /* 0x000001d006d07824 */ /* 0x000fe200078e02ff */
[----:B------:R-:W-:Y:S02]  /*1a5b0*/  LEA.HI.X.SX32 R205, R230, R5, 0x2, P0 ;  /* 0x00000005e6cd7211 */ /* 0x000fe400000f16ff */
[----:B------:R-:W-:Y:S01]  /*1a5c0*/  IADD3 R206, P0, PT, R206, R4, RZ ;  /* 0x00000004cece7210 */ /* 0x000fe20007f1e0ff */
[----:B------:R-:W-:-:S02]  /*1a5d0*/  IMAD R237, R6, 0x74, RZ ;  /* 0x0000007406ed7824 */ /* 0x000fc400078e02ff */
[----:B------:R-:W-:Y:S01]  /*1a5e0*/  IMAD R210, R6, 0x1d4, RZ ;  /* 0x000001d406d27824 */ /* 0x000fe200078e02ff */
[----:B------:R-:W-:Y:S02]  /*1a5f0*/  LEA.HI.X.SX32 R207, R138, R5, 0x2, P0 ;  /* 0x000000058acf7211 */ /* 0x000fe400000f16ff */
[----:B------:R-:W-:Y:S01]  /*1a600*/  IADD3 R208, P0, PT, R208, R4, RZ ;  /* 0x00000004d0d07210 */ /* 0x000fe20007f1e0ff */
[----:B------:R-:W-:-:S03]  /*1a610*/  IMAD R138, R6, 0x75, RZ ;  /* 0x00000075068a7824 */ /* 0x000fc600078e02ff */
[----:B------:R-:W-:Y:S01]  /*1a620*/  LEA.HI.X.SX32 R209, R237, R5, 0x2, P0 ;  /* 0x00000005edd17211 */ /* 0x000fe200000f16ff */
[----:B------:R-:W-:Y:S01]  /*1a630*/  IMAD R214, R6, 0x1d8, RZ ;  /* 0x000001d806d67824 */ /* 0x000fe200078e02ff */
[----:B------:R-:W-:Y:S01]  /*1a640*/  IADD3 R210, P0, PT, R210, R4, RZ ;  /* 0x00000004d2d27210 */ /* 0x000fe20007f1e0ff */
[----:B------:R-:W-:-:S03]  /*1a650*/  IMAD R218, R6, 0x1dc, RZ ;  /* 0x000001dc06da7824 */ /* 0x000fc600078e02ff */
[----:B------:R-:W-:Y:S01]  /*1a660*/  LEA.HI.X.SX32 R211, R138, R5, 0x2, P0 ;  /* 0x000000058ad37211 */ /* 0x000fe200000f16ff */
[----:B------:R-:W-:Y:S01]  /*1a670*/  IMAD R138, R6, 0x76, RZ ;  /* 0x00000076068a7824 */ /* 0x000fe200078e02ff */
[----:B------:R-:W-:Y:S01]  /*1a680*/  IADD3 R214, P0, PT, R214, R4, RZ ;  /* 0x00000004d6d67210 */ /* 0x000fe20007f1e0ff */
[----:B------:R-:W-:-:S03]  /*1a690*/  IMAD R222, R6, 0x1e0, RZ ;  /* 0x000001e006de7824 */ /* 0x000fc600078e02ff */
[-C--:B------:R-:W-:Y:S01]  /*1a6a0*/  LEA.HI.X.SX32 R215, R138, R5.reuse, 0x2, P0 ;  /* 0x000000058ad77211 */ /* 0x080fe200000f16ff */
[----:B------:R-:W-:Y:S01]  /*1a6b0*/  IMAD R138, R6, 0x77, RZ ;  /* 0x00000077068a7824 */ /* 0x000fe200078e02ff */
[-C--:B------:R-:W-:Y:S01]  /*1a6c0*/  IADD3 R218, P0, PT, R218, R4.reuse, RZ ;  /* 0x00000004dada7210 */ /* 0x080fe20007f1e0ff */
[----:B------:R-:W-:Y:S02]  /*1a6d0*/  IMAD R136, R231, UR38, RZ ;  /* 0x00000026e7887c24 */ /* 0x000fe4000f8e02ff */
[----:B------:R-:W-:Y:S01]  /*1a6e0*/  IMAD R232, R6, 0x78, RZ ;  /* 0x0000007806e87824 */ /* 0x000fe200078e02ff */
[-C--:B------:R-:W-:Y:S01]  /*1a6f0*/  LEA.HI.X.SX32 R219, R138, R5.reuse, 0x2, P0 ;  /* 0x000000058adb7211 */ /* 0x080fe200000f16ff */
[----:B------:R-:W-:Y:S01]  /*1a700*/  IMAD R226, R6, 0x1e4, RZ ;  /* 0x000001e406e27824 */ /* 0x000fe200078e02ff */
[----:B------:R-:W-:Y:S02]  /*1a710*/  IADD3 R222, P0, PT, R222, R4, RZ ;  /* 0x00000004dede7210 */ /* 0x000fe40007f1e0ff */
[----:B-1----:R-:W-:Y:S01]  /*1a720*/  LEA R140, P6, R136, R0, 0x2 ;  /* 0x00000000888c7211 */ /* 0x002fe200078c10ff */
[----:B------:R-:W-:Y:S01]  /*1a730*/  IMAD R138, R6, 0x79, RZ ;  /* 0x00000079068a7824 */ /* 0x000fe200078e02ff */
[----:B------:R-:W-:Y:S01]  /*1a740*/  LEA.HI.X.SX32 R223, R232, R5, 0x2, P0 ;  /* 0x00000005e8df7211 */ /* 0x000fe200000f16ff */
[----:B------:R-:W-:Y:S01]  /*1a750*/  IMAD R228, R6, 0x1e8, RZ ;  /* 0x000001e806e47824 */ /* 0x000fe200078e02ff */
[----:B------:R-:W-:Y:S01]  /*1a760*/  IADD3 R226, P0, PT, R226, R4, RZ ;  /* 0x00000004e2e27210 */ /* 0x000fe20007f1e0ff */
[----:B------:R-:W-:Y:S01]  /*1a770*/  IMAD R137, R235, UR37, RZ ;  /* 0x00000025eb897c24 */ /* 0x000fe2000f8e02ff */
[----:B------:R-:W-:-:S02]  /*1a780*/  LEA.HI.X.SX32 R141, R136, R2, 0x2, P6 ;  /* 0x00000002888d7211 */ /* 0x000fc400030f16ff */
[-C--:B------:R-:W-:Y:S01]  /*1a790*/  LEA.HI.X.SX32 R227, R138, R5.reuse, 0x2, P0 ;  /* 0x000000058ae37211 */ /* 0x080fe200000f16ff */
[----:B------:R-:W-:Y:S01]  /*1a7a0*/  IMAD R138, R6, 0x7a, RZ ;  /* 0x0000007a068a7824 */ /* 0x000fe200078e02ff */
[-C--:B------:R-:W-:Y:S01]  /*1a7b0*/  IADD3 R228, P0, PT, R228, R4.reuse, RZ ;  /* 0x00000004e4e47210 */ /* 0x080fe20007f1e0ff */
[----:B------:R1:W-:Y:S01]  /*1a7c0*/  STL.64 [R1+0x620], R140 ;  /* 0x0006208c01007387 */ /* 0x0003e20000100a00 */
[----:B------:R-:W-:Y:S02]  /*1a7d0*/  IMAD R230, R6, 0x1ec, RZ ;  /* 0x000001ec06e67824 */ /* 0x000fe400078e02ff */
[----:B------:R-:W-:Y:S01]  /*1a7e0*/  LEA.HI.X.SX32 R229, R138, R5, 0x2, P0 ;  /* 0x000000058ae57211 */ /* 0x000fe200000f16ff */
[----:B------:R-:W-:Y:S02]  /*1a7f0*/  IMAD R138, R6, 0x7b, RZ ;  /* 0x0000007b068a7824 */ /* 0x000fe400078e02ff */
[----:B------:R-:W-:Y:S01]  /*1a800*/  IADD3 R230, P0, PT, R230, R4, RZ ;  /* 0x00000004e6e67210 */ /* 0x000fe20007f1e0ff */
[----:B------:R-:W-:Y:S01]  /*1a810*/  IMAD R136, R6, 0x1f0, RZ ;  /* 0x000001f006887824 */ /* 0x000fe200078e02ff */
[----:B-1----:R-:W-:-:S04]  /*1a820*/  LEA R140, P6, R137, R0, 0x2 ;  /* 0x00000000898c7211 */ /* 0x002fc800078c10ff */
[----:B------:R-:W-:Y:S01]  /*1a830*/  LEA.HI.X.SX32 R141, R137, R2, 0x2, P6 ;  /* 0x00000002898d7211 */ /* 0x000fe200030f16ff */
[----:B------:R-:W-:Y:S01]  /*1a840*/  IMAD R235, R6, 0x7c, RZ ;  /* 0x0000007c06eb7824 */ /* 0x000fe200078e02ff */
[----:B------:R-:W-:-:S03]  /*1a850*/  LEA.HI.X.SX32 R231, R138, R5, 0x2, P0 ;  /* 0x000000058ae77211 */ /* 0x000fc600000f16ff */
[----:B------:R1:W-:Y:S01]  /*1a860*/  STL.64 [R1+0x760], R140 ;  /* 0x0007608c01007387 */ /* 0x0003e20000100a00 */
[----:B------:R-:W-:Y:S01]  /*1a870*/  IMAD R137, R6, 0x1f4, RZ ;  /* 0x000001f406897824 */ /* 0x000fe200078e02ff */
[----:B------:R-:W-:Y:S01]  /*1a880*/  LEA R142, P6, R132, R0, 0x2 ;  /* 0x00000000848e7211 */ /* 0x000fe200078c10ff */
[----:B------:R-:W-:Y:S01]  /*1a890*/  IMAD R138, R6, 0x7d, RZ ;  /* 0x0000007d068a7824 */ /* 0x000fe200078e02ff */
[----:B-1----:R-:W-:-:S04]  /*1a8a0*/  IADD3 R140, P0, PT, R136, R4, RZ ;  /* 0x00000004888c7210 */ /* 0x002fc80007f1e0ff */
[----:B------:R-:W-:Y:S02]  /*1a8b0*/  LEA.HI.X.SX32 R141, R235, R5, 0x2, P0 ;  /* 0x00000005eb8d7211 */ /* 0x000fe400000f16ff */
[----:B------:R-:W-:-:S03]  /*1a8c0*/  LEA.HI.X.SX32 R143, R132, R2, 0x2, P6 ;  /* 0x00000002848f7211 */ /* 0x000fc600030f16ff */
[----:B------:R1:W-:Y:S01]  /*1a8d0*/  STL.64 [R1+0x928], R140 ;  /* 0x0009288c01007387 */ /* 0x0003e20000100a00 */
[----:B------:R-:W-:-:S03]  /*1a8e0*/  IMAD R136, R234, UR35, RZ ;  /* 0x00000023ea887c24 */ /* 0x000fc6000f8e02ff */
[----:B------:R3:W-:Y:S01]  /*1a8f0*/  STL.64 [R1+0x918], R142 ;  /* 0x0009188e01007387 */ /* 0x0007e20000100a00 */
[----:B-1----:R-:W-:Y:S01]  /*1a900*/  IADD3 R140, P0, PT, R137, R4, RZ ;  /* 0x00000004898c7210 */ /* 0x002fe20007f1e0ff */
[----:B------:R-:W-:-:S03]  /*1a910*/  IMAD R137, R6, 0x1f8, RZ ;  /* 0x000001f806897824 */ /* 0x000fc600078e02ff */
[-C--:B------:R-:W-:Y:S01]  /*1a920*/  LEA.HI.X.SX32 R141, R138, R5.reuse, 0x2, P0 ;  /* 0x000000058a8d7211 */ /* 0x080fe200000f16ff */
[C---:B------:R-:W-:Y:S01]  /*1a930*/  IMAD R138, R6.reuse, 0x7e, RZ ;  /* 0x0000007e068a7824 */ /* 0x040fe200078e02ff */
[----:B---3--:R-:W-:Y:S01]  /*1a940*/  IADD3 R142, P0, PT, R137, R4, RZ ;  /* 0x00000004898e7210 */ /* 0x008fe20007f1e0ff */
[----:B------:R-:W-:Y:S01]  /*1a950*/  IMAD R137, R6, 0x1fc, RZ ;  /* 0x000001fc06897824 */ /* 0x000fe200078e02ff */
[----:B------:R-:W-:Y:S01]  /*1a960*/  LEA R232, P6, R136, R0, 0x2 ;  /* 0x0000000088e87211 */ /* 0x000fe200078c10ff */
[----:B------:R-:W-:Y:S01]  /*1a970*/  IMAD R132, R236, UR75, RZ ;  /* 0x0000004bec847c24 */ /* 0x000fe2000f8e02ff */
[----:B------:R-:W-:Y:S01]  /*1a980*/  LEA.HI.X.SX32 R143, R138, R5, 0x2, P0 ;  /* 0x000000058a8f7211 */ /* 0x000fe200000f16ff */
[----:B------:R1:W-:Y:S01]  /*1a990*/  STL.64 [R1+0x938], R140 ;  /* 0x0009388c01007387 */ /* 0x0003e20000100a00 */
[----:B------:R-:W-:Y:S01]  /*1a9a0*/  IMAD R138, R6, 0x7f, RZ ;  /* 0x0000007f068a7824 */ /* 0x000fe200078e02ff */
[----:B------:R-:W-:Y:S01]  /*1a9b0*/  LEA.HI.X.SX32 R233, R136, R2, 0x2, P6 ;  /* 0x0000000288e97211 */ /* 0x000fe200030f16ff */
[----:B------:R-:W-:Y:S01]  /*1a9c0*/  IMAD R136, R238, UR34, RZ ;  /* 0x00000022ee887c24 */ /* 0x000fe2000f8e02ff */
[----:B------:R-:W-:-:S02]  /*1a9d0*/  LEA R234, P6, R132, R0, 0x2 ;  /* 0x0000000084ea7211 */ /* 0x000fc400078c10ff */
[----:B-1----:R-:W-:Y:S02]  /*1a9e0*/  IADD3 R140, P0, PT, R137, R4, RZ ;  /* 0x00000004898c7210 */ /* 0x002fe40007f1e0ff */
[----:B------:R-:W-:Y:S02]  /*1a9f0*/  LEA.HI.X.SX32 R235, R132, R2, 0x2, P6 ;  /* 0x0000000284eb7211 */ /* 0x000fe400030f16ff */
[----:B------:R-:W-:Y:S01]  /*1aa00*/  LEA.HI.X.SX32 R141, R138, R5, 0x2, P0 ;  /* 0x000000058a8d7211 */ /* 0x000fe200000f16ff */
[C---:B------:R-:W-:Y:S01]  /*1aa10*/  IMAD.SHL.U32 R138, R6.reuse, 0x4, RZ ;  /* 0x00000004068a7824 */ /* 0x040fe200078e00ff */
[----:B------:R-:W-:Y:S01]  /*1aa20*/  LEA R240, P0, R6, R4, 0x4 ;  /* 0x0000000406f07211 */ /* 0x000fe200078020ff */
[----:B------:R-:W-:Y:S01]  /*1aa30*/  IMAD R132, R239, UR33, RZ ;  /* 0x00000021ef847c24 */ /* 0x000fe2000f8e02ff */
[C---:B------:R-:W-:Y:S01]  /*1aa40*/  LEA R236, P6, R136.reuse, R0, 0x2 ;  /* 0x0000000088ec7211 */ /* 0x040fe200078c10ff */
[----:B------:R-:W-:Y:S03]  /*1aa50*/  STL.64 [R1+0x948], R142 ;  /* 0x0009488e01007387 */ /* 0x000fe60000100a00 */
[----:B------:R-:W-:Y:S01]  /*1aa60*/  LEA.HI.X.SX32 R237, R136, R2, 0x2, P6 ;  /* 0x0000000288ed7211 */ /* 0x000fe200030f16ff */
[----:B------:R-:W-:Y:S01]  /*1aa70*/  STL.64 [R1+0x958], R140 ;  /* 0x0009588c01007387 */ /* 0x000fe20000100a00 */
[----:B------:R-:W-:Y:S01]  /*1aa80*/  LEA R238, P6, R132, R0, 0x2 ;  /* 0x0000000084ee7211 */ /* 0x000fe200078c10ff */
[----:B------:R-:W-:-:S02]  /*1aa90*/  IMAD R136, R7, UR31, RZ ;  /* 0x0000001f07887c24 */ /* 0x000fc4000f8e02ff */
[----:B------:R1:W5:Y:S01]  /*1aaa0*/  LDL.LU R7, [R1+0x13f4] ;  /* 0x0013f40001077983 */ /* 0x0003620000300800 */
[----:B------:R-:W-:Y:S01]  /*1aab0*/  LEA.HI.X.SX32 R239, R132, R2, 0x2, P6 ;  /* 0x0000000284ef7211 */ /* 0x000fe200030f16ff */
[----:B------:R-:W-:Y:S01]  /*1aac0*/  IMAD R132, R3, UR30, RZ ;  /* 0x0000001e03847c24 */ /* 0x000fe2000f8e02ff */
[----:B------:R-:W3:Y:S01]  /*1aad0*/  S2R R133, SR_TID.X ;  /* 0x0000000000857919 */ /* 0x000ee20000002100 */
[----:B------:R-:W-:-:S04]  /*1aae0*/  USHF.L.U32 UR7, UR5, 0x15, URZ ;  /* 0x0000001505077899 */ /* 0x000fc800080006ff */
[----:B------:R-:W-:Y:S01]  /*1aaf0*/  ULOP3.LUT UR7, UR7, 0x600000, URZ, 0xc0, !UPT ;  /* 0x0060000007077892 */ /* 0x000fe2000f8ec0ff */
[----:B------:R-:W4:Y:S01]  /*1ab00*/  LDCU.64 UR22, c[0x0][0x358] ;  /* 0x00006b00ff1677ac */ /* 0x000f220008000a00 */
[----:B------:R-:W-:Y:S02]  /*1ab10*/  UIADD3 UR4, UPT, UPT, UR9, 0x80000, URZ ;  /* 0x0008000009047890 */ /* 0x000fe4000fffe0ff */
[----:B------:R-:W-:Y:S01]  /*1ab20*/  UIADD3 UR11, UPT, UPT, UR10, UR7, URZ ;  /* 0x000000070a0b7290 */ /* 0x000fe2000fffe0ff */
[----:B------:R-:W-:Y:S01]  /*1ab30*/  UMOV UR8, 0x1 ;  /* 0x0000000100087882 */ /* 0x000fe20000000000 */
[----:B---3--:R-:W-:Y:S01]  /*1ab40*/  LOP3.LUT R133, R133, 0x7f, RZ, 0xc0, !PT ;  /* 0x0000007f85857812 */ /* 0x008fe200078ec0ff */
[----:B--2---:R-:W-:Y:S01]  /*1ab50*/  IMAD R137, R241, UR32, RZ ;  /* 0x00000020f1897c24 */ /* 0x004fe2000f8e02ff */
[----:B------:R-:W-:-:S05]  /*1ab60*/  LEA.HI.X.SX32 R241, R138, R5, 0x2, P0 ;  /* 0x000000058af17211 */ /* 0x000fca00000f16ff */
[----:B------:R2:W-:Y:S04]  /*1ab70*/  STL.64 [R1+0x80], R240 ;  /* 0x000080f001007387 */ /* 0x0005e80000100a00 */
[----:B------:R1:W5:Y:S01]  /*1ab80*/  LDL.LU R3, [R1+0x13f0] ;  /* 0x0013f00001037983 */ /* 0x0003620000300800 */
[----:B--2---:R-:W-:Y:S02]  /*1ab90*/  IADD3 R240, P0, PT, R138, R4, RZ ;  /* 0x000000048af07210 */ /* 0x004fe40007f1e0ff */
[----:B------:R-:W-:-:S04]  /*1aba0*/  LEA R138, P6, R137, R0, 0x2 ;  /* 0x00000000898a7211 */ /* 0x000fc800078c10ff */
[----:B------:R-:W-:-:S05]  /*1abb0*/  LEA.HI.X.SX32 R139, R137, R2, 0x2, P6 ;  /* 0x00000002898b7211 */ /* 0x000fca00030f16ff */
[----:B------:R2:W-:Y:S01]  /*1abc0*/  STL.64 [R1+0x528], R138 ;  /* 0x0005288a01007387 */ /* 0x0005e20000100a00 */
[----:B------:R-:W-:Y:S02]  /*1abd0*/  LEA.HI.X.SX32 R241, R6, R5, 0x2, P0 ;  /* 0x0000000506f17211 */ /* 0x000fe400000f16ff */
[----:B--2---:R-:W-:-:S04]  /*1abe0*/  LEA R138, P6, R136, R0, 0x2 ;  /* 0x00000000888a7211 */ /* 0x004fc800078c10ff */
[----:B------:R-:W-:Y:S01]  /*1abf0*/  LEA.HI.X.SX32 R139, R136, R2, 0x2, P6 ;  /* 0x00000002888b7211 */ /* 0x000fe200030f16ff */
[----:B------:R-:W-:Y:S04]  /*1ac00*/  STL.64 [R1+0x98], R240 ;  /* 0x000098f001007387 */ /* 0x000fe80000100a00 */
[----:B------:R2:W-:Y:S02]  /*1ac10*/  STL.64 [R1+0x628], R138 ;  /* 0x0006288a01007387 */ /* 0x0005e40000100a00 */
[----:B--2---:R-:W-:-:S04]  /*1ac20*/  LEA R138, P6, R132, R0, 0x2 ;  /* 0x00000000848a7211 */ /* 0x004fc800078c10ff */
[----:B------:R-:W-:-:S05]  /*1ac30*/  LEA.HI.X.SX32 R139, R132, R2, 0x2, P6 ;  /* 0x00000002848b7211 */ /* 0x000fca00030f16ff */
[----:B------:R1:W-:Y:S01]  /*1ac40*/  STL.64 [R1+0x758], R138 ;  /* 0x0007588a01007387 */ /* 0x0003e20000100a00 */
[----:B------:R-:W-:Y:S01]  /*1ac50*/  ISETP.NE.U32.AND P0, PT, R133, RZ, PT ;  /* 0x000000ff8500720c */ /* 0x000fe20003f05070 */
[----:B----4-:R-:W-:-:S12]  /*1ac60*/  BRA.U UP0, `(.L_x_5) ;  /* 0x0000000100187547 */ /* 0x010fd8000b800000 */
[----:B------:R-:W-:Y:S01]  /*1ac70*/  ELECT P6, URZ, PT ;  /* 0x0000000000ff782f */ /* 0x000fe200038c0000 */
[----:B------:R-:W-:Y:S01]  /*1ac80*/  IMAD.MOV.U32 R0, RZ, RZ, 0x1 ;  /* 0x00000001ff007424 */ /* 0x000fe200078e00ff */
[----:B------:R-:W-:Y:S01]  /*1ac90*/  UMOV UR7, 0x40 ;  /* 0x0000004000077882 */ /* 0x000fe20000000000 */
[----:B------:R-:W-:Y:S01]  /*1aca0*/  UVIRTCOUNT.DEALLOC.SMPOOL 0x80 ;  /* 0x000000800000784c */ /* 0x000fe20000000000 */
[----:B------:R-:W-:-:S09]  /*1acb0*/  ULEA UR7, UR6, UR7, 0x18 ;  /* 0x0000000706077291 */ /* 0x000fd2000f8ec0ff */
[----:B------:R2:W-:Y:S03]  /*1acc0*/  @P6 STS.U8 [UR7], R0 ;  /* 0x00000000ff006988 */ /* 0x0005e60008000007 */
.L_x_5:
[----:B------:R-:W3:Y:S04]  /*1acd0*/  LDL.64 R136, [R1+0x98] ;  /* 0x0000980001887983 */ /* 0x000ee80000100a00 */
[----:B-1----:R-:W4:Y:S01]  /*1ace0*/  LDL.64 R138, [R1+0x60] ;  /* 0x00006000018a7983 */ /* 0x002f220000100a00 */
[----:B------:R-:W-:Y:S03]  /*1acf0*/  STTM.x64 tmem[UR11], RZ ;  /* 0x000000ff000079ed */ /* 0x000fe6000834000b */
[----:B------:R1:W-:Y:S01]  /*1ad00*/  STL.64 [R1+0x15f8], R200 ;  /* 0x0015f8c801007387 */ /* 0x0003e20000100a00 */
[----:B------:R-:W-:Y:S01]  /*1ad10*/  VOTEU.ALL UP1, P0 ;  /* 0x0000000000ff7886 */ /* 0x000fe20000020000 */
[----:B------:R-:W-:Y:S01]  /*1ad20*/  VOTEU.ALL UP2, P0 ;  /* 0x0000000000ff7886 */ /* 0x000fe20000040000 */
[----:B------:R-:W-:Y:S01]  /*1ad30*/  VOTEU.ALL UP3, P0 ;  /* 0x0000000000ff7886 */ /* 0x000fe20000060000 */
[----:B------:R-:W-:Y:S01]  /*1ad40*/  LEA R252, R133, UR9, 0x9 ;  /* 0x0000000985fc7c11 */ /* 0x000fe2000f8e48ff */
[----:B------:R-:W2:Y:S01]  /*1ad50*/  LDC R2, c[0x0][0x3a0] ;  /* 0x0000e800ff027b82 */ /* 0x000ea20000000800 */
[----:B-1----:R-:W4:Y:S01]  /*1ad60*/  LDL.64 R200, [R1+0x88] ;  /* 0x0000880001c87983 */ /* 0x002f220000100a00 */
[----:B------:R-:W-:-:S06]  /*1ad70*/  IMAD R240, R6, 0x12c, RZ ;  /* 0x0000012c06f07824 */ /* 0x000fcc00078e02ff */
[----:B------:R-:W1:Y:S01]  /*1ad80*/  LDC R132, c[0x0][0x3a0] ;  /* 0x0000e800ff847b82 */ /* 0x000e620000000800 */
[----:B------:R2:W-:Y:S04]  /*1ad90*/  STL.64 [R1+0x15f0], R220 ;  /* 0x0015f0dc01007387 */ /* 0x0005e80000100a00 */
[----:B--2---:R-:W2:Y:S04]  /*1ada0*/  LDL.64 R220, [R1+0x68] ;  /* 0x0000680001dc7983 */ /* 0x004ea80000100a00 */
[----:B------:R1:W-:Y:S04]  /*1adb0*/  STL.64 [R1+0x15e8], R236 ;  /* 0x0015e8ec01007387 */ /* 0x0003e80000100a00 */
[----:B-1----:R-:W2:Y:S04]  /*1adc0*/  LDL.64 R236, [R1+0x70] ;  /* 0x0000700001ec7983 */ /* 0x002ea80000100a00 */
[----:B------:R1:W-:Y:S01]  /*1add0*/  STL.64 [R1+0x15e0], R194 ;  /* 0x0015e0c201007387 */ /* 0x0003e20000100a00 */
[----:B------:R-:W-:Y:S03]  /*1ade0*/  STTM.x64 tmem[UR11+0x40], RZ ;  /* 0x000040ff000079ed */ /* 0x000fe6000834000b */
[----:B-1----:R-:W2:Y:S04]  /*1adf0*/  LDL.64 R194, [R1+0x78] ;  /* 0x0000780001c27983 */ /* 0x002ea80000100a00 */
[----:B------:R1:W-:Y:S01]  /*1ae00*/  STL.64 [R1+0x15d8], R202 ;  /* 0x0015d8ca01007387 */ /* 0x0003e20000100a00 */
[----:B------:R-:W-:Y:S01]  /*1ae10*/  STTM.x64 tmem[UR11+0x80], RZ ;  /* 0x000080ff000079ed */ /* 0x000fe2000834000b */
[----:B------:R-:W-:Y:S01]  /*1ae20*/  STTM.x64 tmem[UR11+0xc0], RZ ;  /* 0x0000c0ff000079ed */ /* 0x000fe2000834000b */
[----:B------:R-:W1:Y:S02]  /*1ae30*/  FENCE.VIEW.ASYNC.T ;  /* 0x00000000000073c6 */ /* 0x000e640000000200 */
[----:B-1----:R-:W2:Y:S04]  /*1ae40*/  LDL.64 R202, [R1+0x80] ;  /* 0x0000800001ca7983 */ /* 0x002ea80000100a00 */
[----:B------:R1:W-:Y:S04]  /*1ae50*/  STL.64 [R1+0x15d0], R224 ;  /* 0x0015d0e001007387 */ /* 0x0003e80000100a00 */
[----:B-1----:R-:W2:Y:S01]  /*1ae60*/  LDL.64 R224, [R1+0x90] ;  /* 0x0000900001e07983 */ /* 0x002ea20000100a00 */
[----:B------:R-:W-:-:S04]  /*1ae70*/  @!UP1 UIADD3 UR12, UPT, UPT, -UR8, 0x100000, URZ ;  /* 0x00100000080c9890 */ /* 0x000fc8000fffe1ff */
[----:B------:R-:W-:Y:S02]  /*1ae80*/  @!UP1 USHF.L.U32 UR13, UR12, 0xb, URZ ;  /* 0x0000000b0c0d9899 */ /* 0x000fe400080006ff */
[----:B------:R-:W-:Y:S01]  /*1ae90*/  @!UP1 USHF.L.U32 UR12, UR12, 0x1, URZ ;  /* 0x000000010c0c9899 */ /* 0x000fe200080006ff */
[----:B------:R-:W-:Y:S01]  /*1aea0*/  IMAD R0, R6, 0x4b, RZ ;  /* 0x0000004b06007824 */ /* 0x000fe200078e02ff */
[----:B------:R-:W-:-:S04]  /*1aeb0*/  @!UP1 UIADD3 UR6, UPT, UPT, -UR8, 0x100000, URZ ;  /* 0x0010000008069890 */ /* 0x000fc8000fffe1ff */
[----:B------:R-:W-:Y:S02]  /*1aec0*/  @!UP1 USHF.L.U32 UR7, UR6, 0xb, URZ ;  /* 0x0000000b06079899 */ /* 0x000fe400080006ff */
[----:B------:R-:W-:Y:S01]  /*1aed0*/  @!UP1 USHF.L.U32 UR6, UR6, 0x1, URZ ;  /* 0x0000000106069899 */ /* 0x000fe200080006ff */
[----:B------:R-:W-:Y:S01]  /*1aee0*/  BAR.SYNC.DEFER_BLOCKING 0x0 ;  /* 0x0000000000007b1d */ /* 0x000fe20000010000 */
[----:B------:R-:W-:-:S04]  /*1aef0*/  IADD3 R240, P6, PT, R240, R4, RZ ;  /* 0x00000004f0f07210 */ /* 0x000fc80007fde0ff */
[----:B------:R-:W-:Y:S01]  /*1af00*/  LEA.HI.X.SX32 R241, R0, R5, 0x2, P6 ;  /* 0x0000000500f17211 */ /* 0x000fe200030f16ff */
[----:B------:R-:W-:Y:S01]  /*1af10*/  VIADD R0, R2, 0xfffffffc ;  /* 0xfffffffc02007836 */ /* 0x000fe20000000000 */
[----:B------:R1:W-:Y:S04]  /*1af20*/  STL.64 [R1+0x15c8], R238 ;  /* 0x0015c8ee01007387 */ /* 0x0003e80000100a00 */
[----:B-----5:R1:W-:Y:S04]  /*1af30*/  STL.64 [R1+0x1530], R6 ;  /* 0x0015300601007387 */ /* 0x0203e80000100a00 */
[----:B------:R1:W-:Y:S04]  /*1af40*/  STL.64 [R1+0x1538], R4 ;  /* 0x0015380401007387 */ /* 0x0003e80000100a00 */
[----:B-1----:R-:W4:Y:S04]  /*1af50*/  LDL.64 R238, [R1+0x38] ;  /* 0x0000380001ee7983 */ /* 0x002f280000100a00 */
[----:B------:R-:W1:Y:S02]  /*1af60*/  FENCE.VIEW.ASYNC.S ;  /* 0x00000000000073c6 */ /* 0x000e640000000000 */
[----:B-1----:R1:W1:Y:S02]  /*1af70*/  @!UP2 SYNCS.EXCH.64 URZ, [UR4], UR12 ;  /* 0x0000000c04ffa5b2 */ /* 0x0022640008000100 */
[----:B-1----:R-:W-:Y:S06]  /*1af80*/  BAR.SYNC.DEFER_BLOCKING 0x0 ;  /* 0x0000000000007b1d */ /* 0x002fec0000010000 */
[----:B------:R-:W4:Y:S01]  /*1af90*/  LDL.64 R6, [R1+0x40] ;  /* 0x0000400001067983 */ /* 0x000f220000100a00 */
[----:B------:R1:W1:Y:S03]  /*1afa0*/  @!UP3 SYNCS.EXCH.64 URZ, [UR9+0x80008], UR6 ;  /* 0x0800080609ffb5b2 */ /* 0x0002660008000100 */
[----:B------:R-:W-:Y:S01]  /*1afb0*/  @!PT LDS RZ, [RZ] ;  /* 0x00000000fffff984 */ /* 0x000fe20000000800 */
[----:B------:R-:W-:Y:S01]  /*1afc0*/  @!PT LDS RZ, [RZ] ;  /* 0x00000000fffff984 */ /* 0x000fe20000000800 */
[----:B------:R-:W-:Y:S01]  /*1afd0*/  @!PT LDS RZ, [RZ] ;  /* 0x00000000fffff984 */ /* 0x000fe20000000800 */
[----:B-1----:R-:W-:Y:S01]  /*1afe0*/  LDGSTS.E [R252+0x60000], desc[UR22][R4.64], !P4 ;  /* 0x6000000004fc7fae */ /* 0x002fe2000e1a1016 */
[----:B------:R-:W-:Y:S01]  /*1aff0*/  ISETP.GE.U32.AND P4, PT, R0, 0x7fffff7d, PT ;  /* 0x7fffff7d0000780c */ /* 0x000fe20003f86070 */
[----:B------:R-:W-:-:S02]  /*1b000*/  VIADD R0, R2, 0xfffffffb ;  /* 0xfffffffb02007836 */ /* 0x000fc40000000000 */
[----:B------:R-:W4:Y:S04]  /*1b010*/  LDL.64 R4, [R1+0x48] ;  /* 0x0000480001047983 */ /* 0x000f280000100a00 */
[----:B---3--:R-:W-:Y:S04]  /*1b020*/  LDGSTS.E [R252+0x60004], desc[UR22][R136.64], !P5 ;  /* 0x6000400088fc7fae */ /* 0x008fe8000e9a1016 */
[----:B------:R-:W3:Y:S01]  /*1b030*/  LDL.64 R136, [R1+0x58] ;  /* 0x0000580001887983 */ /* 0x000ee20000100a00 */
[----:B------:R-:W-:Y:S02]  /*1b040*/  ISETP.GE.U32.AND P5, PT, R0, 0x7fffff7c, PT ;  /* 0x7fffff7c0000780c */ /* 0x000fe40003fa6070 */
[----:B------:R-:W-:Y:S01]  /*1b050*/  IADD3 R0, PT, PT, R2, -0x6, RZ ;  /* 0xfffffffa02007810 */ /* 0x000fe20007ffe0ff */
[----:B--2---:R-:W-:Y:S03]  /*1b060*/  LDGSTS.E [R252+0x60008], desc[UR22][R224.64], !P3 ;  /* 0x60008000e0fc7fae */ /* 0x004fe6000d9a1016 */
[----:B------:R-:W-:Y:S01]  /*1b070*/  ISETP.GE.U32.AND P3, PT, R0, 0x7fffff7b, PT ;  /* 0x7fffff7b0000780c */ /* 0x000fe20003f66070 */
[----:B------:R-:W-:Y:S01]  /*1b080*/  VIADD R0, R2, 0xfffffff9 ;  /* 0xfffffff902007836 */ /* 0x000fe20000000000 */
[----:B----4-:R-:W-:Y:S04]  /*1b090*/  LDGSTS.E [R252+0x6000c], desc[UR22][R200.64], !P4 ;  /* 0x6000c000c8fc7fae */ /* 0x010fe8000e1a1016 */
[----:B------:R-:W2:Y:S04]  /*1b0a0*/  LDL.64 R224, [R1+0x30] ;  /* 0x0000300001e07983 */ /* 0x000ea80000100a00 */
[----:B------:R-:W4:Y:S01]  /*1b0b0*/  LDL.64 R200, [R1+0x50] ;  /* 0x0000500001c87983 */ /* 0x000f220000100a00 */
[----:B------:R-:W-:Y:S01]  /*1b0c0*/  ISETP.GE.U32.AND P4, PT, R0, 0x7fffff7a, PT ;  /* 0x7fffff7a0000780c */ /* 0x000fe20003f86070 */
[----:B------:R-:W-:-:S02]  /*1b0d0*/  VIADD R0, R2, 0xfffffff8 ;  /* 0xfffffff802007836 */ /* 0x000fc40000000000 */
[----:B------:R-:W-:Y:S03]  /*1b0e0*/  LDGSTS.E [R252+0x60010], desc[UR22][R202.64], !P5 ;  /* 0x60010000cafc7fae */ /* 0x000fe6000e9a1016 */
[----:B------:R-:W-:Y:S01]  /*1b0f0*/  ISETP.GE.U32.AND P5, PT, R0, 0x7fffff79, PT ;  /* 0x7fffff790000780c */ /* 0x000fe20003fa6070 */
[----:B------:R-:W-:Y:S01]  /*1b100*/  VIADD R0, R2, 0xfffffff7 ;  /* 0xfffffff702007836 */ /* 0x000fe20000000000 */
[----:B------:R-:W-:Y:S04]  /*1b110*/  LDGSTS.E [R252+0x60014], desc[UR22][R194.64], !P3 ;  /* 0x60014000c2fc7fae */ /* 0x000fe8000d9a1016 */
[----:B------:R-:W2:Y:S01]  /*1b120*/  LDL.64 R202, [R1+0x28] ;  /* 0x0000280001ca7983 */ /* 0x000ea20000100a00 */
[----:B------:R-:W-:-:S03]  /*1b130*/  ISETP.GE.U32.AND P3, PT, R0, 0x7fffff78, PT ;  /* 0x7fffff780000780c */ /* 0x000fc60003f66070 */
[----:B------:R-:W2:Y:S01]  /*1b140*/  LDL.64 R194, [R1+0x20] ;  /* 0x0000200001c27983 */ /* 0x000ea20000100a00 */
[----:B------:R-:W-:-:S03]  /*1b150*/  VIADD R0, R2, 0xfffffff6 ;  /* 0xfffffff602007836 */ /* 0x000fc60000000000 */
[----:B------:R-:W-:Y:S02]  /*1b160*/  LDGSTS.E [R252+0x60018], desc[UR22][R236.64], !P4 ;  /* 0x60018000ecfc7fae */ /* 0x000fe4000e1a1016 */
[----:B------:R-:W-:Y:S02]  /*1b170*/  ISETP.GE.U32.AND P4, PT, R0, 0x7fffff77, PT ;  /* 0x7fffff770000780c */ /* 0x000fe40003f86070 */
[----:B------:R-:W-:Y:S04]  /*1b180*/  LDGSTS.E [R252+0x6001c], desc[UR22][R220.64], !P5 ;  /* 0x6001c000dcfc7fae */ /* 0x000fe8000e9a1016 */
[----:B------:R-:W-:Y:S04]  /*1b190*/  LDGSTS.E [R252+0x60020], desc[UR22][R138.64], !P3 ;  /* 0x600200008afc7fae */ /* 0x000fe8000d9a1016 */
[----:B------:R-:W2:Y:S04]  /*1b1a0*/  LDL.64 R236, [R1+0x18] ;  /* 0x0000180001ec7983 */ /* 0x000ea80000100a00 */
[----:B------:R-:W2:Y:S04]  /*1b1b0*/  LDL.64 R220, [R1+0x10] ;  /* 0x0000100001dc7983 */ /* 0x000ea80000100a00 */
[----:B------:R-:W2:Y:S04]  /*1b1c0*/  LDL.64 R138, [R1+0x8] ;  /* 0x00000800018a7983 */ /* 0x000ea80000100a00 */
[----:B---3--:R-:W-:Y:S04]  /*1b1d0*/  LDGSTS.E [R252+0x60024], desc[UR22][R136.64], !P4 ;  /* 0x6002400088fc7fae */ /* 0x008fe8000e1a1016 */
[----:B------:R-:W3:Y:S01]  /*1b1e0*/  LDL.64 R136, [R1] ;  /* 0x0000000001887983 */ /* 0x000ee20000100a00 */
[----:B------:R-:W-:-:S05]  /*1b1f0*/  VIADD R0, R2, 0xfffffff5 ;  /* 0xfffffff502007836 */ /* 0x000fca0000000000 */
[----:B------:R-:W-:Y:S02]  /*1b200*/  ISETP.GE.U32.AND P5, PT, R0, 0x7fffff76, PT ;  /* 0x7fffff760000780c */ /* 0x000fe40003fa6070 */
[----:B------:R-:W-:-:S04]  /*1b210*/  IADD3 R0, PT, PT, R2, -0xc, RZ ;  /* 0xfffffff402007810 */ /* 0x000fc80007ffe0ff */
[----:B------:R-:W-:Y:S01]  /*1b220*/  ISETP.GE.U32.AND P3, PT, R0, 0x7fffff75, PT ;  /* 0x7fffff750000780c */ /* 0x000fe20003f66070 */
[----:B------:R-:W-:-:S05]  /*1b230*/  VIADD R0, R2, 0xfffffff3 ;  /* 0xfffffff302007836 */ /* 0x000fca0000000000 */
[----:B------:R-:W-:Y:S01]  /*1b240*/  ISETP.GE.U32.AND P4, PT, R0, 0x7fffff74, PT ;  /* 0x7fffff740000780c */ /* 0x000fe20003f86070 */
[----:B------:R-:W-:Y:S01]  /*1b250*/  VIADD R0, R2, 0xfffffff2 ;  /* 0xfffffff202007836 */ /* 0x000fe20000000000 */
[----:B----4-:R-:W-:Y:S04]  /*1b260*/  LDGSTS.E [R252+0x60028], desc[UR22][R200.64], !P5 ;  /* 0x60028000c8fc7fae */ /* 0x010fe8000e9a1016 */
[----:B------:R-:W-:Y:S01]  /*1b270*/  ISETP.GE.U32.AND P5, PT, R0, 0x7fffff73, PT ;  /* 0x7fffff730000780c */ /* 0x000fe20003fa6070 */
[----:B------:R-:W-:Y:S01]  /*1b280*/  VIADD R0, R2, 0xfffffff1 ;  /* 0xfffffff102007836 */ /* 0x000fe20000000000 */
[----:B------:R1:W-:Y:S04]  /*1b290*/  LDGSTS.E [R252+0x6002c], desc[UR22][R4.64], !P3 ;  /* 0x6002c00004fc7fae */ /* 0x0003e8000d9a1016 */
[----:B------:R-:W-:Y:S01]  /*1b2a0*/  ISETP.GE.U32.AND P3, PT, R0, 0x7fffff72, PT ;  /* 0x7fffff720000780c */ /* 0x000fe20003f66070 */
[----:B------:R-:W-:Y:S01]  /*1b2b0*/  VIADD R0, R2, 0xfffffff0 ;  /* 0xfffffff002007836 */ /* 0x000fe20000000000 */
[----:B------:R-:W-:Y:S04]  /*1b2c0*/  LDGSTS.E [R252+0x60030], desc[UR22][R6.64], !P4 ;  /* 0x6003000006fc7fae */ /* 0x000fe8000e1a1016 */
[----:B------:R-:W-:Y:S01]  /*1b2d0*/  ISETP.GE.U32.AND P4, PT, R0, 0x7fffff71, PT ;  /* 0x7fffff710000780c */ /* 0x000fe20003f86070 */
[----:B------:R-:W-:Y:S01]  /*1b2e0*/  VIADD R0, R2, 0xffffffef ;  /* 0xffffffef02007836 */ /* 0x000fe20000000000 */
[----:B------:R-:W-:Y:S04]  /*1b2f0*/  LDGSTS.E [R252+0x60034], desc[UR22][R238.64], !P5 ;  /* 0x60034000eefc7fae */ /* 0x000fe8000e9a1016 */
[----:B------:R-:W-:Y:S01]  /*1b300*/  ISETP.GE.U32.AND P5, PT, R0, 0x7fffff70, PT ;  /* 0x7fffff700000780c */ /* 0x000fe20003fa6070 */
[----:B--2---:R-:W-:Y:S01]  /*1b310*/  LDGSTS.E [R252+0x60038], desc[UR22][R224.64], !P3 ;  /* 0x60038000e0fc7fae */ /* 0x004fe2000d9a1016 */
[----:B------:R-:W-:-:S03]  /*1b320*/  IADD3 R0, PT, PT, R2, -0x12, RZ ;  /* 0xffffffee02007810 */ /* 0x000fc60007ffe0ff */
[----:B------:R-:W2:Y:S01]  /*1b330*/  LDL.LU.64 R200, [R1+0x15f8] ;  /* 0x0015f80001c87983 */ /* 0x000ea20000300a00 */
[----:B------:R-:W-:Y:S01]  /*1b340*/  ISETP.GE.U32.AND P3, PT, R0, 0x7fffff6f, PT ;  /* 0x7fffff6f0000780c */ /* 0x000fe20003f66070 */
[----:B------:R-:W-:Y:S02]  /*1b350*/  VIADD R0, R2, 0xffffffed ;  /* 0xffffffed02007836 */ /* 0x000fe40000000000 */
[----:B------:R-:W-:Y:S03]  /*1b360*/  LDGSTS.E [R252+0x6003c], desc[UR22][R202.64], !P4 ;  /* 0x6003c000cafc7fae */ /* 0x000fe6000e1a1016 */
[----:B------:R-:W-:Y:S01]  /*1b370*/  ISETP.GE.U32.AND P4, PT, R0, 0x7fffff6e, PT ;  /* 0x7fffff6e0000780c */ /* 0x000fe20003f86070 */
[----:B------:R-:W-:Y:S01]  /*1b380*/  VIADD R0, R2, 0xffffffec ;  /* 0xffffffec02007836 */ /* 0x000fe20000000000 */
[----:B------:R-:W-:Y:S04]  /*1b390*/  LDGSTS.E [R252+0x60040], desc[UR22][R194.64], !P5 ;  /* 0x60040000c2fc7fae */ /* 0x000fe8000e9a1016 */
        /* <DEDUP_REMOVED lines=9> */
[----:B------:R-:W-:-:S02]  /*1b430*/  ISETP.GE.U32.AND P5, PT, R0, 0x7fffff6a, PT ;  /* 0x7fffff6a0000780c */ /* 0x000fc40003fa6070 */
[----:B------:R-:W-:Y:S01]  /*1b440*/  IADD3 R0, PT, PT, R2, -0x18, RZ ;  /* 0xffffffe802007810 */ /* 0x000fe20007ffe0ff */
[----:B------:R-:W4:Y:S04]  /*1b450*/  LDL.64 R220, [R1+0x938] ;  /* 0x0009380001dc7983 */ /* 0x000f280000100a00 */
[----:B------:R-:W2:Y:S04]  /*1b460*/  LDL.64 R138, [R1+0x928] ;  /* 0x00092800018a7983 */ /* 0x000ea80000100a00 */
[----:B---3--:R3:W-:Y:S01]  /*1b470*/  LDGSTS.E [R252+0x60050], desc[UR22][R136.64], !P3 ;  /* 0x6005000088fc7fae */ /* 0x0087e2000d9a1016 */
[----:B------:R-:W-:Y:S01]  /*1b480*/  ISETP.GE.U32.AND P3, PT, R0, 0x7fffff69, PT ;  /* 0x7fffff690000780c */ /* 0x000fe20003f66070 */
[----:B------:R-:W-:-:S02]  /*1b490*/  VIADD R0, R2, 0xffffffe7 ;  /* 0xffffffe702007836 */ /* 0x000fc40000000000 */
[----:B------:R-:W-:Y:S03]  /*1b4a0*/  LDGSTS.E [R252+0x60054], desc[UR22][R250.64], !P4 ;  /* 0x60054000fafc7fae */ /* 0x000fe6000e1a1016 */
[----:B------:R-:W-:Y:S01]  /*1b4b0*/  ISETP.GE.U32.AND P4, PT, R0, 0x7fffff68, PT ;  /* 0x7fffff680000780c */ /* 0x000fe20003f86070 */
[C---:B------:R-:W-:Y:S01]  /*1b4c0*/  VIADD R0, R2.reuse, 0xffffffe6 ;  /* 0xffffffe602007836 */ /* 0x040fe20000000000 */
[----:B------:R-:W-:Y:S01]  /*1b4d0*/  LDGSTS.E [R252+0x60058], desc[UR22][R248.64], !P5 ;  /* 0x60058000f8fc7fae */ /* 0x000fe2000e9a1016 */
[----:B-1----:R-:W-:Y:S01]  /*1b4e0*/  VIADD R4, R2, 0x7f ;  /* 0x0000007f02047836 */ /* 0x002fe20000000000 */
[----:B---3--:R-:W1:Y:S02]  /*1b4f0*/  LDC R136, c[0x0][0x3a0] ;  /* 0x0000e800ff887b82 */ /* 0x008e640000000800 */
[----:B------:R-:W-:Y:S01]  /*1b500*/  ISETP.GE.U32.AND P5, PT, R0, 0x7fffff67, PT ;  /* 0x7fffff670000780c */ /* 0x000fe20003fa6070 */
[----:B------:R-:W-:Y:S01]  /*1b510*/  VIADD R0, R2, 0xffffffe5 ;  /* 0xffffffe502007836 */ /* 0x000fe20000000000 */
[----:B------:R-:W-:Y:S04]  /*1b520*/  LDGSTS.E [R252+0x6005c], desc[UR22][R246.64], !P3 ;  /* 0x6005c000f6fc7fae */ /* 0x000fe8000d9a1016 */
[----:B------:R-:W-:Y:S01]  /*1b530*/  ISETP.GE.U32.AND P3, PT, R0, 0x7fffff66, PT ;  /* 0x7fffff660000780c */ /* 0x000fe20003f66070 */
[----:B------:R-:W-:Y:S01]  /*1b540*/  VIADD R0, R2, 0xffffffe4 ;  /* 0xffffffe402007836 */ /* 0x000fe20000000000 */
[----:B------:R-:W-:Y:S01]  /*1b550*/  LDGSTS.E [R252+0x60060], desc[UR22][R244.64], !P4 ;  /* 0x60060000f4fc7fae */ /* 0x000fe2000e1a1016 */
[----:B------:R-:W3:Y:S03]  /*1b560*/  LDC R137, c[0x0][0x3a0] ;  /* 0x0000e800ff897b82 */ /* 0x000ee60000000800 */
[----:B------:R-:W-:Y:S01]  /*1b570*/  ISETP.GE.U32.AND P4, PT, R0, 0x7fffff65, PT ;  /* 0x7fffff650000780c */ /* 0x000fe20003f86070 */
[----:B------:R-:W-:Y:S01]  /*1b580*/  VIADD R0, R2, 0xffffffe3 ;  /* 0xffffffe302007836 */ /* 0x000fe20000000000 */
[----:B------:R-:W-:Y:S04]  /*1b590*/  LDGSTS.E [R252+0x60064], desc[UR22][R242.64], !P5 ;  /* 0x60064000f2fc7fae */ /* 0x000fe8000e9a1016 */
[----:B------:R-:W-:Y:S01]  /*1b5a0*/  ISETP.GE.U32.AND P5, PT, R0, 0x7fffff64, PT ;  /* 0x7fffff640000780c */ /* 0x000fe20003fa6070 */
[----:B------:R-:W-:Y:S01]  /*1b5b0*/  LDGSTS.E [R252+0x60068], desc[UR22][R8.64], !P3 ;  /* 0x6006800008fc7fae */ /* 0x000fe2000d9a1016 */
[----:B------:R-:W-:-:S04]  /*1b5c0*/  IADD3 R0, PT, PT, R2, -0x1e, RZ ;  /* 0xffffffe202007810 */ /* 0x000fc80007ffe0ff */
        /* <DEDUP_REMOVED lines=272> */
[----:B------:R-:W-:Y:S04]  /*1c6d0*/  STL.64 [R1+0x1510], R250 ;  /* 0x001510fa01007387 */ /* 0x000fe80000100a00 */
[----:B------:R-:W-:Y:S01]  /*1c6e0*/  ISETP.GE.U32.AND P6, PT, R0, 0x7fffff08, PT ;  /* 0x7fffff080000780c */ /* 0x000fe20003fc6070 */
[----:B------:R-:W-:Y:S01]  /*1c6f0*/  VIADD R0, R2, 0xffffff86 ;  /* 0xffffff8602007836 */ /* 0x000fe20000000000 */
[----:B------:R-:W-:Y:S04]  /*1c700*/  LDGSTS.E [R252+0x601d4], desc[UR22][R210.64], !P5 ;  /* 0x601d4000d2fc7fae */ /* 0x000fe8000e9a1016 */
[----:B------:R-:W-:Y:S01]  /*1c710*/  STL.64 [R1+0x1518], R248 ;  /* 0x001518f801007387 */ /* 0x000fe20000100a00 */
[----:B------:R-:W-:Y:S01]  /*1c720*/  ISETP.GE.U32.AND P5, PT, R0, 0x7fffff07, PT ;  /* 0x7fffff070000780c */ /* 0x000fe20003fa6070 */
[----:B------:R-:W-:-:S02]  /*1c730*/  VIADD R0, R2, 0xffffff85 ;  /* 0xffffff8502007836 */ /* 0x000fc40000000000 */
[----:B------:R-:W-:Y:S04]  /*1c740*/  STL.64 [R1+0x1520], R246 ;  /* 0x001520f601007387 */ /* 0x000fe80000100a00 */
[----:B------:R-:W-:Y:S04]  /*1c750*/  STL.64 [R1+0x1528], R244 ;  /* 0x001528f401007387 */ /* 0x000fe80000100a00 */
[----:B------:R-:W-:Y:S04]  /*1c760*/  STL.64 [R1+0x1540], R242 ;  /* 0x001540f201007387 */ /* 0x000fe80000100a00 */
[----:B------:R-:W-:Y:S04]  /*1c770*/  STL.64 [R1+0x1548], R8 ;  /* 0x0015480801007387 */ /* 0x000fe80000100a00 */
[----:B------:R-:W-:Y:S04]  /*1c780*/  STL.64 [R1+0x1550], R10 ;  /* 0x0015500a01007387 */ /* 0x000fe80000100a00 */
[----:B------:R-:W-:Y:S01]  /*1c790*/  LDGSTS.E [R252+0x601d8], desc[UR22][R214.64], !P3 ;  /* 0x601d8000d6fc7fae */ /* 0x000fe2000d9a1016 */
[----:B------:R-:W-:Y:S01]  /*1c7a0*/  ISETP.GE.U32.AND P3, PT, R0, 0x7fffff06, PT ;  /* 0x7fffff060000780c */ /* 0x000fe20003f66070 */
[----:B------:R-:W-:-:S02]  /*1c7b0*/  VIADD R0, R2, 0xffffff84 ;  /* 0xffffff8402007836 */ /* 0x000fc40000000000 */
[----:B------:R-:W-:Y:S04]  /*1c7c0*/  STL.64 [R1+0x1558], R12 ;  /* 0x0015580c01007387 */ /* 0x000fe80000100a00 */
        /* <DEDUP_REMOVED lines=15> */
[----:B------:R-:W-:-:S02]  /*1c8c0*/  ISETP.GE.U32.AND P6, PT, R0, 0x7fffff04, PT ;  /* 0x7fffff040000780c */ /* 0x000fc40003fc6070 */
[----:B------:R-:W-:Y:S01]  /*1c8d0*/  IADD3 R0, PT, PT, R2, -0x7e, RZ ;  /* 0xffffff8202007810 */ /* 0x000fe20007ffe0ff */
[----:B------:R1:W-:Y:S04]  /*1c8e0*/  STL.64 [R1+0x15b8], R36 ;  /* 0x0015b82401007387 */ /* 0x0003e80000100a00 */
[----:B------:R2:W-:Y:S04]  /*1c8f0*/  STL.64 [R1+0x15c0], R38 ;  /* 0x0015c02601007387 */ /* 0x0005e80000100a00 */
[----:B------:R-:W-:Y:S01]  /*1c900*/  LDGSTS.E [R252+0x601e4], desc[UR22][R226.64], !P5 ;  /* 0x601e4000e2fc7fae */ /* 0x000fe2000e9a1016 */
[----:B------:R-:W-:-:S03]  /*1c910*/  ISETP.GE.U32.AND P5, PT, R0, 0x7fffff03, PT ;  /* 0x7fffff030000780c */ /* 0x000fc60003fa6070 */
[----:B-1----:R-:W3:Y:S04]  /*1c920*/  LDL.64 R36, [R1+0x430] ;  /* 0x0004300001247983 */ /* 0x002ee80000100a00 */
[----:B--2---:R-:W2:Y:S01]  /*1c930*/  LDL.64 R38, [R1+0x458] ;  /* 0x0004580001267983 */ /* 0x004ea20000100a00 */
[----:B------:R-:W-:-:S03]  /*1c940*/  VIADD R0, R2, 0xffffff81 ;  /* 0xffffff8102007836 */ /* 0x000fc60000000000 */
[----:B------:R-:W2:Y:S04]  /*1c950*/  LDL.64 R34, [R1+0x408] ;  /* 0x0004080001227983 */ /* 0x000ea80000100a00 */
[----:B------:R-:W2:Y:S04]  /*1c960*/  LDL.64 R32, [R1+0x3e0] ;  /* 0x0003e00001207983 */ /* 0x000ea80000100a00 */
[----:B------:R-:W2:Y:S04]  /*1c970*/  LDL.64 R30, [R1+0x3b8] ;  /* 0x0003b800011e7983 */ /* 0x000ea80000100a00 */
[----:B------:R-:W2:Y:S04]  /*1c980*/  LDL.64 R28, [R1+0x390] ;  /* 0x00039000011c7983 */ /* 0x000ea80000100a00 */
[----:B------:R-:W2:Y:S04]  /*1c990*/  LDL.64 R26, [R1+0x368] ;  /* 0x00036800011a7983 */ /* 0x000ea80000100a00 */
[----:B------:R-:W2:Y:S04]  /*1c9a0*/  LDL.64 R24, [R1+0x348] ;  /* 0x0003480001187983 */ /* 0x000ea80000100a00 */
[----:B------:R-:W-:Y:S01]  /*1c9b0*/  LDGSTS.E [R252+0x601e8], desc[UR22][R228.64], !P3 ;  /* 0x601e8000e4fc7fae */ /* 0x000fe2000d9a1016 */
[----:B------:R-:W-:-:S03]  /*1c9c0*/  ISETP.GE.U32.AND P3, PT, R0, 0x7fffff02, PT ;  /* 0x7fffff020000780c */ /* 0x000fc60003f66070 */
[----:B------:R-:W2:Y:S01]  /*1c9d0*/  LDL.64 R22, [R1+0x328] ;  /* 0x0003280001167983 */ /* 0x000ea20000100a00 */
[----:B------:R-:W-:-:S03]  /*1c9e0*/  SEL R0, RZ, 0x4, P1 ;  /* 0x00000004ff007807 */ /* 0x000fc60000800000 */
[----:B------:R-:W2:Y:S01]  /*1c9f0*/  LDL.64 R20, [R1+0x308] ;  /* 0x0003080001147983 */ /* 0x000ea20000100a00 */
[----:B------:R-:W-:-:S03]  /*1ca00*/  ISETP.GT.AND P1, PT, R4, 0x7f, PT ;  /* 0x0000007f0400780c */ /* 0x000fc60003f24270 */
[----:B------:R-:W2:Y:S04]  /*1ca10*/  LDL.64 R18, [R1+0x2e8] ;  /* 0x0002e80001127983 */ /* 0x000ea80000100a00 */
[----:B------:R-:W2:Y:S04]  /*1ca20*/  LDL.64 R16, [R1+0x2c8] ;  /* 0x0002c80001107983 */ /* 0x000ea80000100a00 */
[----:B------:R-:W2:Y:S04]  /*1ca30*/  LDL.64 R14, [R1+0x2a8] ;  /* 0x0002a800010e7983 */ /* 0x000ea80000100a00 */
[----:B------:R-:W-:Y:S01]  /*1ca40*/  LDGSTS.E [R252+0x601ec], desc[UR22][R230.64], !P4 ;  /* 0x601ec000e6fc7fae */ /* 0x000fe2000e1a1016 */
[----:B------:R-:W-:-:S03]  /*1ca50*/  ISETP.GE.AND P4, PT, R133, R2, PT ;  /* 0x000000028500720c */ /* 0x000fc60003f86270 */
[----:B------:R-:W2:Y:S01]  /*1ca60*/  LDL.64 R12, [R1+0x288] ;  /* 0x00028800010c7983 */ /* 0x000ea20000100a00 */
[----:B------:R-:W-:-:S03]  /*1ca70*/  SEL R2, RZ, 0x4, !P1 ;  /* 0x00000004ff027807 */ /* 0x000fc60004800000 */
[----:B------:R-:W2:Y:S04]  /*1ca80*/  LDL.64 R10, [R1+0x268] ;  /* 0x00026800010a7983 */ /* 0x000ea80000100a00 */
[----:B------:R-:W2:Y:S01]  /*1ca90*/  LDL.64 R8, [R1+0x248] ;  /* 0x0002480001087983 */ /* 0x000ea20000100a00 */
[----:B------:R-:W-:-:S03]  /*1caa0*/  SEL R2, R2, RZ, !P4 ;  /* 0x000000ff02027207 */ /* 0x000fc60006000000 */
[----:B------:R-:W2:Y:S01]  /*1cab0*/  LDL.64 R242, [R1+0x228] ;  /* 0x0002280001f27983 */ /* 0x000ea20000100a00 */
[----:B------:R-:W-:-:S03]  /*1cac0*/  ISETP.GT.AND P4, PT, R4, 0xff, PT ;  /* 0x000000ff0400780c */ /* 0x000fc60003f84270 */
[----:B------:R-:W2:Y:S04]  /*1cad0*/  LDL.64 R244, [R1+0x208] ;  /* 0x0002080001f47983 */ /* 0x000ea80000100a00 */
        /* <DEDUP_REMOVED lines=8> */
[----:B------:R1:W-:Y:S04]  /*1cb60*/  LDGSTS.E [R252+0x601f0], desc[UR22][R138.64], !P6 ;  /* 0x601f00008afc7fae */ /* 0x0003e8000f1a1016 */
[----:B------:R-:W2:Y:S04]  /*1cb70*/  LDL.64 R194, [R1+0xe8] ;  /* 0x0000e80001c27983 */ /* 0x000ea80000100a00 */
[----:B----4-:R-:W-:Y:S04]  /*1cb80*/  LDGSTS.E [R252+0x601f4], desc[UR22][R220.64], !P5 ;  /* 0x601f4000dcfc7fae */ /* 0x010fe8000e9a1016 */
[----:B------:R-:W4:Y:S01]  /*1cb90*/  LDL.64 R236, [R1+0xc8] ;  /* 0x0000c80001ec7983 */ /* 0x000f220000100a00 */
[----:B-1----:R-:W1:Y:S03]  /*1cba0*/  S2R R138, SR_TID.X ;  /* 0x00000000008a7919 */ /* 0x002e660000002100 */
[----:B------:R-:W4:Y:S01]  /*1cbb0*/  LDL.64 R220, [R1+0xa8] ;  /* 0x0000a80001dc7983 */ /* 0x000f220000100a00 */
[----:B------:R-:W-:-:S02]  /*1cbc0*/  SEL R0, R0, RZ, P4 ;  /* 0x000000ff00007207 */ /* 0x000fc40002000000 */
[----:B------:R-:W-:Y:S01]  /*1cbd0*/  ISETP.NE.U32.AND P6, PT, R2, RZ, PT ;  /* 0x000000ff0200720c */ /* 0x000fe20003fc5070 */
[----:B------:R1:W-:Y:S01]  /*1cbe0*/  LDGSTS.E [R252+0x601f8], desc[UR22][R142.64], !P3 ;  /* 0x601f80008efc7fae */ /* 0x0003e2000d9a1016 */
[----:B------:R-:W-:Y:S01]  /*1cbf0*/  ISETP.NE.U32.AND P4, PT, R0, RZ, PT ;  /* 0x000000ff0000720c */ /* 0x000fe20003f85070 */
[----:B------:R-:W-:Y:S01]  /*1cc00*/  VIADD R0, R132, 0xffffff7f ;  /* 0xffffff7f84007836 */ /* 0x000fe20000000000 */
[----:B------:R-:W2:Y:S01]  /*1cc10*/  LDC R2, c[0x0][0x3a0] ;  /* 0x0000e800ff027b82 */ /* 0x000ea20000000800 */
[----:B------:R1:W-:Y:S04]  /*1cc20*/  LDGSTS.E [R252+0x601fc], desc[UR22][R140.64], !P2 ;  /* 0x601fc0008cfc7fae */ /* 0x0003e8000d1a1016 */
[----:B------:R-:W0:Y:S01]  /*1cc30*/  LDGDEPBAR ;  /* 0x00000000000079af */ /* 0x000e220000000000 */
[----:B-1----:R-:W-:-:S05]  /*1cc40*/  IMAD R132, R138, 0x100, R138 ;  /* 0x000001008a847824 */ /* 0x002fca00078e028a */
[----:B------:R-:W-:-:S04]  /*1cc50*/  SHF.L.U32 R132, R132, 0x2, RZ ;  /* 0x0000000284847819 */ /* 0x000fc800000006ff */
[----:B------:R-:W-:-:S05]  /*1cc60*/  LOP3.LUT R132, R132, 0x1807c, RZ, 0xc0, !PT ;  /* 0x0001807c84847812 */ /* 0x000fca00078ec0ff */
[----:B------:R-:W-:Y:S01]  /*1cc70*/  VIADD R143, R132, UR9 ;  /* 0x00000009848f7c36 */ /* 0x000fe20008000000 */
[----:B------:R-:W-:Y:S01]  /*1cc80*/  ISETP.GE.U32.AND P5, PT, R0, 0x7fffff00, PT ;  /* 0x7fffff000000780c */ /* 0x000fe20003fa6070 */
[----:B------:R-:W-:Y:S01]  /*1cc90*/  VIADD R0, R136, 0xffffff7e ;  /* 0xffffff7e88007836 */ /* 0x000fe20000000000 */
[C---:B------:R-:W-:Y:S01]  /*1cca0*/  LOP3.LUT R136, R132.reuse, 0x10, RZ, 0x3c, !PT ;  /* 0x0000001084887812 */ /* 0x040fe200078e3cff */
[----:B------:R1:W-:Y:S01]  /*1ccb0*/  STL.64 [R1+0x13f0], R132 ;  /* 0x0013f08401007387 */ /* 0x0003e20000100a00 */
[----:B------:R-:W-:Y:S02]  /*1ccc0*/  LOP3.LUT R138, R132, 0x30, RZ, 0x3c, !PT ;  /* 0x00000030848a7812 */ /* 0x000fe400078e3cff */
[----:B------:R-:W-:Y:S01]  /*1ccd0*/  ISETP.GE.U32.AND P3, PT, R0, 0x7ffffeff, PT ;  /* 0x7ffffeff0000780c */ /* 0x000fe20003f66070 */
[----:B---3--:R-:W-:Y:S01]  /*1cce0*/  VIADD R0, R137, 0xffffff7d ;  /* 0xffffff7d89007836 */ /* 0x008fe20000000000 */
[C---:B------:R-:W-:Y:S02]  /*1ccf0*/  LOP3.LUT R137, R132.reuse, 0x20, RZ, 0x3c, !PT ;  /* 0x0000002084897812 */ /* 0x040fe400078e3cff */
[----:B------:R-:W-:-:S02]  /*1cd00*/  LOP3.LUT R139, R132, 0x40, RZ, 0x3c, !PT ;  /* 0x00000040848b7812 */ /* 0x000fc400078e3cff */
[C---:B------:R-:W-:Y:S02]  /*1cd10*/  LOP3.LUT R140, R132.reuse, 0x50, RZ, 0x3c, !PT ;  /* 0x00000050848c7812 */ /* 0x040fe400078e3cff */
[C---:B------:R-:W-:Y:S02]  /*1cd20*/  LOP3.LUT R141, R132.reuse, 0x60, RZ, 0x3c, !PT ;  /* 0x00000060848d7812 */ /* 0x040fe400078e3cff */
[----:B------:R-:W-:Y:S02]  /*1cd30*/  LOP3.LUT R142, R132, 0x70, RZ, 0x3c, !PT ;  /* 0x00000070848e7812 */ /* 0x000fe400078e3cff */
[----:B-1----:R-:W3:Y:S04]  /*1cd40*/  LDL.LU.64 R132, [R1+0x4a0] ;  /* 0x0004a00001847983 */ /* 0x002ee80000300a00 */
[----:B--2---:R-:W-:Y:S04]  /*1cd50*/  LDGSTS.E [R143], desc[UR22][R38.64], P6 ;  /* 0x00000000268f7fae */ /* 0x004fe8000b1a1016 */
[----:B------:R-:W-:Y:S04]  /*1cd60*/  LDGSTS.E [R143+0x400], desc[UR22][R36.64], P6 ;  /* 0x00400000248f7fae */ /* 0x000fe8000b1a1016 */
        /* <DEDUP_REMOVED lines=11> */
[----:B------:R-:W2:Y:S04]  /*1ce20*/  LDL.64 R38, [R1+0x428] ;  /* 0x0004280001267983 */ /* 0x000ea80000100a00 */
        /* <DEDUP_REMOVED lines=15> */
[----:B------:R-:W2:Y:S04]  /*1cf20*/  LDL.64 R34, [R1+0x3d8] ;  /* 0x0003d80001227983 */ /* 0x000ea80000100a00 */
[----:B----4-:R-:W-:Y:S04]  /*1cf30*/  LDGSTS.E [R143+0x6c00], desc[UR22][R236.64], P6 ;  /* 0x06c00000ec8f7fae */ /* 0x010fe8000b1a1016 */
[----:B------:R-:W4:Y:S04]  /*1cf40*/  LDL.64 R32, [R1+0x3b0] ;  /* 0x0003b00001207983 */ /* 0x000f280000100a00 */
[----:B------:R-:W-:Y:S04]  /*1cf50*/  LDGSTS.E [R143+0x7000], desc[UR22][R220.64], P6 ;  /* 0x07000000dc8f7fae */ /* 0x000fe8000b1a1016 */
[----:B------:R-:W2:Y:S04]  /*1cf60*/  LDL.64 R30, [R1+0x388] ;  /* 0x00038800011e7983 */ /* 0x000ea80000100a00 */
[----:B------:R-:W2:Y:S04]  /*1cf70*/  LDL.64 R28, [R1+0x360] ;  /* 0x00036000011c7983 */ /* 0x000ea80000100a00 */
[----:B------:R-:W2:Y:S04]  /*1cf80*/  LDL.64 R220, [R1+0x450] ;  /* 0x0004500001dc7983 */ /* 0x000ea80000100a00 */
[----:B------:R-:W3:Y:S04]  /*1cf90*/  LDL.64 R26, [R1+0x340] ;  /* 0x00034000011a7983 */ /* 0x000ee80000100a00 */
        /* <DEDUP_REMOVED lines=20> */
[----:B------:R-:W3:Y:S01]  /*1d0e0*/  LDL.64 R236, [R1+0xa0] ;  /* 0x0000a00001ec7983 */ /* 0x000ee20000100a00 */
[----:B------:R-:W-:-:S03]  /*1d0f0*/  VIADD R136, R136, UR9 ;  /* 0x0000000988887c36 */ /* 0x000fc60008000000 */
[----:B------:R-:W-:Y:S04]  /*1d100*/  LDGSTS.E [R143+0x7400], desc[UR22][R196.64], P6 ;  /* 0x07400000c48f7fae */ /* 0x000fe8000b1a1016 */
[----:B------:R-:W-:Y:S04]  /*1d110*/  LDGSTS.E [R143+0x7800], desc[UR22][R212.64], P6 ;  /* 0x07800000d48f7fae */ /* 0x000fe8000b1a1016 */
[----:B------:R-:W-:Y:S04]  /*1d120*/  LDGSTS.E [R143+0x7c00], desc[UR22][R232.64], P6 ;  /* 0x07c00000e88f7fae */ /* 0x000fe8000b1a1016 */
[----:B--2---:R-:W-:Y:S04]  /*1d130*/  LDGSTS.E [R136+0x80], desc[UR22][R220.64], P6 ;  /* 0x00080000dc887fae */ /* 0x004fe8000b1a1016 */
[----:B------:R-:W-:Y:S04]  /*1d140*/  LDGSTS.E [R136+0x480], desc[UR22][R38.64], P6 ;  /* 0x0048000026887fae */ /* 0x000fe8000b1a1016 */
[----:B------:R-:W-:Y:S04]  /*1d150*/  LDGSTS.E [R136+0x880], desc[UR22][R36.64], P6 ;  /* 0x0088000024887fae */ /* 0x000fe8000b1a1016 */
[----:B------:R-:W-:Y:S04]  /*1d160*/  LDGSTS.E [R136+0xc80], desc[UR22][R34.64], P6 ;  /* 0x00c8000022887fae */ /* 0x000fe8000b1a1016 */
[----:B----4-:R-:W-:Y:S04]  /*1d170*/  LDGSTS.E [R136+0x1080], desc[UR22][R32.64], P6 ;  /* 0x0108000020887fae */ /* 0x010fe8000b1a1016 */
[----:B------:R-:W-:Y:S04]  /*1d180*/  LDGSTS.E [R136+0x1480], desc[UR22][R30.64], P6 ;  /* 0x014800001e887fae */ /* 0x000fe8000b1a1016 */
[----:B------:R-:W-:Y:S04]  /*1d190*/  LDGSTS.E [R136+0x1880], desc[UR22][R28.64], P6 ;  /* 0x018800001c887fae */ /* 0x000fe8000b1a1016 */
[----:B---3--:R-:W-:Y:S04]  /*1d1a0*/  LDGSTS.E [R136+0x1c80], desc[UR22][R26.64], P6 ;  /* 0x01c800001a887fae */ /* 0x008fe8000b1a1016 */
        /* <DEDUP_REMOVED lines=20> */
[----:B------:R-:W2:Y:S04]  /*1d2f0*/  LDL.LU.64 R220, [R1+0x15f0] ;  /* 0x0015f00001dc7983 */ /* 0x000ea80000300a00 */
[----:B------:R-:W-:Y:S04]  /*1d300*/  LDGSTS.E [R136+0x7080], desc[UR22][R236.64], P6 ;  /* 0x07080000ec887fae */ /* 0x000fe8000b1a1016 */
[----:B------:R-:W3:Y:S04]  /*1d310*/  LDL.64 R194, [R1+0x420] ;  /* 0x0004200001c27983 */ /* 0x000ee80000100a00 */
[----:B------:R-:W4:Y:S04]  /*1d320*/  LDL.64 R202, [R1+0x3f8] ;  /* 0x0003f80001ca7983 */ /* 0x000f280000100a00 */
[----:B------:R-:W2:Y:S04]  /*1d330*/  LDL.64 R236, [R1+0x448] ;  /* 0x0004480001ec7983 */ /* 0x000ea80000100a00 */
[----:B------:R-:W3:Y:S04]  /*1d340*/  LDL.64 R224, [R1+0x3d0] ;  /* 0x0003d00001e07983 */ /* 0x000ee80000100a00 */
[----:B------:R-:W4:Y:S04]  /*1d350*/  LDL.64 R38, [R1+0x3a8] ;  /* 0x0003a80001267983 */ /* 0x000f280000100a00 */
        /* <DEDUP_REMOVED lines=16> */
[----:B------:R-:W4:Y:S01]  /*1d460*/  LDL.64 R242, [R1+0x178] ;  /* 0x0001780001f27983 */ /* 0x000f220000100a00 */
[----:B------:R-:W-:-:S03]  /*1d470*/  VIADD R137, R137, UR9 ;  /* 0x0000000989897c36 */ /* 0x000fc60008000000 */
[----:B------:R-:W4:Y:S04]  /*1d480*/  LDL.64 R244, [R1+0x158] ;  /* 0x0001580001f47983 */ /* 0x000f280000100a00 */
[----:B------:R-:W4:Y:S04]  /*1d490*/  LDL.64 R246, [R1+0x138] ;  /* 0x0001380001f67983 */ /* 0x000f280000100a00 */
[----:B------:R-:W4:Y:S04]  /*1d4a0*/  LDL.64 R248, [R1+0x118] ;  /* 0x0001180001f87983 */ /* 0x000f280000100a00 */
[----:B------:R-:W4:Y:S04]  /*1d4b0*/  LDL.64 R250, [R1+0xf8] ;  /* 0x0000f80001fa7983 */ /* 0x000f280000100a00 */
[----:B------:R-:W4:Y:S04]  /*1d4c0*/  LDL.64 R4, [R1+0xd8] ;  /* 0x0000d80001047983 */ /* 0x000f280000100a00 */
[----:B------:R-:W4:Y:S04]  /*1d4d0*/  LDL.64 R238, [R1+0xb8] ;  /* 0x0000b80001ee7983 */ /* 0x000f280000100a00 */
[----:B------:R-:W-:Y:S04]  /*1d4e0*/  LDGSTS.E [R136+0x7480], desc[UR22][R198.64], P6 ;  /* 0x07480000c6887fae */ /* 0x000fe8000b1a1016 */
[----:B------:R-:W-:Y:S04]  /*1d4f0*/  LDGSTS.E [R136+0x7880], desc[UR22][R216.64], P6 ;  /* 0x07880000d8887fae */ /* 0x000fe8000b1a1016 */
[----:B------:R-:W-:Y:S04]  /*1d500*/  LDGSTS.E [R136+0x7c80], desc[UR22][R234.64], P6 ;  /* 0x07c80000ea887fae */ /* 0x000fe8000b1a1016 */
[----:B--2---:R-:W-:Y:S04]  /*1d510*/  LDGSTS.E [R137+0x100], desc[UR22][R236.64], P6 ;  /* 0x00100000ec897fae */ /* 0x004fe8000b1a1016 */
[----:B---3--:R-:W-:Y:S04]  /*1d520*/  LDGSTS.E [R137+0x500], desc[UR22][R194.64], P6 ;  /* 0x00500000c2897fae */ /* 0x008fe8000b1a1016 */
[----:B----4-:R-:W-:Y:S04]  /*1d530*/  LDGSTS.E [R137+0x900], desc[UR22][R202.64], P6 ;  /* 0x00900000ca897fae */ /* 0x010fe8000b1a1016 */
[----:B------:R-:W2:Y:S04]  /*1d540*/  LDL.LU.64 R236, [R1+0x15e8] ;  /* 0x0015e80001ec7983 */ /* 0x000ea80000300a00 */
        /* <DEDUP_REMOVED lines=11> */
[----:B------:R-:W3:Y:S04]  /*1d600*/  LDL.LU.64 R194, [R1+0x15e0] ;  /* 0x0015e00001c27983 */ /* 0x000ee80000300a00 */
[----:B------:R-:W-:Y:S04]  /*1d610*/  LDGSTS.E [R137+0x3900], desc[UR22][R18.64], P6 ;  /* 0x0390000012897fae */ /* 0x000fe8000b1a1016 */
[----:B------:R-:W4:Y:S04]  /*1d620*/  LDL.LU.64 R202, [R1+0x15d8] ;  /* 0x0015d80001ca7983 */ /* 0x000f280000300a00 */
[----:B------:R-:W-:Y:S04]  /*1d630*/  LDGSTS.E [R137+0x3d00], desc[UR22][R16.64], P6 ;  /* 0x03d0000010897fae */ /* 0x000fe8000b1a1016 */
[----:B------:R-:W3:Y:S04]  /*1d640*/  LDL.LU.64 R224, [R1+0x15d0] ;  /* 0x0015d00001e07983 */ /* 0x000ee80000300a00 */
[----:B------:R-:W-:Y:S04]  /*1d650*/  LDGSTS.E [R137+0x4100], desc[UR22][R6.64], P6 ;  /* 0x0410000006897fae */ /* 0x000fe8000b1a1016 */
[----:B------:R-:W-:Y:S04]  /*1d660*/  LDGSTS.E [R137+0x4500], desc[UR22][R14.64], P6 ;  /* 0x045000000e897fae */ /* 0x000fe8000b1a1016 */
[----:B------:R-:W-:Y:S04]  /*1d670*/  LDGSTS.E [R137+0x4900], desc[UR22][R12.64], P6 ;  /* 0x049000000c897fae */ /* 0x000fe8000b1a1016 */
[----:B------:R-:W3:Y:S04]  /*1d680*/  LDL.64 R6, [R1+0x440] ;  /* 0x0004400001067983 */ /* 0x000ee80000100a00 */
        /* <DEDUP_REMOVED lines=10> */
[----:B------:R-:W4:Y:S04]  /*1d730*/  LDL.64 R246, [R1+0x418] ;  /* 0x0004180001f67983 */ /* 0x000f280000100a00 */
[----:B------:R-:W-:Y:S04]  /*1d740*/  LDGSTS.E [R137+0x7500], desc[UR22][R200.64], P6 ;  /* 0x07500000c8897fae */ /* 0x000fe8000b1a1016 */
        /* <DEDUP_REMOVED lines=12> */
[----:B------:R-:W-:Y:S04]  /*1d810*/  LDGSTS.E [R137+0x7900], desc[UR22][R220.64], P6 ;  /* 0x07900000dc897fae */ /* 0x000fe8000b1a1016 */
[----:B------:R1:W-:Y:S01]  /*1d820*/  STL.64 [R1+0x1508], R136 ;  /* 0x0015088801007387 */ /* 0x0003e20000100a00 */
[----:B------:R-:W-:-:S03]  /*1d830*/  VIADD R138, R138, UR9 ;  /* 0x000000098a8a7c36 */ /* 0x000fc60008000000 */
        /* <DEDUP_REMOVED lines=10> */
[----:B--2---:R-:W-:Y:S04]  /*1d8e0*/  LDGSTS.E [R137+0x7d00], desc[UR22][R236.64], P6 ;  /* 0x07d00000ec897fae */ /* 0x004fe8000b1a1016 */
[----:B-1----:R-:W2:Y:S04]  /*1d8f0*/  LDL.64 R136, [R1+0x3a0] ;  /* 0x0003a00001887983 */ /* 0x002ea80000100a00 */
[----:B---3--:R-:W-:Y:S04]  /*1d900*/  LDGSTS.E [R138+0x180], desc[UR22][R6.64], P6 ;  /* 0x00180000068a7fae */ /* 0x008fe8000b1a1016 */
[----:B------:R-:W3:Y:S04]  /*1d910*/  LDL.64 R6, [R1+0x130] ;  /* 0x0001300001067983 */ /* 0x000ee80000100a00 */
[----:B----4-:R-:W-:Y:S04]  /*1d920*/  LDGSTS.E [R138+0x580], desc[UR22][R246.64], P6 ;  /* 0x00580000f68a7fae */ /* 0x010fe8000b1a1016 */
[----:B------:R-:W-:Y:S04]  /*1d930*/  LDGSTS.E [R138+0x980], desc[UR22][R248.64], P6 ;  /* 0x00980000f88a7fae */ /* 0x000fe8000b1a1016 */
[----:B------:R-:W-:Y:S04]  /*1d940*/  LDGSTS.E [R138+0xd80], desc[UR22][R238.64], P6 ;  /* 0x00d80000ee8a7fae */ /* 0x000fe8000b1a1016 */
[----:B------:R-:W4:Y:S04]  /*1d950*/  LDL.64 R246, [R1+0xd0] ;  /* 0x0000d00001f67983 */ /* 0x000f280000100a00 */
[----:B------:R-:W4:Y:S04]  /*1d960*/  LDL.64 R248, [R1+0xb0] ;  /* 0x0000b00001f87983 */ /* 0x000f280000100a00 */
[----:B------:R-:W4:Y:S04]  /*1d970*/  LDL.LU.64 R238, [R1+0x15c8] ;  /* 0x0015c80001ee7983 */ /* 0x000f280000300a00 */
[----:B--2---:R-:W-:Y:S04]  /*1d980*/  LDGSTS.E [R138+0x1180], desc[UR22][R136.64], P6 ;  /* 0x01180000888a7fae */ /* 0x004fe8000b1a1016 */
        /* <DEDUP_REMOVED lines=20> */
[----:B------:R-:W-:Y:S04]  /*1dad0*/  LDGSTS.E [R138+0x5580], desc[UR22][R14.64], P6 ;  /* 0x055800000e8a7fae */ /* 0x000fe8000b1a1016 */
[----:B------:R-:W-:Y:S04]  /*1dae0*/  LDGSTS.E [R138+0x5980], desc[UR22][R12.64], P6 ;  /* 0x059800000c8a7fae */ /* 0x000fe8000b1a1016 */
[----:B---3--:R-:W-:Y:S01]  /*1daf0*/  LDGSTS.E [R138+0x5d80], desc[UR22][R6.64], P6 ;  /* 0x05d80000068a7fae */ /* 0x008fe2000b1a1016 */
[----:B------:R-:W-:-:S03]  /*1db00*/  IADD3 R139, PT, PT, R139, UR9, RZ ;  /* 0x000000098b8b7c10 */ /* 0x000fc6000fffe0ff */
[----:B------:R-:W-:Y:S04]  /*1db10*/  LDGSTS.E [R138+0x6180], desc[UR22][R244.64], P6 ;  /* 0x06180000f48a7fae */ /* 0x000fe8000b1a1016 */
[----:B------:R-:W-:Y:S04]  /*1db20*/  LDGSTS.E [R138+0x6580], desc[UR22][R8.64], P6 ;  /* 0x06580000088a7fae */ /* 0x000fe8000b1a1016 */
[----:B------:R-:W3:Y:S04]  /*1db30*/  LDL.64 R6, [R1+0x398] ;  /* 0x0003980001067983 */ /* 0x000ee80000100a00 */
[----:B------:R-:W3:Y:S04]  /*1db40*/  LDL.64 R244, [R1+0x370] ;  /* 0x0003700001f47983 */ /* 0x000ee80000100a00 */
[----:B------:R-:W3:Y:S04]  /*1db50*/  LDL.64 R136, [R1+0x468] ;  /* 0x0004680001887983 */ /* 0x000ee80000100a00 */
[----:B------:R-:W3:Y:S04]  /*1db60*/  LDL.64 R8, [R1+0x470] ;  /* 0x0004700001087983 */ /* 0x000ee80000100a00 */
[----:B------:R-:W3:Y:S04]  /*1db70*/  LDL.64 R38, [R1+0x488] ;  /* 0x0004880001267983 */ /* 0x000ee80000100a00 */
[----:B------:R-:W3:Y:S04]  /*1db80*/  LDL.64 R36, [R1+0x490] ;  /* 0x0004900001247983 */ /* 0x000ee80000100a00 */
[----:B----4-:R-:W-:Y:S04]  /*1db90*/  LDGSTS.E [R138+0x6980], desc[UR22][R246.64], P6 ;  /* 0x06980000f68a7fae */ /* 0x010fe8000b1a1016 */
[----:B------:R-:W-:Y:S04]  /*1dba0*/  LDGSTS.E [R138+0x6d80], desc[UR22][R248.64], P6 ;  /* 0x06d80000f88a7fae */ /* 0x000fe8000b1a1016 */
[----:B------:R-:W-:Y:S04]  /*1dbb0*/  LDGSTS.E [R138+0x7180], desc[UR22][R194.64], P6 ;  /* 0x07180000c28a7fae */ /* 0x000fe8000b1a1016 */
[----:B------:R-:W-:Y:S04]  /*1dbc0*/  LDGSTS.E [R138+0x7580], desc[UR22][R202.64], P6 ;  /* 0x07580000ca8a7fae */ /* 0x000fe8000b1a1016 */
[----:B------:R-:W4:Y:S04]  /*1dbd0*/  LDL.64 R248, [R1+0x460] ;  /* 0x0004600001f87983 */ /* 0x000f280000100a00 */
[----:B------:R-:W-:Y:S04]  /*1dbe0*/  LDGSTS.E [R138+0x7980], desc[UR22][R224.64], P6 ;  /* 0x07980000e08a7fae */ /* 0x000fe8000b1a1016 */
        /* <DEDUP_REMOVED lines=15> */
[----:B------:R-:W-:Y:S04]  /*1dce0*/  LDGSTS.E [R139+0x600], desc[UR22][R250.64], P6 ;  /* 0x00600000fa8b7fae */ /* 0x000fe8000b1a1016 */
[----:B------:R-:W2:Y:S04]  /*1dcf0*/  LDL.64 R10, [R1+0x518] ;  /* 0x00051800010a7983 */ /* 0x000ea80000100a00 */
[----:B------:R-:W2:Y:S04]  /*1dd00*/  LDL.64 R250, [R1+0x480] ;  /* 0x0004800001fa7983 */ /* 0x000ea80000100a00 */
[----:B------:R-:W-:Y:S04]  /*1dd10*/  LDGSTS.E [R139+0xa00], desc[UR22][R242.64], P6 ;  /* 0x00a00000f28b7fae */ /* 0x000fe8000b1a1016 */
[----:B------:R-:W-:Y:S04]  /*1dd20*/  LDGSTS.E [R139+0xe00], desc[UR22][R4.64], P6 ;  /* 0x00e00000048b7fae */ /* 0x000fe8000b1a1016 */
[----:B------:R-:W2:Y:S04]  /*1dd30*/  LDL.64 R242, [R1+0x508] ;  /* 0x0005080001f27983 */ /* 0x000ea80000100a00 */
[----:B------:R-:W2:Y:S04]  /*1dd40*/  LDL.64 R4, [R1+0x4e8] ;  /* 0x0004e80001047983 */ /* 0x000ea80000100a00 */
[----:B---3--:R-:W-:Y:S04]  /*1dd50*/  LDGSTS.E [R139+0x1200], desc[UR22][R6.64], P6 ;  /* 0x01200000068b7fae */ /* 0x008fe8000b1a1016 */
[----:B------:R-:W-:Y:S04]  /*1dd60*/  LDGSTS.E [R139+0x1600], desc[UR22][R244.64], P6 ;  /* 0x01600000f48b7fae */ /* 0x000fe8000b1a1016 */
[----:B------:R-:W3:Y:S04]  /*1dd70*/  LDL.64 R6, [R1+0x4f0] ;  /* 0x0004f00001067983 */ /* 0x000ee80000100a00 */
[----:B------:R-:W3:Y:S04]  /*1dd80*/  LDL.64 R244, [R1+0x520] ;  /* 0x0005200001f47983 */ /* 0x000ee80000100a00 */
[----:B----4-:R-:W-:Y:S04]  /*1dd90*/  LDGSTS.E [R139+0x1a00], desc[UR22][R248.64], P6 ;  /* 0x01a00000f88b7fae */ /* 0x010fe8000b1a1016 */
[----:B------:R-:W-:Y:S04]  /*1dda0*/  LDGSTS.E [R139+0x1e00], desc[UR22][R136.64], P6 ;  /* 0x01e00000888b7fae */ /* 0x000fe8000b1a1016 */
[----:B------:R-:W-:Y:S04]  /*1ddb0*/  LDGSTS.E [R139+0x2200], desc[UR22][R8.64], P6 ;  /* 0x02200000088b7fae */ /* 0x000fe8000b1a1016 */
[----:B------:R-:W4:Y:S04]  /*1ddc0*/  LDL.64 R248, [R1+0x528] ;  /* 0x0005280001f87983 */ /* 0x000f280000100a00 */
[----:B------:R-:W-:Y:S04]  /*1ddd0*/  LDGSTS.E [R139+0x2600], desc[UR22][R246.64], P6 ;  /* 0x02600000f68b7fae */ /* 0x000fe8000b1a1016 */
[----:B------:R-:W4:Y:S04]  /*1dde0*/  LDL.64 R8, [R1+0x530] ;  /* 0x0005300001087983 */ /* 0x000f280000100a00 */
[----:B------:R-:W4:Y:S04]  /*1ddf0*/  LDL.64 R246, [R1+0x538] ;  /* 0x0005380001f67983 */ /* 0x000f280000100a00 */
        /* <DEDUP_REMOVED lines=16> */
[----:B---3--:R-:W-:Y:S04]  /*1df00*/  LDGSTS.E [R139+0x6200], desc[UR22][R6.64], P6 ;  /* 0x06200000068b7fae */ /* 0x008fe8000b1a1016 */
[----:B------:R-:W-:Y:S01]  /*1df10*/  LDGSTS.E [R139+0x6600], desc[UR22][R16.64], P6 ;  /* 0x06600000108b7fae */ /* 0x000fe2000b1a1016 */
[----:B------:R-:W-:-:S03]  /*1df20*/  VIADD R140, R140, UR9 ;  /* 0x000000098c8c7c36 */ /* 0x000fc60008000000 */
[----:B------:R-:W-:Y:S04]  /*1df30*/  LDGSTS.E [R139+0x6a00], desc[UR22][R14.64], P6 ;  /* 0x06a000000e8b7fae */ /* 0x000fe8000b1a1016 */
[----:B------:R-:W3:Y:S04]  /*1df40*/  LDL.64 R6, [R1+0x550] ;  /* 0x0005500001067983 */ /* 0x000ee80000100a00 */
[----:B------:R-:W-:Y:S04]  /*1df50*/  LDGSTS.E [R139+0x6e00], desc[UR22][R242.64], P6 ;  /* 0x06e00000f28b7fae */ /* 0x000fe8000b1a1016 */
[----:B------:R-:W-:Y:S04]  /*1df60*/  LDGSTS.E [R139+0x7200], desc[UR22][R12.64], P6 ;  /* 0x072000000c8b7fae */ /* 0x000fe8000b1a1016 */
[----:B------:R-:W-:Y:S04]  /*1df70*/  LDGSTS.E [R139+0x7600], desc[UR22][R10.64], P6 ;  /* 0x076000000a8b7fae */ /* 0x000fe8000b1a1016 */
[----:B------:R-:W3:Y:S04]  /*1df80*/  LDL.64 R242, [R1+0x558] ;  /* 0x0005580001f27983 */ /* 0x000ee80000100a00 */
[----:B------:R-:W-:Y:S04]  /*1df90*/  LDGSTS.E [R139+0x7a00], desc[UR22][R244.64], P6 ;  /* 0x07a00000f48b7fae */ /* 0x000fe8000b1a1016 */
[----:B----4-:R-:W-:Y:S04]  /*1dfa0*/  LDGSTS.E [R139+0x7e00], desc[UR22][R248.64], P6 ;  /* 0x07e00000f88b7fae */ /* 0x010fe8000b1a1016 */
[----:B------:R-:W4:Y:S04]  /*1dfb0*/  LDL.64 R244, [R1+0x560] ;  /* 0x0005600001f47983 */ /* 0x000f280000100a00 */
[----:B------:R-:W4:Y:S04]  /*1dfc0*/  LDL.64 R248, [R1+0x568] ;  /* 0x0005680001f87983 */ /* 0x000f280000100a00 */
[----:B------:R-:W-:Y:S04]  /*1dfd0*/  LDGSTS.E [R140+0x280], desc[UR22][R8.64], P6 ;  /* 0x00280000088c7fae */ /* 0x000fe8000b1a1016 */
[----:B------:R1:W-:Y:S04]  /*1dfe0*/  STL.64 [R1+0x1500], R138 ;  /* 0x0015008a01007387 */ /* 0x0003e80000100a00 */
[----:B------:R-:W-:Y:S04]  /*1dff0*/  LDGSTS.E [R140+0x680], desc[UR22][R246.64], P6 ;  /* 0x00680000f68c7fae */ /* 0x000fe8000b1a1016 */
[----:B------:R-:W4:Y:S04]  /*1e000*/  LDL.64 R136, [R1+0x580] ;  /* 0x0005800001887983 */ /* 0x000f280000100a00 */
[----:B-1----:R-:W4:Y:S04]  /*1e010*/  LDL.64 R138, [R1+0x578] ;  /* 0x00057800018a7983 */ /* 0x002f280000100a00 */
        /* <DEDUP_REMOVED lines=18> */
[----:B------:R-:W2:Y:S04]  /*1e140*/  LDL.64 R250, [R1+0x5d8] ;  /* 0x0005d80001fa7983 */ /* 0x000ea80000100a00 */
[----:B------:R-:W-:Y:S04]  /*1e150*/  LDGSTS.E [R140+0xe80], desc[UR22][R4.64], P6 ;  /* 0x00e80000048c7fae */ /* 0x000fe8000b1a1016 */
[----:B------:R-:W2:Y:S04]  /*1e160*/  LDL.64 R4, [R1+0x5e0] ;  /* 0x0005e00001047983 */ /* 0x000ea80000100a00 */
[----:B---3--:R-:W-:Y:S04]  /*1e170*/  LDGSTS.E [R140+0x1280], desc[UR22][R6.64], P6 ;  /* 0x01280000068c7fae */ /* 0x008fe8000b1a1016 */
[----:B------:R-:W3:Y:S04]  /*1e180*/  LDL.64 R6, [R1+0x5f8] ;  /* 0x0005f80001067983 */ /* 0x000ee80000100a00 */
[----:B------:R-:W-:Y:S04]  /*1e190*/  LDGSTS.E [R140+0x1680], desc[UR22][R242.64], P6 ;  /* 0x01680000f28c7fae */ /* 0x000fe8000b1a1016 */
[----:B------:R-:W3:Y:S04]  /*1e1a0*/  LDL.64 R242, [R1+0x618] ;  /* 0x0006180001f27983 */ /* 0x000ee80000100a00 */
[----:B----4-:R-:W-:Y:S04]  /*1e1b0*/  LDGSTS.E [R140+0x1a80], desc[UR22][R244.64], P6 ;  /* 0x01a80000f48c7fae */ /* 0x010fe8000b1a1016 */
[----:B------:R-:W-:Y:S04]  /*1e1c0*/  LDGSTS.E [R140+0x1e80], desc[UR22][R248.64], P6 ;  /* 0x01e80000f88c7fae */ /* 0x000fe8000b1a1016 */
[----:B------:R-:W4:Y:S04]  /*1e1d0*/  LDL.64 R244, [R1+0x628] ;  /* 0x0006280001f47983 */ /* 0x000f280000100a00 */
[----:B------:R-:W4:Y:S04]  /*1e1e0*/  LDL.64 R248, [R1+0x630] ;  /* 0x0006300001f87983 */ /* 0x000f280000100a00 */
        /* <DEDUP_REMOVED lines=13> */
[----:B------:R-:W-:Y:S01]  /*1e2c0*/  LDGSTS.E [R140+0x5280], desc[UR22][R20.64], P6 ;  /* 0x05280000148c7fae */ /* 0x000fe2000b1a1016 */
        /* <DEDUP_REMOVED lines=16> */
[----:B------:R-:W-:Y:S04]  /*1e3d0*/  LDGSTS.E [R140+0x5e80], desc[UR22][R18.64], P6 ;  /* 0x05e80000128c7fae */ /* 0x000fe8000b1a1016 */
[----:B------:R-:W-:Y:S04]  /*1e3e0*/  LDGSTS.E [R140+0x6280], desc[UR22][R16.64], P6 ;  /* 0x06280000108c7fae */ /* 0x000fe8000b1a1016 */
[----:B------:R-:W2:Y:S04]  /*1e3f0*/  LDL.64 R4, [R1+0x648] ;  /* 0x0006480001047983 */ /* 0x000ea80000100a00 */
[----:B---3--:R-:W-:Y:S04]  /*1e400*/  LDGSTS.E [R140+0x6680], desc[UR22][R6.64], P6 ;  /* 0x06680000068c7fae */ /* 0x008fe8000b1a1016 */
[----:B------:R-:W-:Y:S04]  /*1e410*/  LDGSTS.E [R140+0x6a80], desc[UR22][R14.64], P6 ;  /* 0x06a800000e8c7fae */ /* 0x000fe8000b1a1016 */
[----:B------:R-:W-:Y:S04]  /*1e420*/  LDGSTS.E [R140+0x6e80], desc[UR22][R12.64], P6 ;  /* 0x06e800000c8c7fae */ /* 0x000fe8000b1a1016 */
[----:B------:R-:W3:Y:S04]  /*1e430*/  LDL.64 R6, [R1+0x650] ;  /* 0x0006500001067983 */ /* 0x000ee80000100a00 */
[----:B------:R-:W-:Y:S04]  /*1e440*/  LDGSTS.E [R140+0x7280], desc[UR22][R8.64], P6 ;  /* 0x07280000088c7fae */ /* 0x000fe8000b1a1016 */
[----:B------:R-:W-:Y:S04]  /*1e450*/  LDGSTS.E [R140+0x7680], desc[UR22][R242.64], P6 ;  /* 0x07680000f28c7fae */ /* 0x000fe8000b1a1016 */
[----:B------:R-:W-:Y:S04]  /*1e460*/  LDGSTS.E [R140+0x7a80], desc[UR22][R10.64], P6 ;  /* 0x07a800000a8c7fae */ /* 0x000fe8000b1a1016 */
[----:B------:R-:W3:Y:S04]  /*1e470*/  LDL.64 R8, [R1+0x658] ;  /* 0x0006580001087983 */ /* 0x000ee80000100a00 */
[----:B----4-:R-:W-:Y:S04]  /*1e480*/  LDGSTS.E [R140+0x7e80], desc[UR22][R244.64], P6 ;  /* 0x07e80000f48c7fae */ /* 0x010fe8000b1a1016 */
        /* <DEDUP_REMOVED lines=18> */
[----:B----4-:R-:W-:Y:S04]  /*1e5b0*/  LDGSTS.E [R141+0x1b00], desc[UR22][R242.64], P6 ;  /* 0x01b00000f28d7fae */ /* 0x010fe8000b1a1016 */
        /* <DEDUP_REMOVED lines=15> */
[----:B------:R-:W-:Y:S04]  /*1e6b0*/  LDGSTS.E [R141+0x4f00], desc[UR22][R20.64], P6 ;  /* 0x04f00000148d7fae */ /* 0x000fe8000b1a1016 */
[----:B------:R-:W-:Y:S04]  /*1e6c0*/  LDGSTS.E [R141+0x5300], desc[UR22][R244.64], P6 ;  /* 0x05300000f48d7fae */ /* 0x000fe8000b1a1016 */
[----:B------:R-:W-:Y:S04]  /*1e6d0*/  LDGSTS.E [R141+0x5700], desc[UR22][R246.64], P6 ;  /* 0x05700000f68d7fae */ /* 0x000fe8000b1a1016 */
[----:B------:R-:W-:Y:S04]  /*1e6e0*/  LDGSTS.E [R141+0x5b00], desc[UR22][R18.64], P6 ;  /* 0x05b00000128d7fae */ /* 0x000fe8000b1a1016 */
[----:B------:R-:W-:Y:S04]  /*1e6f0*/  LDGSTS.E [R141+0x5f00], desc[UR22][R16.64], P6 ;  /* 0x05f00000108d7fae */ /* 0x000fe8000b1a1016 */
[----:B------:R-:W4:Y:S04]  /*1e700*/  LDL.64 R244, [R1+0x780] ;  /* 0x0007800001f47983 */ /* 0x000f280000100a00 */
[----:B------:R-:W4:Y:S04]  /*1e710*/  LDL.64 R246, [R1+0x790] ;  /* 0x0007900001f67983 */ /* 0x000f280000100a00 */
[----:B--2---:R-:W-:Y:S04]  /*1e720*/  LDGSTS.E [R141+0x6300], desc[UR22][R250.64], P6 ;  /* 0x06300000fa8d7fae */ /* 0x004fe8000b1a1016 */
[----:B------:R-:W-:Y:S04]  /*1e730*/  LDGSTS.E [R141+0x6700], desc[UR22][R14.64], P6 ;  /* 0x067000000e8d7fae */ /* 0x000fe8000b1a1016 */
[----:B------:R-:W-:Y:S04]  /*1e740*/  LDGSTS.E [R141+0x6b00], desc[UR22][R12.64], P6 ;  /* 0x06b000000c8d7fae */ /* 0x000fe8000b1a1016 */
[----:B------:R-:W2:Y:S04]  /*1e750*/  LDL.64 R250, [R1+0x7a0] ;  /* 0x0007a00001fa7983 */ /* 0x000ea80000100a00 */
[----:B------:R-:W-:Y:S04]  /*1e760*/  LDGSTS.E [R141+0x6f00], desc[UR22][R4.64], P6 ;  /* 0x06f00000048d7fae */ /* 0x000fe8000b1a1016 */
[----:B------:R-:W2:Y:S04]  /*1e770*/  LDL.64 R4, [R1+0x7b0] ;  /* 0x0007b00001047983 */ /* 0x000ea80000100a00 */
[----:B---3--:R-:W-:Y:S01]  /*1e780*/  LDGSTS.E [R141+0x7300], desc[UR22][R6.64], P6 ;  /* 0x07300000068d7fae */ /* 0x008fe2000b1a1016 */
[----:B------:R-:W-:-:S03]  /*1e790*/  VIADD R142, R142, UR9 ;  /* 0x000000098e8e7c36 */ /* 0x000fc60008000000 */
[----:B------:R-:W-:Y:S04]  /*1e7a0*/  LDGSTS.E [R141+0x7700], desc[UR22][R10.64], P6 ;  /* 0x077000000a8d7fae */ /* 0x000fe8000b1a1016 */
[----:B------:R-:W3:Y:S04]  /*1e7b0*/  LDL.64 R6, [R1+0x7c0] ;  /* 0x0007c00001067983 */ /* 0x000ee80000100a00 */
[----:B------:R1:W-:Y:S04]  /*1e7c0*/  STL.64 [R1+0x13f8], R140 ;  /* 0x0013f88c01007387 */ /* 0x0003e80000100a00 */
        /* <DEDUP_REMOVED lines=9> */
[----:B----4-:R-:W-:Y:S04]  /*1e860*/  LDGSTS.E [R141+0x7b00], desc[UR22][R8.64], P6 ;  /* 0x07b00000088d7fae */ /* 0x010fe8000b1a1016 */
[----:B------:R-:W4:Y:S04]  /*1e870*/  LDL.64 R20, [R1+0x840] ;  /* 0x0008400001147983 */ /* 0x000f280000100a00 */
        /* <DEDUP_REMOVED lines=12> */
[----:B------:R-:W-:Y:S04]  /*1e940*/  LDGSTS.E [R142+0xb80], desc[UR22][R246.64], P6 ;  /* 0x00b80000f68e7fae */ /* 0x000fe8000b1a1016 */
[----:B------:R-:W4:Y:S04]  /*1e950*/  LDL.64 R244, [R1+0x8d8] ;  /* 0x0008d80001f47983 */ /* 0x000f280000100a00 */
[----:B------:R-:W4:Y:S04]  /*1e960*/  LDL.64 R242, [R1+0x8e8] ;  /* 0x0008e80001f27983 */ /* 0x000f280000100a00 */
[----:B------:R-:W4:Y:S04]  /*1e970*/  LDL.64 R246, [R1+0x8e0] ;  /* 0x0008e00001f67983 */ /* 0x000f280000100a00 */
[----:B-1----:R-:W4:Y:S04]  /*1e980*/  LDL.64 R140, [R1+0x918] ;  /* 0x00091800018c7983 */ /* 0x002f280000100a00 */
[----:B--2---:R-:W-:Y:S04]  /*1e990*/  LDGSTS.E [R142+0xf80], desc[UR22][R250.64], P6 ;  /* 0x00f80000fa8e7fae */ /* 0x004fe8000b1a1016 */
[----:B------:R-:W2:Y:S04]  /*1e9a0*/  LDL.64 R250, [R1+0x968] ;  /* 0x0009680001fa7983 */ /* 0x000ea80000100a00 */
[----:B------:R-:W-:Y:S04]  /*1e9b0*/  LDGSTS.E [R142+0x1380], desc[UR22][R4.64], P6 ;  /* 0x01380000048e7fae */ /* 0x000fe8000b1a1016 */
[----:B------:R-:W2:Y:S04]  /*1e9c0*/  LDL.64 R4, [R1+0x8f8] ;  /* 0x0008f80001047983 */ /* 0x000ea80000100a00 */
[----:B---3--:R-:W-:Y:S04]  /*1e9d0*/  LDGSTS.E [R142+0x1780], desc[UR22][R6.64], P6 ;  /* 0x01780000068e7fae */ /* 0x008fe8000b1a1016 */
[----:B------:R-:W-:Y:S04]  /*1e9e0*/  LDGSTS.E [R142+0x1b80], desc[UR22][R38.64], P6 ;  /* 0x01b80000268e7fae */ /* 0x000fe8000b1a1016 */
[----:B------:R-:W3:Y:S04]  /*1e9f0*/  LDL.64 R6, [R1+0x908] ;  /* 0x0009080001067983 */ /* 0x000ee80000100a00 */
[----:B------:R-:W-:Y:S04]  /*1ea00*/  LDGSTS.E [R142+0x1f80], desc[UR22][R36.64], P6 ;  /* 0x01f80000248e7fae */ /* 0x000fe8000b1a1016 */
[----:B------:R-:W-:Y:S04]  /*1ea10*/  LDGSTS.E [R142+0x2380], desc[UR22][R34.64], P6 ;  /* 0x02380000228e7fae */ /* 0x000fe8000b1a1016 */
[----:B------:R-:W3:Y:S04]  /*1ea20*/  LDL.LU.64 R38, [R1+0x15c0] ;  /* 0x0015c00001267983 */ /* 0x000ee80000300a00 */
        /* <DEDUP_REMOVED lines=12> */
[----:B----4-:R-:W-:Y:S04]  /*1eaf0*/  LDGSTS.E [R142+0x3f80], desc[UR22][R20.64], P6 ;  /* 0x03f80000148e7fae */ /* 0x010fe8000b1a1016 */
[----:B------:R-:W4:Y:S04]  /*1eb00*/  LDL.LU.64 R24, [R1+0x1588] ;  /* 0x0015880001187983 */ /* 0x000f280000300a00 */
[----:B------:R-:W-:Y:S04]  /*1eb10*/  LDGSTS.E [R142+0x4380], desc[UR22][R18.64], P6 ;  /* 0x04380000128e7fae */ /* 0x000fe8000b1a1016 */
[----:B------:R-:W4:Y:S04]  /*1eb20*/  LDL.LU.64 R22, [R1+0x1580] ;  /* 0x0015800001167983 */ /* 0x000f280000300a00 */
[----:B------:R-:W-:Y:S04]  /*1eb30*/  LDGSTS.E [R142+0x4780], desc[UR22][R16.64], P6 ;  /* 0x04780000108e7fae */ /* 0x000fe8000b1a1016 */
[----:B------:R-:W4:Y:S04]  /*1eb40*/  LDL.LU.64 R20, [R1+0x1578] ;  /* 0x0015780001147983 */ /* 0x000f280000300a00 */
[----:B------:R-:W-:Y:S04]  /*1eb50*/  LDGSTS.E [R142+0x4b80], desc[UR22][R248.64], P6 ;  /* 0x04b80000f88e7fae */ /* 0x000fe8000b1a1016 */
[----:B------:R-:W4:Y:S04]  /*1eb60*/  LDL.LU.64 R18, [R1+0x1570] ;  /* 0x0015700001127983 */ /* 0x000f280000300a00 */
[----:B------:R1:W-:Y:S04]  /*1eb70*/  LDGSTS.E [R142+0x4f80], desc[UR22][R136.64], P6 ;  /* 0x04f80000888e7fae */ /* 0x0003e8000b1a1016 */
[----:B------:R-:W4:Y:S04]  /*1eb80*/  LDL.LU.64 R16, [R1+0x1568] ;  /* 0x0015680001107983 */ /* 0x000f280000300a00 */
[----:B------:R-:W-:Y:S04]  /*1eb90*/  LDGSTS.E [R142+0x5380], desc[UR22][R14.64], P6 ;  /* 0x053800000e8e7fae */ /* 0x000fe8000b1a1016 */
[----:B------:R-:W4:Y:S01]  /*1eba0*/  LDL.LU.64 R248, [R1+0x98] ;  /* 0x0000980001f87983 */ /* 0x000f220000300a00 */
[----:B-1----:R-:W1:Y:S03]  /*1ebb0*/  LDC R136, c[0x0][0x3a0] ;  /* 0x0000e800ff887b82 */ /* 0x002e660000000800 */
[----:B------:R-:W-:Y:S04]  /*1ebc0*/  LDGSTS.E [R142+0x5780], desc[UR22][R12.64], P6 ;  /* 0x057800000c8e7fae */ /* 0x000fe8000b1a1016 */
        /* <DEDUP_REMOVED lines=10> */
[----:B------:R-:W-:Y:S01]  /*1ec70*/  LDGSTS.E [R142+0x6f80], desc[UR22][R242.64], P6 ;  /* 0x06f80000f28e7fae */ /* 0x000fe2000b1a1016 */
[----:B-1----:R-:W1:Y:S03]  /*1ec80*/  LDC R245, c[0x0][0x3a0] ;  /* 0x0000e800fff57b82 */ /* 0x002e660000000800 */
[----:B------:R-:W4:Y:S01]  /*1ec90*/  LDL.LU.64 R246, [R1+0x88] ;  /* 0x0000880001f67983 */ /* 0x000f220000300a00 */
[----:B------:R-:W-:-:S04]  /*1eca0*/  ISETP.GE.U32.AND P2, PT, R0, 0x7ffffefe, PT ;  /* 0x7ffffefe0000780c */ /* 0x000fc80003f46070 */
[----:B------:R-:W1:Y:S01]  /*1ecb0*/  LDC R244, c[0x0][0x3a0] ;  /* 0x0000e800fff47b82 */ /* 0x000e620000000800 */
[----:B------:R-:W4:Y:S04]  /*1ecc0*/  LDL.LU.64 R242, [R1+0x1540] ;  /* 0x0015400001f27983 */ /* 0x000f280000300a00 */
[----:B--2---:R-:W-:Y:S04]  /*1ecd0*/  LDGSTS.E [R142+0x7380], desc[UR22][R4.64], P6 ;  /* 0x07380000048e7fae */ /* 0x004fe8000b1a1016 */
[----:B------:R-:W2:Y:S04]  /*1ece0*/  LDL.LU.64 R4, [R1+0x1538] ;  /* 0x0015380001047983 */ /* 0x000ea80000300a00 */
[----:B---3--:R3:W-:Y:S04]  /*1ecf0*/  LDGSTS.E [R142+0x7780], desc[UR22][R6.64], P6 ;  /* 0x07780000068e7fae */ /* 0x0087e8000b1a1016 */
[----:B------:R-:W-:Y:S04]  /*1ed00*/  LDGSTS.E [R142+0x7b80], desc[UR22][R140.64], P6 ;  /* 0x07b800008c8e7fae */ /* 0x000fe8000b1a1016 */
[----:B------:R-:W-:Y:S04]  /*1ed10*/  LDGSTS.E [R142+0x7f80], desc[UR22][R250.64], P6 ;  /* 0x07f80000fa8e7fae */ /* 0x000fe8000b1a1016 */
[----:B------:R-:W2:Y:S04]  /*1ed20*/  LDL.LU.64 R6, [R1+0x1530] ;  /* 0x0015300001067983 */ /* 0x000ea80000300a00 */
[----:B------:R-:W4:Y:S04]  /*1ed30*/  LDL.LU.64 R140, [R1+0x80] ;  /* 0x00008000018c7983 */ /* 0x000f280000300a00 */
[----:B------:R-:W4:Y:S04]  /*1ed40*/  LDL.LU.64 R250, [R1+0x78] ;  /* 0x0000780001fa7983 */ /* 0x000f280000300a00 */
[----:B------:R-:W0:Y:S01]  /*1ed50*/  LDGDEPBAR ;  /* 0x00000000000079af */ /* 0x000e220000000000 */
[----:B------:R-:W-:Y:S01]  /*1ed60*/  VIADD R0, R2, 0xffffff7c ;  /* 0xffffff7c02007836 */ /* 0x000fe20000000000 */
[----:B------:R-:W-:Y:S04]  /*1ed70*/  BAR.SYNC.DEFER_BLOCKING 0x0 ;  /* 0x0000000000007b1d */ /* 0x000fe80000010000 */
[----:B------:R-:W-:-:S02]  /*1ed80*/  ISETP.GE.U32.AND P6, PT, R0, 0x7ffffefd, PT ;  /* 0x7ffffefd0000780c */ /* 0x000fc40003fc6070 */
[----:B------:R-:W-:Y:S01]  /*1ed90*/  IADD3 R0, PT, PT, R136, -0x85, RZ ;  /* 0xffffff7b88007810 */ /* 0x000fe20007ffe0ff */
[----:B--2---:R-:W-:Y:S02]  /*1eda0*/  IMAD.SHL.U32 R2, R6, 0x80, RZ ;  /* 0x0000008006027824 */ /* 0x004fe400078e00ff */
[----:B---3--:R-:W2:Y:S02]  /*1edb0*/  LDC R6, c[0x0][0x3a0] ;  /* 0x0000e800ff067b82 */ /* 0x008ea40000000800 */
[----:B------:R-:W-:-:S05]  /*1edc0*/  IMAD.WIDE R4, R2, 0x4, R4 ;  /* 0x0000000402047825 */ /* 0x000fca00078e0204 */
[----:B------:R4:W-:Y:S04]  /*1edd0*/  STL.64 [R1+0xf48], R4 ;  /* 0x000f480401007387 */ /* 0x0009e80000100a00 */
[----:B------:R-:W-:Y:S01]  /*1ede0*/  @!PT LDS RZ, [RZ] ;  /* 0x00000000fffff984 */ /* 0x000fe20000000800 */
[----:B------:R-:W-:Y:S01]  /*1edf0*/  @!PT LDS RZ, [RZ] ;  /* 0x00000000fffff984 */ /* 0x000fe20000000800 */
[----:B------:R-:W-:Y:S01]  /*1ee00*/  @!PT LDS RZ, [RZ] ;  /* 0x00000000fffff984 */ /* 0x000fe20000000800 */
[----:B------:R4:W-:Y:S04]  /*1ee10*/  LDGSTS.E [R252+0x70000], desc[UR22][R4.64], !P5 ;  /* 0x7000000004fc7fae */ /* 0x0009e8000e9a1016 */
[----:B------:R-:W3:Y:S01]  /*1ee20*/  LDL.LU.64 R136, [R1+0x70] ;  /* 0x0000700001887983 */ /* 0x000ee20000300a00 */
[----:B----4-:R-:W-:Y:S01]  /*1ee30*/  IMAD.WIDE R4, R2, 0x4, R248 ;  /* 0x0000000402047825 */ /* 0x010fe200078e02f8 */
[----:B------:R-:W-:-:S04]  /*1ee40*/  ISETP.GE.U32.AND P5, PT, R0, 0x7ffffefc, PT ;  /* 0x7ffffefc0000780c */ /* 0x000fc80003fa6070 */
[----:B------:R4:W-:Y:S01]  /*1ee50*/  STL.64 [R1+0xf40], R4 ;  /* 0x000f400401007387 */ /* 0x0009e20000100a00 */
[----:B------:R-:W-:-:S03]  /*1ee60*/  IMAD.WIDE R138, R2, 0x4, R138 ;  /* 0x00000004028a7825 */ /* 0x000fc600078e028a */
[----:B------:R-:W3:Y:S01]  /*1ee70*/  LDL.LU.64 R248, [R1+0x68] ;  /* 0x0000680001f87983 */ /* 0x000ee20000300a00 */
[----:B-1----:R-:W-:-:S03]  /*1ee80*/  VIADD R0, R245, 0xffffff7a ;  /* 0xffffff7af5007836 */ /* 0x002fc60000000000 */
[----:B------:R4:W-:Y:S02]  /*1ee90*/  LDGSTS.E [R252+0x70004], desc[UR22][R4.64], !P3 ;  /* 0x7000400004fc7fae */ /* 0x0009e4000d9a1016 */
[----:B------:R-:W-:Y:S02]  /*1eea0*/  ISETP.GE.U32.AND P3, PT, R0, 0x7ffffefb, PT ;  /* 0x7ffffefb0000780c */ /* 0x000fe40003f66070 */
[----:B------:R1:W-:Y:S01]  /*1eeb0*/  STL.64 [R1+0xf38], R138 ;  /* 0x000f388a01007387 */ /* 0x0003e20000100a00 */
[----:B------:R-:W-:-:S03]  /*1eec0*/  IMAD.WIDE R140, R2, 0x4, R140 ;  /* 0x00000004028c7825 */ /* 0x000fc600078e028c */
[----:B------:R1:W-:Y:S01]  /*1eed0*/  LDGSTS.E [R252+0x70008], desc[UR22][R138.64], !P2 ;  /* 0x700080008afc7fae */ /* 0x0003e2000d1a1016 */
[----:B------:R-:W-:-:S03]  /*1eee0*/  VIADD R0, R244, 0xffffff79 ;  /* 0xffffff79f4007836 */ /* 0x000fc60000000000 */
[----:B------:R-:W3:Y:S01]  /*1eef0*/  LDL.LU.64 R244, [R1+0x60] ;  /* 0x0000600001f47983 */ /* 0x000ee20000300a00 */
[C---:B------:R-:W-:Y:S01]  /*1ef00*/  IMAD.WIDE R250, R2.reuse, 0x4, R250 ;  /* 0x0000000402fa7825 */ /* 0x040fe200078e02fa */
[----:B----4-:R-:W4:Y:S03]  /*1ef10*/  LDC R5, c[0x0][0x3a0] ;  /* 0x0000e800ff057b82 */ /* 0x010f260000000800 */
[----:B-1----:R-:W-:-:S05]  /*1ef20*/  IMAD.WIDE R138, R2, 0x4, R246 ;  /* 0x00000004028a7825 */ /* 0x002fca00078e02f6 */
[----:B------:R-:W1:Y:S01]  /*1ef30*/  LDC R4, c[0x0][0x3a0] ;  /* 0x0000e800ff047b82 */ /* 0x000e620000000800 */
[----:B------:R2:W-:Y:S04]  /*1ef40*/  STL.64 [R1+0xf30], R138 ;  /* 0x000f308a01007387 */ /* 0x0005e80000100a00 */
[----:B------:R2:W-:Y:S04]  /*1ef50*/  LDGSTS.E [R252+0x7000c], desc[UR22][R138.64], !P6 ;  /* 0x7000c0008afc7fae */ /* 0x0005e8000f1a1016 */
[----:B------:R-:W3:Y:S04]  /*1ef60*/  LDL.LU.64 R246, [R1+0x58] ;  /* 0x0000580001f67983 */ /* 0x000ee80000300a00 */
[----:B------:R2:W-:Y:S04]  /*1ef70*/  STL.64 [R1+0xf28], R140 ;  /* 0x000f288c01007387 */ /* 0x0005e80000100a00 */
[----:B------:R-:W-:Y:S01]  /*1ef80*/  LDGSTS.E [R252+0x70010], desc[UR22][R140.64], !P5 ;  /* 0x700100008cfc7fae */ /* 0x000fe2000e9a1016 */
[----:B--2---:R-:W2:Y:S03]  /*1ef90*/  LDC R138, c[0x0][0x3a0] ;  /* 0x0000e800ff8a7b82 */ /* 0x004ea60000000800 */
[----:B------:R-:W-:Y:S04]  /*1efa0*/  LDGSTS.E [R252+0x70014], desc[UR22][R250.64], !P3 ;  /* 0x70014000fafc7fae */ /* 0x000fe8000d9a1016 */
[----:B------:R-:W3:Y:S04]  /*1efb0*/  LDL.LU.64 R140, [R1+0x50] ;  /* 0x00005000018c7983 */ /* 0x000ee80000300a00 */
[----:B------:R4:W-:Y:S04]  /*1efc0*/  STL.64 [R1+0xf20], R250 ;  /* 0x000f20fa01007387 */ /* 0x0009e80000100a00 */
[----:B----4-:R-:W4:Y:S01]  /*1efd0*/  LDL.LU.64 R250, [R1+0x48] ;  /* 0x0000480001fa7983 */ /* 0x010f220000300a00 */
[----:B------:R-:W-:Y:S01]  /*1efe0*/  ISETP.GE.U32.AND P2, PT, R0, 0x7ffffefa, PT ;  /* 0x7ffffefa0000780c */ /* 0x000fe20003f46070 */
[----:B------:R-:W-:-:S02]  /*1eff0*/  VIADD R0, R6, 0xffffff78 ;  /* 0xffffff7806007836 */ /* 0x000fc40000000000 */
[----:B------:R-:W3:Y:S03]  /*1f000*/  LDC R6, c[0x0][0x3a0] ;  /* 0x0000e800ff067b82 */ /* 0x000ee60000000800 */
[----:B------:R-:W-:Y:S01]  /*1f010*/  ISETP.GE.U32.AND P6, PT, R0, 0x7ffffef9, PT ;  /* 0x7ffffef90000780c */ /* 0x000fe20003fc6070 */
[----:B------:R-:W-:-:S04]  /*1f020*/  VIADD R0, R5, 0xffffff77 ;  /* 0xffffff7705007836 */ /* 0x000fc80000000000 */
[----:B------:R-:W3:Y:S01]  /*1f030*/  LDC R5, c[0x0][0x3a0] ;  /* 0x0000e800ff057b82 */ /* 0x000ee20000000800 */
[----:B------:R-:W-:Y:S01]  /*1f040*/  ISETP.GE.U32.AND P5, PT, R0, 0x7ffffef8, PT ;  /* 0x7ffffef80000780c */ /* 0x000fe20003fa6070 */
[----:B-1----:R-:W-:-:S06]  /*1f050*/  VIADD R0, R4, 0xffffff76 ;  /* 0xffffff7604007836 */ /* 0x002fcc0000000000 */
[----:B------:R-:W1:Y:S01]  /*1f060*/  LDC R4, c[0x0][0x3a0] ;  /* 0x0000e800ff047b82 */ /* 0x000e620000000800 */
[----:B------:R-:W-:Y:S02]  /*1f070*/  ISETP.GE.U32.AND P3, PT, R0, 0x7ffffef7, PT ;  /* 0x7ffffef70000780c */ /* 0x000fe40003f66070 */
[----:B--2---:R-:W-:Y:S01]  /*1f080*/  IADD3 R0, PT, PT, R138, -0x8b, RZ ;  /* 0xffffff758a007810 */ /* 0x004fe20007ffe0ff */
[----:B---3--:R-:W-:-:S05]  /*1f090*/  IMAD.WIDE R136, R2, 0x4, R136 ;  /* 0x0000000402887825 */ /* 0x008fca00078e0288 */
[----:B------:R2:W-:Y:S04]  /*1f0a0*/  STL.64 [R1+0xf18], R136 ;  /* 0x000f188801007387 */ /* 0x0005e80000100a00 */
[----:B------:R2:W-:Y:S01]  /*1f0b0*/  LDGSTS.E [R252+0x70018], desc[UR22][R136.64], !P2 ;  /* 0x7001800088fc7fae */ /* 0x0005e2000d1a1016 */
[----:B------:R-:W-:Y:S01]  /*1f0c0*/  ISETP.GE.U32.AND P2, PT, R0, 0x7ffffef6, PT ;  /* 0x7ffffef60000780c */ /* 0x000fe20003f46070 */
[----:B------:R-:W-:Y:S02]  /*1f0d0*/  VIADD R0, R6, 0xffffff74 ;  /* 0xffffff7406007836 */ /* 0x000fe40000000000 */
[----:B------:R-:W3:Y:S01]  /*1f0e0*/  LDL.LU.64 R138, [R1+0x40] ;  /* 0x00004000018a7983 */ /* 0x000ee20000300a00 */
[----:B------:R-:W4:Y:S01]  /*1f0f0*/  LDC R6, c[0x0][0x3a0] ;  /* 0x0000e800ff067b82 */ /* 0x000f220000000800 */
[----:B--2---:R-:W-:-:S07]  /*1f100*/  IMAD.WIDE R136, R2, 0x4, R248 ;  /* 0x0000000402887825 */ /* 0x004fce00078e02f8 */
[----:B------:R-:W2:Y:S01]  /*1f110*/  LDC R248, c[0x0][0x3a0] ;  /* 0x0000e800fff87b82 */ /* 0x000ea20000000800 */
[----:B------:R-:W-:Y:S01]  /*1f120*/  LDGSTS.E [R252+0x7001c], desc[UR22][R136.64], !P6 ;  /* 0x7001c00088fc7fae */ /* 0x000fe2000f1a1016 */
[----:B------:R-:W-:Y:S01]  /*1f130*/  ISETP.GE.U32.AND P6, PT, R0, 0x7ffffef5, PT ;  /* 0x7ffffef50000780c */ /* 0x000fe20003fc6070 */
[----:B------:R-:W-:Y:S02]  /*1f140*/  VIADD R0, R5, 0xffffff73 ;  /* 0xffffff7305007836 */ /* 0x000fe40000000000 */
[----:B------:R1:W-:Y:S03]  /*1f150*/  STL.64 [R1+0xf10], R136 ;  /* 0x000f108801007387 */ /* 0x0003e60000100a00 */
[----:B------:R-:W2:Y:S01]  /*1f160*/  LDC R5, c[0x0][0x3a0] ;  /* 0x0000e800ff057b82 */ /* 0x000ea20000000800 */
[----:B------:R-:W-:-:S05]  /*1f170*/  IMAD.WIDE R244, R2, 0x4, R244 ;  /* 0x0000000402f47825 */ /* 0x000fca00078e02f4 */
[----:B------:R-:W-:Y:S04]  /*1f180*/  LDGSTS.E [R252+0x70020], desc[UR22][R244.64], !P5 ;  /* 0x70020000f4fc7fae */ /* 0x000fe8000e9a1016 */
[----:B-1----:R-:W3:Y:S01]  /*1f190*/  LDL.LU.64 R136, [R1+0x38] ;  /* 0x0000380001887983 */ /* 0x002ee20000300a00 */
[----:B------:R-:W-:Y:S01]  /*1f1a0*/  ISETP.GE.U32.AND P5, PT, R0, 0x7ffffef4, PT ;  /* 0x7ffffef40000780c */ /* 0x000fe20003fa6070 */
[----:B------:R-:W-:Y:S02]  /*1f1b0*/  VIADD R0, R4, 0xffffff72 ;  /* 0xffffff7204007836 */ /* 0x000fe40000000000 */
[----:B------:R1:W-:Y:S01]  /*1f1c0*/  STL.64 [R1+0xf08], R244 ;  /* 0x000f08f401007387 */ /* 0x0003e20000100a00 */
[----:B------:R-:W3:Y:S01]  /*1f1d0*/  LDC R4, c[0x0][0x3a0] ;  /* 0x0000e800ff047b82 */ /* 0x000ee20000000800 */
[----:B------:R-:W-:-:S02]  /*1f1e0*/  IMAD.WIDE R246, R2, 0x4, R246 ;  /* 0x0000000402f67825 */ /* 0x000fc400078e02f6 */
[----:B-1----:R-:W3:Y:S04]  /*1f1f0*/  LDL.LU.64 R244, [R1+0x30] ;  /* 0x0000300001f47983 */ /* 0x002ee80000300a00 */
[----:B------:R1:W-:Y:S04]  /*1f200*/  STL.64 [R1+0xf00], R246 ;  /* 0x000f00f601007387 */ /* 0x0003e80000100a00 */
[----:B------:R-:W-:Y:S01]  /*1f210*/  LDGSTS.E [R252+0x70024], desc[UR22][R246.64], !P3 ;  /* 0x70024000f6fc7fae */ /* 0x000fe2000d9a1016 */
[----:B------:R-:W-:-:S03]  /*1f220*/  IMAD.WIDE R140, R2, 0x4, R140 ;  /* 0x00000004028c7825 */ /* 0x000fc600078e028c */
[----:B-1----:R-:W3:Y:S01]  /*1f230*/  LDL.LU.64 R246, [R1+0x28] ;  /* 0x0000280001f67983 */ /* 0x002ee20000300a00 */
[----:B------:R-:W-:-:S03]  /*1f240*/  ISETP.GE.U32.AND P3, PT, R0, 0x7ffffef3, PT ;  /* 0x7ffffef30000780c */ /* 0x000fc60003f66070 */
[----:B------:R4:W-:Y:S04]  /*1f250*/  STL.64 [R1+0xef8], R140 ;  /* 0x000ef88c01007387 */ /* 0x0009e80000100a00 */
[----:B------:R4:W-:Y:S01]  /*1f260*/  LDGSTS.E [R252+0x70028], desc[UR22][R140.64], !P2 ;  /* 0x700280008cfc7fae */ /* 0x0009e2000d1a1016 */
[----:B--2---:R-:W-:-:S03]  /*1f270*/  VIADD R0, R248, 0xffffff71 ;  /* 0xffffff71f8007836 */ /* 0x004fc60000000000 */
[----:B------:R-:W2:Y:S01]  /*1f280*/  LDL.LU.64 R248, [R1+0x20] ;  /* 0x0000200001f87983 */ /* 0x000ea20000300a00 */
[----:B----4-:R-:W-:-:S05]  /*1f290*/  IMAD.WIDE R140, R2, 0x4, R250 ;  /* 0x00000004028c7825 */ /* 0x010fca00078e02fa */
[----:B------:R1:W-:Y:S04]  /*1f2a0*/  STL.64 [R1+0xef0], R140 ;  /* 0x000ef08c01007387 */ /* 0x0003e80000100a00 */
[----:B------:R-:W4:Y:S01]  /*1f2b0*/  LDL.LU.64 R250, [R1+0x18] ;  /* 0x0000180001fa7983 */ /* 0x000f220000300a00 */
[----:B------:R-:W-:Y:S01]  /*1f2c0*/  ISETP.GE.U32.AND P2, PT, R0, 0x7ffffef2, PT ;  /* 0x7ffffef20000780c */ /* 0x000fe20003f46070 */
[----:B------:R-:W-:Y:S02]  /*1f2d0*/  VIADD R0, R6, 0xffffff70 ;  /* 0xffffff7006007836 */ /* 0x000fe40000000000 */
[----:B------:R1:W-:Y:S01]  /*1f2e0*/  LDGSTS.E [R252+0x7002c], desc[UR22][R140.64], !P6 ;  /* 0x7002c0008cfc7fae */ /* 0x0003e2000f1a1016 */
[----:B------:R-:W1:Y:S02]  /*1f2f0*/  LDC R6, c[0x0][0x3a0] ;  /* 0x0000e800ff067b82 */ /* 0x000e640000000800 */
[----:B------:R-:W-:-:S02]  /*1f300*/  ISETP.GE.U32.AND P6, PT, R0, 0x7ffffef1, PT ;  /* 0x7ffffef10000780c */ /* 0x000fc40003fc6070 */
[----:B------:R-:W-:-:S04]  /*1f310*/  IADD3 R0, PT, PT, R5, -0x91, RZ ;  /* 0xffffff6f05007810 */ /* 0x000fc80007ffe0ff */
[----:B------:R-:W1:Y:S01]  /*1f320*/  LDC R5, c[0x0][0x3a0] ;  /* 0x0000e800ff057b82 */ /* 0x000e620000000800 */
[----:B---3--:R-:W-:-:S05]  /*1f330*/  IMAD.WIDE R138, R2, 0x4, R138 ;  /* 0x00000004028a7825 */ /* 0x008fca00078e028a */
[----:B------:R3:W-:Y:S01]  /*1f340*/  LDGSTS.E [R252+0x70030], desc[UR22][R138.64], !P5 ;  /* 0x700300008afc7fae */ /* 0x0007e2000e9a1016 */
[----:B------:R-:W-:Y:S01]  /*1f350*/  ISETP.GE.U32.AND P5, PT, R0, 0x7ffffef0, PT ;  /* 0x7ffffef00000780c */ /* 0x000fe20003fa6070 */
[----:B------:R-:W-:Y:S02]  /*1f360*/  VIADD R0, R4, 0xffffff6e ;  /* 0xffffff6e04007836 */ /* 0x000fe40000000000 */
[----:B------:R1:W-:Y:S01]  /*1f370*/  STL.64 [R1+0xee8], R138 ;  /* 0x000ee88a01007387 */ /* 0x0003e20000100a00 */
[----:B------:R-:W2:Y:S03]  /*1f380*/  LDC R4, c[0x0][0x3a0] ;  /* 0x0000e800ff047b82 */ /* 0x000ea60000000800 */
[----:B-1----:R-:W3:Y:S04]  /*1f390*/  LDL.LU.64 R140, [R1+0x10] ;  /* 0x00001000018c7983 */ /* 0x002ee80000300a00 */
[----:B------:R-:W3:Y:S01]  /*1f3a0*/  LDL.LU.64 R138, [R1+0x8] ;  /* 0x00000800018a7983 */ /* 0x000ee20000300a00 */
[----:B------:R-:W-:-:S05]  /*1f3b0*/  IMAD.WIDE R136, R2, 0x4, R136 ;  /* 0x0000000402887825 */ /* 0x000fca00078e0288 */
[----:B------:R-:W-:Y:S01]  /*1f3c0*/  LDGSTS.E [R252+0x70034], desc[UR22][R136.64], !P3 ;  /* 0x7003400088fc7fae */ /* 0x000fe2000d9a1016 */
[----:B------:R-:W-:-:S03]  /*1f3d0*/  ISETP.GE.U32.AND P3, PT, R0, 0x7ffffeef, PT ;  /* 0x7ffffeef0000780c */ /* 0x000fc60003f66070 */
[----:B------:R1:W-:Y:S01]  /*1f3e0*/  STL.64 [R1+0xee0], R136 ;  /* 0x000ee08801007387 */ /* 0x0003e20000100a00 */
[----:B------:R-:W-:-:S03]  /*1f3f0*/  IMAD.WIDE R244, R2, 0x4, R244 ;  /* 0x0000000402f47825 */ /* 0x000fc600078e02f4 */
[----:B-1----:R-:W3:Y:S04]  /*1f400*/  LDL.LU.64 R136, [R1] ;  /* 0x0000000001887983 */ /* 0x002ee80000300a00 */
[----:B------:R1:W-:Y:S04]  /*1f410*/  STL.64 [R1+0xed8], R244 ;  /* 0x000ed8f401007387 */ /* 0x0003e80000100a00 */
[----:B------:R-:W-:Y:S01]  /*1f420*/  LDGSTS.E [R252+0x70038], desc[UR22][R244.64], !P2 ;  /* 0x70038000f4fc7fae */ /* 0x000fe2000d1a1016 */
[----:B------:R-:W-:-:S03]  /*1f430*/  IMAD.WIDE R246, R2, 0x4, R246 ;  /* 0x0000000402f67825 */ /* 0x000fc600078e02f6 */
[----:B-1----:R-:W3:Y:S04]  /*1f440*/  LDL.LU.64 R244, [R1+0x1528] ;  /* 0x0015280001f47983 */ /* 0x002ee80000300a00 */
[----:B------:R1:W-:Y:S01]  /*1f450*/  STL.64 [R1+0xed0], R246 ;  /* 0x000ed0f601007387 */ /* 0x0003e20000100a00 */
[----:B--2---:R-:W-:-:S03]  /*1f460*/  IMAD.WIDE R248, R2, 0x4, R248 ;  /* 0x0000000402f87825 */ /* 0x004fc600078e02f8 */
[----:B------:R-:W-:Y:S04]  /*1f470*/  LDGSTS.E [R252+0x7003c], desc[UR22][R246.64], !P6 ;  /* 0x7003c000f6fc7fae */ /* 0x000fe8000f1a1016 */
[----:B------:R-:W-:Y:S04]  /*1f480*/  LDGSTS.E [R252+0x70040], desc[UR22][R248.64], !P5 ;  /* 0x70040000f8fc7fae */ /* 0x000fe8000e9a1016 */
[----:B-1----:R-:W2:Y:S01]  /*1f490*/  LDL.LU.64 R246, [R1+0x1520] ;  /* 0x0015200001f67983 */ /* 0x002ea20000300a00 */
[----:B----4-:R-:W-:-:S03]  /*1f4a0*/  IMAD.WIDE R250, R2, 0x4, R250 ;  /* 0x0000000402fa7825 */ /* 0x010fc600078e02fa */
[----:B------:R1:W-:Y:S04]  /*1f4b0*/  STL.64 [R1+0xec8], R248 ;  /* 0x000ec8f801007387 */ /* 0x0003e80000100a00 */
[----:B------:R-:W-:Y:S04]  /*1f4c0*/  LDGSTS.E [R252+0x70044], desc[UR22][R250.64], !P3 ;  /* 0x70044000fafc7fae */ /* 0x000fe8000d9a1016 */
[----:B-1----:R-:W4:Y:S04]  /*1f4d0*/  LDL.LU.64 R248, [R1+0x1518] ;  /* 0x0015180001f87983 */ /* 0x002f280000300a00 */
[----:B------:R1:W-:Y:S04]  /*1f4e0*/  STL.64 [R1+0xec0], R250 ;  /* 0x000ec0fa01007387 */ /* 0x0003e80000100a00 */
[----:B-1----:R-:W2:Y:S01]  /*1f4f0*/  LDL.LU.64 R250, [R1+0x1510] ;  /* 0x0015100001fa7983 */ /* 0x002ea20000300a00 */
[----:B------:R-:W-:-:S02]  /*1f500*/  VIADD R0, R4, 0xffffff6d ;  /* 0xffffff6d04007836 */ /* 0x000fc40000000000 */
[----:B------:R-:W1:Y:S03]  /*1f510*/  LDC R4, c[0x0][0x3a0] ;  /* 0x0000e800ff047b82 */ /* 0x000e660000000800 */
[----:B------:R-:W-:Y:S01]  /*1f520*/  ISETP.GE.U32.AND P2, PT, R0, 0x7ffffeee, PT ;  /* 0x7ffffeee0000780c */ /* 0x000fe20003f46070 */
[----:B------:R-:W-:-:S04]  /*1f530*/  VIADD R0, R6, 0xffffff6c ;  /* 0xffffff6c06007836 */ /* 0x000fc80000000000 */
[----:B------:R-:W3:Y:S01]  /*1f540*/  LDC R6, c[0x0][0x3a0] ;  /* 0x0000e800ff067b82 */ /* 0x000ee20000000800 */
[----:B------:R-:W-:Y:S01]  /*1f550*/  ISETP.GE.U32.AND P6, PT, R0, 0x7ffffeed, PT ;  /* 0x7ffffeed0000780c */ /* 0x000fe20003fc6070 */
[----:B------:R-:W-:-:S05]  /*1f560*/  VIADD R0, R5, 0xffffff6b ;  /* 0xffffff6b05007836 */ /* 0x000fca0000000000 */
[----:B------:R-:W-:Y:S01]  /*1f570*/  ISETP.GE.U32.AND P5, PT, R0, 0x7ffffeec, PT ;  /* 0x7ffffeec0000780c */ /* 0x000fe20003fa6070 */
[----:B------:R-:W3:Y:S01]  /*1f580*/  LDC R5, c[0x0][0x3a0] ;  /* 0x0000e800ff057b82 */ /* 0x000ee20000000800 */
[----:B-1----:R-:W-:-:S07]  /*1f590*/  VIADD R0, R4, 0xffffff6a ;  /* 0xffffff6a04007836 */ /* 0x002fce0000000000 */
[----:B------:R-:W1:Y:S01]  /*1f5a0*/  LDC R4, c[0x0][0x3a0] ;  /* 0x0000e800ff047b82 */ /* 0x000e620000000800 */
[----:B------:R-:W-:Y:S02]  /*1f5b0*/  ISETP.GE.U32.AND P3, PT, R0, 0x7ffffeeb, PT ;  /* 0x7ffffeeb0000780c */ /* 0x000fe40003f66070 */
[----:B-1----:R-:W-:-:S05]  /*1f5c0*/  IADD3 R0, PT, PT, R4, -0x97, RZ ;  /* 0xffffff6904007810 */ /* 0x002fca0007ffe0ff */
[----:B------:R-:W1:Y:S01]  /*1f5d0*/  LDC R4, c[0x0][0x3a0] ;  /* 0x0000e800ff047b82 */ /* 0x000e620000000800 */
[----:B------:R-:W-:-:S04]  /*1f5e0*/  IMAD.WIDE R8, R2, 0x4, R8 ;  /* 0x0000000402087825 */ /* 0x000fc800078e0208 */
[----:B---3--:R-:W-:-:S04]  /*1f5f0*/  IMAD.WIDE R140, R2, 0x4, R140 ;  /* 0x00000004028c7825 */ /* 0x008fc800078e028c */
[----:B------:R-:W-:Y:S01]  /*1f600*/  IMAD.WIDE R138, R2, 0x4, R138 ;  /* 0x00000004028a7825 */ /* 0x000fe200078e028a */
[----:B------:R-:W-:Y:S04]  /*1f610*/  STL.64 [R1+0xeb8], R140 ;  /* 0x000eb88c01007387 */ /* 0x000fe80000100a00 */
[----:B------:R-:W-:Y:S04]  /*1f620*/  LDGSTS.E [R252+0x70048], desc[UR22][R140.64], !P2 ;  /* 0x700480008cfc7fae */ /* 0x000fe8000d1a1016 */
[----:B------:R3:W-:Y:S04]  /*1f630*/  STL.64 [R1+0xeb0], R138 ;  /* 0x000eb08a01007387 */ /* 0x0007e80000100a00 */
[----:B------:R3:W-:Y:S01]  /*1f640*/  LDGSTS.E [R252+0x7004c], desc[UR22][R138.64], !P6 ;  /* 0x7004c0008afc7fae */ /* 0x0007e2000f1a1016 */
[----:B------:R-:W-:Y:S01]  /*1f650*/  ISETP.GE.U32.AND P2, PT, R0, 0x7ffffeea, PT ;  /* 0x7ffffeea0000780c */ /* 0x000fe20003f46070 */
[----:B------:R-:W-:-:S02]  /*1f660*/  VIADD R0, R6, 0xffffff68 ;  /* 0xffffff6806007836 */ /* 0x000fc40000000000 */
[----:B------:R-:W2:Y:S08]  /*1f670*/  LDC R6, c[0x0][0x3a0] ;  /* 0x0000e800ff067b82 */ /* 0x000eb00000000800 */
[----:B---3--:R-:W3:Y:S01]  /*1f680*/  LDC R138, c[0x0][0x3a0] ;  /* 0x0000e800ff8a7b82 */ /* 0x008ee20000000800 */
[----:B------:R-:W-:Y:S01]  /*1f690*/  IMAD.WIDE R136, R2, 0x4, R136 ;  /* 0x0000000402887825 */ /* 0x000fe200078e0288 */
[----:B------:R-:W-:-:S03]  /*1f6a0*/  ISETP.GE.U32.AND P6, PT, R0, 0x7ffffee9, PT ;  /* 0x7ffffee90000780c */ /* 0x000fc60003fc6070 */
[----:B------:R-:W-:Y:S01]  /*1f6b0*/  VIADD R0, R5, 0xffffff67 ;  /* 0xffffff6705007836 */ /* 0x000fe20000000000 */
[----:B------:R2:W-:Y:S02]  /*1f6c0*/  STL.64 [R1+0xea8], R136 ;  /* 0x000ea88801007387 */ /* 0x0005e40000100a00 */
[----:B------:R-:W2:Y:S02]  /*1f6d0*/  LDC R5, c[0x0][0x3a0] ;  /* 0x0000e800ff057b82 */ /* 0x000ea40000000800 */
[----:B------:R2:W-:Y:S01]  /*1f6e0*/  LDGSTS.E [R252+0x70050], desc[UR22][R136.64], !P5 ;  /* 0x7005000088fc7fae */ /* 0x0005e2000e9a1016 */
[----:B------:R-:W-:Y:S01]  /*1f6f0*/  ISETP.GE.U32.AND P5, PT, R0, 0x7ffffee8, PT ;  /* 0x7ffffee80000780c */ /* 0x000fe20003fa6070 */
[----:B-1----:R-:W-:-:S04]  /*1f700*/  VIADD R0, R4, 0xffffff66 ;  /* 0xffffff6604007836 */ /* 0x002fc80000000000 */
[----:B------:R-:W1:Y:S01]  /*1f710*/  LDC R4, c[0x0][0x3a0] ;  /* 0x0000e800ff047b82 */ /* 0x000e620000000800 */
[----:B--2---:R-:W-:-:S05]  /*1f720*/  IMAD.WIDE R136, R2, 0x4, R250 ;  /* 0x0000000402887825 */ /* 0x004fca00078e02fa */
[----:B------:R4:W-:Y:S04]  /*1f730*/  STL.64 [R1+0xea0], R136 ;  /* 0x000ea08801007387 */ /* 0x0009e80000100a00 */
[----:B------:R4:W-:Y:S01]  /*1f740*/  LDGSTS.E [R252+0x70054], desc[UR22][R136.64], !P3 ;  /* 0x7005400088fc7fae */ /* 0x0009e2000d9a1016 */
[----:B------:R-:W-:Y:S01]  /*1f750*/  ISETP.GE.U32.AND P3, PT, R0, 0x7ffffee7, PT ;  /* 0x7ffffee70000780c */ /* 0x000fe20003f66070 */
[----:B---3--:R-:W-:Y:S02]  /*1f760*/  VIADD R0, R138, 0xffffff65 ;  /* 0xffffff658a007836 */ /* 0x008fe40000000000 */
[----:B----4-:R-:W-:-:S05]  /*1f770*/  IMAD.WIDE R136, R2, 0x4, R248 ;  /* 0x0000000402887825 */ /* 0x010fca00078e02f8 */
[----:B------:R2:W-:Y:S04]  /*1f780*/  STL.64 [R1+0xe98], R136 ;  /* 0x000e988801007387 */ /* 0x0005e80000100a00 */
[----:B------:R2:W-:Y:S01]  /*1f790*/  LDGSTS.E [R252+0x70058], desc[UR22][R136.64], !P2 ;  /* 0x7005800088fc7fae */ /* 0x0005e2000d1a1016 */
[----:B------:R-:W-:Y:S01]  /*1f7a0*/  ISETP.GE.U32.AND P2, PT, R0, 0x7ffffee6, PT ;  /* 0x7ffffee60000780c */ /* 0x000fe20003f46070 */
[----:B------:R-:W-:Y:S02]  /*1f7b0*/  VIADD R0, R6, 0xffffff64 ;  /* 0xffffff6406007836 */ /* 0x000fe40000000000 */
[----:B------:R-:W3:Y:S01]  /*1f7c0*/  LDC R6, c[0x0][0x3a0] ;  /* 0x0000e800ff067b82 */ /* 0x000ee20000000800 */
[----:B--2---:R-:W-:-:S07]  /*1f7d0*/  IMAD.WIDE R136, R2, 0x4, R246 ;  /* 0x0000000402887825 */ /* 0x004fce00078e02f6 */
[----:B------:R-:W2:Y:S01]  /*1f7e0*/  LDC R246, c[0x0][0x3a0] ;  /* 0x0000e800fff67b82 */ /* 0x000ea20000000800 */
[----:B------:R4:W-:Y:S04]  /*1f7f0*/  STL.64 [R1+0xe90], R136 ;  /* 0x000e908801007387 */ /* 0x0009e80000100a00 */
[----:B------:R4:W-:Y:S01]  /*1f800*/  LDGSTS.E [R252+0x7005c], desc[UR22][R136.64], !P6 ;  /* 0x7005c00088fc7fae */ /* 0x0009e2000f1a1016 */
[----:B------:R-:W-:Y:S02]  /*1f810*/  ISETP.GE.U32.AND P6, PT, R0, 0x7ffffee5, PT ;  /* 0x7ffffee50000780c */ /* 0x000fe40003fc6070 */
[----:B------:R-:W-:Y:S02]  /*1f820*/  IADD3 R0, PT, PT, R5, -0x9d, RZ ;  /* 0xffffff6305007810 */ /* 0x000fe40007ffe0ff */
[----:B------:R-:W3:Y:S01]  /*1f830*/  LDC R5, c[0x0][0x3a0] ;  /* 0x0000e800ff057b82 */ /* 0x000ee20000000800 */
[----:B----4-:R-:W-:-:S05]  /*1f840*/  IMAD.WIDE R136, R2, 0x4, R244 ;  /* 0x0000000402887825 */ /* 0x010fca00078e02f4 */
[----:B------:R4:W-:Y:S04]  /*1f850*/  STL.64 [R1+0xe88], R136 ;  /* 0x000e888801007387 */ /* 0x0009e80000100a00 */
[----:B------:R4:W-:Y:S01]  /*1f860*/  LDGSTS.E [R252+0x70060], desc[UR22][R136.64], !P5 ;  /* 0x7006000088fc7fae */ /* 0x0009e2000e9a1016 */
[----:B------:R-:W-:Y:S01]  /*1f870*/  ISETP.GE.U32.AND P5, PT, R0, 0x7ffffee4, PT ;  /* 0x7ffffee40000780c */ /* 0x000fe20003fa6070 */
[----:B-1----:R-:W-:Y:S02]  /*1f880*/  VIADD R0, R4, 0xffffff62 ;  /* 0xffffff6204007836 */ /* 0x002fe40000000000 */
[----:B------:R-:W1:Y:S01]  /*1f890*/  LDC R4, c[0x0][0x3a0] ;  /* 0x0000e800ff047b82 */ /* 0x000e620000000800 */
[----:B----4-:R-:W-:-:S05]  /*1f8a0*/  IMAD.WIDE R136, R2, 0x4, R242 ;  /* 0x0000000402887825 */ /* 0x010fca00078e02f2 */
[----:B------:R-:W-:Y:S04]  /*1f8b0*/  STL.64 [R1+0xe80], R136 ;  /* 0x000e808801007387 */ /* 0x000fe80000100a00 */
[----:B------:R-:W-:Y:S04]  /*1f8c0*/  LDGSTS.E [R252+0x70064], desc[UR22][R136.64], !P3 ;  /* 0x7006400088fc7fae */ /* 0x000fe8000d9a1016 */
[----:B------:R4:W-:Y:S04]  /*1f8d0*/  STL.64 [R1+0xe78], R8 ;  /* 0x000e780801007387 */ /* 0x0009e80000100a00 */
[----:B------:R4:W-:Y:S01]  /*1f8e0*/  LDGSTS.E [R252+0x70068], desc[UR22][R8.64], !P2 ;  /* 0x7006800008fc7fae */ /* 0x0009e2000d1a1016 */
[----:B------:R-:W-:Y:S01]  /*1f8f0*/  ISETP.GE.U32.AND P3, PT, R0, 0x7ffffee3, PT ;  /* 0x7ffffee30000780c */ /* 0x000fe20003f66070 */
[----:B--2---:R-:W-:-:S02]  /*1f900*/  VIADD R0, R246, 0xffffff61 ;  /* 0xffffff61f6007836 */ /* 0x004fc40000000000 */
[----:B----4-:R-:W-:-:S05]  /*1f910*/  IMAD.WIDE R8, R2, 0x4, R10 ;  /* 0x0000000402087825 */ /* 0x010fca00078e020a */
[----:B------:R2:W-:Y:S04]  /*1f920*/  STL.64 [R1+0xe70], R8 ;  /* 0x000e700801007387 */ /* 0x0005e80000100a00 */
[----:B------:R2:W-:Y:S01]  /*1f930*/  LDGSTS.E [R252+0x7006c], desc[UR22][R8.64], !P6 ;  /* 0x7006c00008fc7fae */ /* 0x0005e2000f1a1016 */
[----:B------:R-:W-:Y:S01]  /*1f940*/  ISETP.GE.U32.AND P2, PT, R0, 0x7ffffee2, PT ;  /* 0x7ffffee20000780c */ /* 0x000fe20003f46070 */
[----:B---3--:R-:W-:Y:S02]  /*1f950*/  VIADD R0, R6, 0xffffff60 ;  /* 0xffffff6006007836 */ /* 0x008fe40000000000 */
[----:B------:R-:W-:Y:S01]  /*1f960*/  IMAD.WIDE R10, R2, 0x4, R12 ;  /* 0x00000004020a7825 */ /* 0x000fe200078e020c */
[----:B------:R-:W3:Y:S08]  /*1f970*/  LDC R6, c[0x0][0x3a0] ;  /* 0x0000e800ff067b82 */ /* 0x000ef00000000800 */
[----:B--2---:R-:W2:Y:S01]  /*1f980*/  LDC R8, c[0x0][0x3a0] ;  /* 0x0000e800ff087b82 */ /* 0x004ea20000000800 */
[----:B------:R-:W-:Y:S01]  /*1f990*/  ISETP.GE.U32.AND P6, PT, R0, 0x7ffffee1, PT ;  /* 0x7ffffee10000780c */ /* 0x000fe20003fc6070 */
[----:B------:R-:W-:Y:S01]  /*1f9a0*/  VIADD R0, R5, 0xffffff5f ;  /* 0xffffff5f05007836 */ /* 0x000fe20000000000 */
[----:B------:R4:W-:Y:S04]  /*1f9b0*/  STL.64 [R1+0xe68], R10 ;  /* 0x000e680a01007387 */ /* 0x0009e80000100a00 */
[----:B------:R4:W-:Y:S01]  /*1f9c0*/  LDGSTS.E [R252+0x70070], desc[UR22][R10.64], !P5 ;  /* 0x700700000afc7fae */ /* 0x0009e2000e9a1016 */
[----:B------:R-:W-:Y:S01]  /*1f9d0*/  ISETP.GE.U32.AND P5, PT, R0, 0x7ffffee0, PT ;  /* 0x7ffffee00000780c */ /* 0x000fe20003fa6070 */
[----:B-1----:R-:W-:Y:S01]  /*1f9e0*/  VIADD R0, R4, 0xffffff5e ;  /* 0xffffff5e04007836 */ /* 0x002fe20000000000 */
[----:B------:R-:W1:Y:S08]  /*1f9f0*/  LDC R5, c[0x0][0x3a0] ;  /* 0x0000e800ff057b82 */ /* 0x000e700000000800 */
[----:B------:R-:W1:Y:S01]  /*1fa00*/  LDC R4, c[0x0][0x3a0] ;  /* 0x0000e800ff047b82 */ /* 0x000e620000000800 */
[----:B----4-:R-:W-:-:S05]  /*1fa10*/  IMAD.WIDE R10, R2, 0x4, R14 ;  /* 0x00000004020a7825 */ /* 0x010fca00078e020e */
[----:B------:R4:W-:Y:S01]  /*1fa20*/  LDGSTS.E [R252+0x70074], desc[UR22][R10.64], !P3 ;  /* 0x700740000afc7fae */ /* 0x0009e2000d9a1016 */
[----:B------:R-:W-:Y:S02]  /*1fa30*/  ISETP.GE.U32.AND P3, PT, R0, 0x7ffffedf, PT ;  /* 0x7ffffedf0000780c */ /* 0x000fe40003f66070 */
[----:B--2---:R-:W-:Y:S01]  /*1fa40*/  IADD3 R0, PT, PT, R8, -0xa3, RZ ;  /* 0xffffff5d08007810 */ /* 0x004fe20007ffe0ff */
[----:B------:R4:W-:Y:S01]  /*1fa50*/  STL.64 [R1+0xe60], R10 ;  /* 0x000e600a01007387 */ /* 0x0009e20000100a00 */
[----:B------:R-:W-:-:S04]  /*1fa60*/  IMAD.WIDE R8, R2, 0x4, R18 ;  /* 0x0000000402087825 */ /* 0x000fc800078e0212 */
[----:B----4-:R-:W-:-:S05]  /*1fa70*/  IMAD.WIDE R10, R2, 0x4, R16 ;  /* 0x00000004020a7825 */ /* 0x010fca00078e0210 */
[----:B------:R2:W-:Y:S04]  /*1fa80*/  STL.64 [R1+0xe58], R10 ;  /* 0x000e580a01007387 */ /* 0x0005e80000100a00 */
[----:B------:R2:W-:Y:S04]  /*1fa90*/  LDGSTS.E [R252+0x70078], desc[UR22][R10.64], !P2 ;  /* 0x700780000afc7fae */ /* 0x0005e8000d1a1016 */
[----:B------:R4:W-:Y:S04]  /*1faa0*/  STL.64 [R1+0xe50], R8 ;  /* 0x000e500801007387 */ /* 0x0009e80000100a00 */
[----:B------:R4:W-:Y:S01]  /*1fab0*/  LDGSTS.E [R252+0x7007c], desc[UR22][R8.64], !P6 ;  /* 0x7007c00008fc7fae */ /* 0x0009e2000f1a1016 */
[----:B------:R-:W-:Y:S01]  /*1fac0*/  ISETP.GE.U32.AND P2, PT, R0, 0x7ffffede, PT ;  /* 0x7ffffede0000780c */ /* 0x000fe20003f46070 */
[----:B---3--:R-:W-:-:S02]  /*1fad0*/  VIADD R0, R6, 0xffffff5c ;  /* 0xffffff5c06007836 */ /* 0x008fc40000000000 */
[----:B--2---:R-:W-:Y:S01]  /*1fae0*/  IMAD.WIDE R10, R2, 0x4, R20 ;  /* 0x00000004020a7825 */ /* 0x004fe200078e0214 */
[----:B------:R-:W2:Y:S08]  /*1faf0*/  LDC R6, c[0x0][0x3a0] ;  /* 0x0000e800ff067b82 */ /* 0x000eb00000000800 */
[----:B----4-:R-:W3:Y:S01]  /*1fb00*/  LDC R8, c[0x0][0x3a0] ;  /* 0x0000e800ff087b82 */ /* 0x010ee20000000800 */
[----:B------:R-:W-:Y:S01]  /*1fb10*/  ISETP.GE.U32.AND P6, PT, R0, 0x7ffffedd, PT ;  /* 0x7ffffedd0000780c */ /* 0x000fe20003fc6070 */
[----:B-1----:R-:W-:Y:S01]  /*1fb20*/  VIADD R0, R5, 0xffffff5b ;  /* 0xffffff5b05007836 */ /* 0x002fe20000000000 */
[----:B------:R1:W-:Y:S04]  /*1fb30*/  STL.64 [R1+0xe48], R10 ;  /* 0x000e480a01007387 */ /* 0x0003e80000100a00 */
[----:B------:R1:W-:Y:S01]  /*1fb40*/  LDGSTS.E [R252+0x70080], desc[UR22][R10.64], !P5 ;  /* 0x700800000afc7fae */ /* 0x0003e2000e9a1016 */
[----:B------:R-:W-:Y:S01]  /*1fb50*/  ISETP.GE.U32.AND P5, PT, R0, 0x7ffffedc, PT ;  /* 0x7ffffedc0000780c */ /* 0x000fe20003fa6070 */
[----:B------:R-:W-:Y:S01]  /*1fb60*/  VIADD R0, R4, 0xffffff5a ;  /* 0xffffff5a04007836 */ /* 0x000fe20000000000 */
[----:B------:R-:W4:Y:S08]  /*1fb70*/  LDC R5, c[0x0][0x3a0] ;  /* 0x0000e800ff057b82 */ /* 0x000f300000000800 */
[----:B------:R-:W2:Y:S01]  /*1fb80*/  LDC R4, c[0x0][0x3a0] ;  /* 0x0000e800ff047b82 */ /* 0x000ea20000000800 */
[----:B-1----:R-:W-:-:S05]  /*1fb90*/  IMAD.WIDE R10, R2, 0x4, R22 ;  /* 0x00000004020a7825 */ /* 0x002fca00078e0216 */
[----:B------:R1:W-:Y:S01]  /*1fba0*/  LDGSTS.E [R252+0x70084], desc[UR22][R10.64], !P3 ;  /* 0x700840000afc7fae */ /* 0x0003e2000d9a1016 */
[----:B------:R-:W-:Y:S01]  /*1fbb0*/  ISETP.GE.U32.AND P3, PT, R0, 0x7ffffedb, PT ;  /* 0x7ffffedb0000780c */ /* 0x000fe20003f66070 */
[----:B---3--:R-:W-:Y:S02]  /*1fbc0*/  VIADD R0, R8, 0xffffff59 ;  /* 0xffffff5908007836 */ /* 0x008fe40000000000 */
[----:B------:R1:W-:Y:S01]  /*1fbd0*/  STL.64 [R1+0xe40], R10 ;  /* 0x000e400a01007387 */ /* 0x0003e20000100a00 */
[----:B------:R-:W-:-:S04]  /*1fbe0*/  IMAD.WIDE R8, R2, 0x4, R26 ;  /* 0x0000000402087825 */ /* 0x000fc800078e021a */
[----:B-1----:R-:W-:-:S05]  /*1fbf0*/  IMAD.WIDE R10, R2, 0x4, R24 ;  /* 0x00000004020a7825 */ /* 0x002fca00078e0218 */
[----:B------:R1:W-:Y:S04]  /*1fc00*/  STL.64 [R1+0xe38], R10 ;  /* 0x000e380a01007387 */ /* 0x0003e80000100a00 */
[----:B------:R1:W-:Y:S04]  /*1fc10*/  LDGSTS.E [R252+0x70088], desc[UR22][R10.64], !P2 ;  /* 0x700880000afc7fae */ /* 0x0003e8000d1a1016 */
[----:B------:R3:W-:Y:S04]  /*1fc20*/  STL.64 [R1+0xe30], R8 ;  /* 0x000e300801007387 */ /* 0x0007e80000100a00 */
[----:B------:R3:W-:Y:S01]  /*1fc30*/  LDGSTS.E [R252+0x7008c], desc[UR22][R8.64], !P6 ;  /* 0x7008c00008fc7fae */ /* 0x0007e2000f1a1016 */
[----:B------:R-:W-:Y:S01]  /*1fc40*/  ISETP.GE.U32.AND P2, PT, R0, 0x7ffffeda, PT ;  /* 0x7ffffeda0000780c */ /* 0x000fe20003f46070 */
[----:B--2---:R-:W-:-:S02]  /*1fc50*/  VIADD R0, R6, 0xffffff58 ;  /* 0xffffff5806007836 */ /* 0x004fc40000000000 */
[----:B-1----:R-:W-:Y:S01]  /*1fc60*/  IMAD.WIDE R10, R2, 0x4, R28 ;  /* 0x00000004020a7825 */ /* 0x002fe200078e021c */
[----:B------:R-:W1:Y:S08]  /*1fc70*/  LDC R6, c[0x0][0x3a0] ;  /* 0x0000e800ff067b82 */ /* 0x000e700000000800 */
[----:B---3--:R-:W2:Y:S01]  /*1fc80*/  LDC R8, c[0x0][0x3a0] ;  /* 0x0000e800ff087b82 */ /* 0x008ea20000000800 */
[----:B------:R-:W-:Y:S01]  /*1fc90*/  ISETP.GE.U32.AND P6, PT, R0, 0x7ffffed9, PT ;  /* 0x7ffffed90000780c */ /* 0x000fe20003fc6070 */
[----:B------:R3:W-:Y:S01]  /*1fca0*/  LDGSTS.E [R252+0x70090], desc[UR22][R10.64], !P5 ;  /* 0x700900000afc7fae */ /* 0x0007e2000e9a1016 */
[----:B----4-:R-:W-:-:S03]  /*1fcb0*/  IADD3 R0, PT, PT, R5, -0xa9, RZ ;  /* 0xffffff5705007810 */ /* 0x010fc60007ffe0ff */
[----:B------:R3:W-:Y:S01]  /*1fcc0*/  STL.64 [R1+0xe28], R10 ;  /* 0x000e280a01007387 */ /* 0x0007e20000100a00 */
[----:B------:R-:W-:Y:S01]  /*1fcd0*/  ISETP.GE.U32.AND P5, PT, R0, 0x7ffffed8, PT ;  /* 0x7ffffed80000780c */ /* 0x000fe20003fa6070 */
[----:B------:R-:W-:Y:S01]  /*1fce0*/  VIADD R0, R4, 0xffffff56 ;  /* 0xffffff5604007836 */ /* 0x000fe20000000000 */
[----:B------:R-:W4:Y:S08]  /*1fcf0*/  LDC R5, c[0x0][0x3a0] ;  /* 0x0000e800ff057b82 */ /* 0x000f300000000800 */
[----:B------:R-:W1:Y:S01]  /*1fd00*/  LDC R4, c[0x0][0x3a0] ;  /* 0x0000e800ff047b82 */ /* 0x000e620000000800 */
[----:B---3--:R-:W-:-:S05]  /*1fd10*/  IMAD.WIDE R10, R2, 0x4, R30 ;  /* 0x00000004020a7825 */ /* 0x008fca00078e021e */
[----:B------:R3:W-:Y:S01]  /*1fd20*/  LDGSTS.E [R252+0x70094], desc[UR22][R10.64], !P3 ;  /* 0x700940000afc7fae */ /* 0x0007e2000d9a1016 */
[----:B------:R-:W-:Y:S01]  /*1fd30*/  ISETP.GE.U32.AND P3, PT, R0, 0x7ffffed7, PT ;  /* 0x7ffffed70000780c */ /* 0x000fe20003f66070 */
[----:B--2---:R-:W-:Y:S02]  /*1fd40*/  VIADD R0, R8, 0xffffff55 ;  /* 0xffffff5508007836 */ /* 0x004fe40000000000 */
[----:B------:R3:W-:Y:S01]  /*1fd50*/  STL.64 [R1+0xe20], R10 ;  /* 0x000e200a01007387 */ /* 0x0007e20000100a00 */
[----:B------:R-:W-:-:S04]  /*1fd60*/  IMAD.WIDE R8, R2, 0x4, R34 ;  /* 0x0000000402087825 */ /* 0x000fc800078e0222 */
[----:B---3--:R-:W-:-:S05]  /*1fd70*/  IMAD.WIDE R10, R2, 0x4, R32 ;  /* 0x00000004020a7825 */ /* 0x008fca00078e0220 */
[----:B------:R2:W-:Y:S04]  /*1fd80*/  STL.64 [R1+0xe18], R10 ;  /* 0x000e180a01007387 */ /* 0x0005e80000100a00 */
[----:B------:R2:W-:Y:S04]  /*1fd90*/  LDGSTS.E [R252+0x70098], desc[UR22][R10.64], !P2 ;  /* 0x700980000afc7fae */ /* 0x0005e8000d1a1016 */
[----:B------:R3:W-:Y:S04]  /*1fda0*/  STL.64 [R1+0xe10], R8 ;  /* 0x000e100801007387 */ /* 0x0007e80000100a00 */
[----:B------:R3:W-:Y:S01]  /*1fdb0*/  LDGSTS.E [R252+0x7009c], desc[UR22][R8.64], !P6 ;  /* 0x7009c00008fc7fae */ /* 0x0007e2000f1a1016 */
[----:B------:R-:W-:Y:S01]  /*1fdc0*/  ISETP.GE.U32.AND P2, PT, R0, 0x7ffffed6, PT ;  /* 0x7ffffed60000780c */ /* 0x000fe20003f46070 */
[----:B-1----:R-:W-:-:S02]  /*1fdd0*/  VIADD R0, R6, 0xffffff54 ;  /* 0xffffff5406007836 */ /* 0x002fc40000000000 */
[----:B--2---:R-:W-:Y:S01]  /*1fde0*/  IMAD.WIDE R10, R2, 0x4, R36 ;  /* 0x00000004020a7825 */ /* 0x004fe200078e0224 */
[----:B------:R-:W1:Y:S08]  /*1fdf0*/  LDC R6, c[0x0][0x3a0] ;  /* 0x0000e800ff067b82 */ /* 0x000e700000000800 */
[----:B---3--:R-:W2:Y:S01]  /*1fe00*/  LDC R8, c[0x0][0x3a0] ;  /* 0x0000e800ff087b82 */ /* 0x008ea20000000800 */
[----:B------:R-:W-:Y:S01]  /*1fe10*/  ISETP.GE.U32.AND P6, PT, R0, 0x7ffffed5, PT ;  /* 0x7ffffed50000780c */ /* 0x000fe20003fc6070 */
[----:B----4-:R-:W-:Y:S01]  /*1fe20*/  VIADD R0, R5, 0xffffff53 ;  /* 0xffffff5305007836 */ /* 0x010fe20000000000 */
[----:B------:R3:W-:Y:S04]  /*1fe30*/  STL.64 [R1+0xe08], R10 ;  /* 0x000e080a01007387 */ /* 0x0007e80000100a00 */
[----:B------:R3:W-:Y:S01]  /*1fe40*/  LDGSTS.E [R252+0x700a0], desc[UR22][R10.64], !P5 ;  /* 0x700a00000afc7fae */ /* 0x0007e2000e9a1016 */
[----:B------:R-:W-:Y:S01]  /*1fe50*/  ISETP.GE.U32.AND P5, PT, R0, 0x7ffffed4, PT ;  /* 0x7ffffed40000780c */ /* 0x000fe20003fa6070 */
[----:B------:R-:W-:Y:S01]  /*1fe60*/  VIADD R0, R4, 0xffffff52 ;  /* 0xffffff5204007836 */ /* 0x000fe20000000000 */
[----:B------:R-:W4:Y:S08]  /*1fe70*/  LDC R5, c[0x0][0x3a0] ;  /* 0x0000e800ff057b82 */ /* 0x000f300000000800 */
[----:B------:R-:W1:Y:S01]  /*1fe80*/  LDC R4, c[0x0][0x3a0] ;  /* 0x0000e800ff047b82 */ /* 0x000e620000000800 */
[----:B---3--:R-:W-:-:S05]  /*1fe90*/  IMAD.WIDE R10, R2, 0x4, R38 ;  /* 0x00000004020a7825 */ /* 0x008fca00078e0226 */
[----:B------:R3:W-:Y:S01]  /*1fea0*/  LDGSTS.E [R252+0x700a4], desc[UR22][R10.64], !P3 ;  /* 0x700a40000afc7fae */ /* 0x0007e2000d9a1016 */
[----:B------:R-:W-:Y:S02]  /*1feb0*/  ISETP.GE.U32.AND P3, PT, R0, 0x7ffffed3, PT ;  /* 0x7ffffed30000780c */ /* 0x000fe40003f66070 */
[----:B--2---:R-:W-:Y:S01]  /*1fec0*/  IADD3 R0, PT, PT, R8, -0xaf, RZ ;  /* 0xffffff5108007810 */ /* 0x004fe20007ffe0ff */
        /* <DEDUP_REMOVED lines=387> */
[----:B------:R-:W-:Y:S04]  /*21700*/  STL.64 [R1+0xbf8], R10 ;  /* 0x000bf80a01007387 */ /* 0x000fe80000100a00 */
[----:B------:R-:W-:Y:S04]  /*21710*/  LDGSTS.E [R252+0x701a8], desc[UR22][R10.64], !P2 ;  /* 0x701a80000afc7fae */ /* 0x000fe8000d1a1016 */
[----:B------:R2:W-:Y:S04]  /*21720*/  STL.64 [R1+0xbf0], R8 ;  /* 0x000bf00801007387 */ /* 0x0005e80000100a00 */
[----:B------:R2:W-:Y:S01]  /*21730*/  LDGSTS.E [R252+0x701ac], desc[UR22][R8.64], !P6 ;  /* 0x701ac00008fc7fae */ /* 0x0005e2000f1a1016 */
[----:B------:R-:W-:Y:S01]  /*21740*/  ISETP.GE.U32.AND P2, PT, R0, 0x7ffffe92, PT ;  /* 0x7ffffe920000780c */ /* 0x000fe20003f46070 */
[----:B-1----:R-:W-:-:S02]  /*21750*/  VIADD R0, R6, 0xffffff10 ;  /* 0xffffff1006007836 */ /* 0x002fc40000000000 */
[----:B------:R-:W1:Y:S08]  /*21760*/  LDC R6, c[0x0][0x3a0] ;  /* 0x0000e800ff067b82 */ /* 0x000e700000000800 */
[----:B--2---:R-:W2:Y:S01]  /*21770*/  LDC R8, c[0x0][0x3a0] ;  /* 0x0000e800ff087b82 */ /* 0x004ea20000000800 */
[----:B------:R-:W-:Y:S01]  /*21780*/  ISETP.GE.U32.AND P6, PT, R0, 0x7ffffe91, PT ;  /* 0x7ffffe910000780c */ /* 0x000fe20003fc6070 */
[----:B------:R-:W-:Y:S01]  /*21790*/  IMAD.WIDE R10, R2, 0x4, R180 ;  /* 0x00000004020a7825 */ /* 0x000fe200078e02b4 */
[----:B----4-:R-:W-:-:S04]  /*217a0*/  IADD3 R0, PT, PT, R5, -0xf1, RZ ;  /* 0xffffff0f05007810 */ /* 0x010fc80007ffe0ff */
[----:B------:R3:W-:Y:S01]  /*217b0*/  LDGSTS.E [R252+0x701b0], desc[UR22][R10.64], !P5 ;  /* 0x701b00000afc7fae */ /* 0x0007e2000e9a1016 */
[----:B------:R-:W4:Y:S01]  /*217c0*/  LDC R5, c[0x0][0x3a0] ;  /* 0x0000e800ff057b82 */ /* 0x000f220000000800 */
[----:B------:R-:W-:Y:S02]  /*217d0*/  ISETP.GE.U32.AND P5, PT, R0, 0x7ffffe90, PT ;  /* 0x7ffffe900000780c */ /* 0x000fe40003fa6070 */
[----:B------:R3:W-:Y:S01]  /*217e0*/  STL.64 [R1+0xbe8], R10 ;  /* 0x000be80a01007387 */ /* 0x0007e20000100a00 */
[----:B------:R-:W-:-:S04]  /*217f0*/  VIADD R0, R4, 0xffffff0e ;  /* 0xffffff0e04007836 */ /* 0x000fc80000000000 */
        /* <DEDUP_REMOVED lines=9> */
[----:B------:R2:W-:Y:S01]  /*21890*/  LDGSTS.E [R252+0x701b8], desc[UR22][R10.64], !P2 ;  /* 0x701b80000afc7fae */ /* 0x0005e2000d1a1016 */
[----:B------:R-:W-:Y:S01]  /*218a0*/  ISETP.GE.U32.AND P2, PT, R0, 0x7ffffe8e, PT ;  /* 0x7ffffe8e0000780c */ /* 0x000fe20003f46070 */
[----:B-1----:R-:W-:Y:S02]  /*218b0*/  VIADD R0, R6, 0xffffff0c ;  /* 0xffffff0c06007836 */ /* 0x002fe40000000000 */
[----:B------:R1:W-:Y:S01]  /*218c0*/  STL.64 [R1+0xbd0], R8 ;  /* 0x000bd00801007387 */ /* 0x0003e20000100a00 */
[----:B------:R-:W3:Y:S03]  /*218d0*/  LDC R6, c[0x0][0x3a0] ;  /* 0x0000e800ff067b82 */ /* 0x000ee60000000800 */
[----:B------:R1:W-:Y:S01]  /*218e0*/  LDGSTS.E [R252+0x701bc], desc[UR22][R8.64], !P6 ;  /* 0x701bc00008fc7fae */ /* 0x0003e2000f1a1016 */
[----:B------:R-:W-:Y:S01]  /*218f0*/  ISETP.GE.U32.AND P6, PT, R0, 0x7ffffe8d, PT ;  /* 0x7ffffe8d0000780c */ /* 0x000fe20003fc6070 */
[----:B----4-:R-:W-:-:S02]  /*21900*/  VIADD R0, R5, 0xffffff0b ;  /* 0xffffff0b05007836 */ /* 0x010fc40000000000 */
[----:B--2---:R-:W-:Y:S01]  /*21910*/  IMAD.WIDE R10, R2, 0x4, R188 ;  /* 0x00000004020a7825 */ /* 0x004fe200078e02bc */
[----:B------:R-:W2:Y:S04]  /*21920*/  LDC R5, c[0x0][0x3a0] ;  /* 0x0000e800ff057b82 */ /* 0x000ea80000000800 */
[----:B------:R4:W-:Y:S04]  /*21930*/  LDGSTS.E [R252+0x701c0], desc[UR22][R10.64], !P5 ;  /* 0x701c00000afc7fae */ /* 0x0009e8000e9a1016 */
[----:B-1----:R-:W1:Y:S01]  /*21940*/  LDC R8, c[0x0][0x3a0] ;  /* 0x0000e800ff087b82 */ /* 0x002e620000000800 */
[----:B------:R-:W-:Y:S01]  /*21950*/  ISETP.GE.U32.AND P5, PT, R0, 0x7ffffe8c, PT ;  /* 0x7ffffe8c0000780c */ /* 0x000fe20003fa6070 */
[----:B------:R-:W-:Y:S01]  /*21960*/  VIADD R0, R4, 0xffffff0a ;  /* 0xffffff0a04007836 */ /* 0x000fe20000000000 */
[----:B------:R4:W-:Y:S05]  /*21970*/  STL.64 [R1+0xbc8], R10 ;  /* 0x000bc80a01007387 */ /* 0x0009ea0000100a00 */
[----:B------:R-:W2:Y:S01]  /*21980*/  LDC R4, c[0x0][0x3a0] ;  /* 0x0000e800ff047b82 */ /* 0x000ea20000000800 */
[----:B----4-:R-:W-:-:S05]  /*21990*/  IMAD.WIDE R10, R2, 0x4, R190 ;  /* 0x00000004020a7825 */ /* 0x010fca00078e02be */
[----:B------:R4:W-:Y:S01]  /*219a0*/  LDGSTS.E [R252+0x701c4], desc[UR22][R10.64], !P3 ;  /* 0x701c40000afc7fae */ /* 0x0009e2000d9a1016 */
[----:B------:R-:W-:-:S03]  /*219b0*/  ISETP.GE.U32.AND P3, PT, R0, 0x7ffffe8b, PT ;  /* 0x7ffffe8b0000780c */ /* 0x000fc60003f66070 */
[----:B------:R4:W-:Y:S01]  /*219c0*/  STL.64 [R1+0xbc0], R10 ;  /* 0x000bc00a01007387 */ /* 0x0009e20000100a00 */
[----:B-1----:R-:W-:Y:S01]  /*219d0*/  IADD3 R0, PT, PT, R8, -0xf7, RZ ;  /* 0xffffff0908007810 */ /* 0x002fe20007ffe0ff */
[----:B------:R-:W-:-:S04]  /*219e0*/  IMAD.WIDE R8, R2, 0x4, R206 ;  /* 0x0000000402087825 */ /* 0x000fc800078e02ce */
[----:B----4-:R-:W-:-:S05]  /*219f0*/  IMAD.WIDE R10, R2, 0x4, R204 ;  /* 0x00000004020a7825 */ /* 0x010fca00078e02cc */
[----:B------:R1:W-:Y:S04]  /*21a00*/  STL.64 [R1+0xbb8], R10 ;  /* 0x000bb80a01007387 */ /* 0x0003e80000100a00 */
[----:B------:R1:W-:Y:S01]  /*21a10*/  LDGSTS.E [R252+0x701c8], desc[UR22][R10.64], !P2 ;  /* 0x701c80000afc7fae */ /* 0x0003e2000d1a1016 */
[----:B------:R-:W-:Y:S01]  /*21a20*/  ISETP.GE.U32.AND P2, PT, R0, 0x7ffffe8a, PT ;  /* 0x7ffffe8a0000780c */ /* 0x000fe20003f46070 */
[----:B---3--:R-:W-:Y:S02]  /*21a30*/  VIADD R0, R6, 0xffffff08 ;  /* 0xffffff0806007836 */ /* 0x008fe40000000000 */
[----:B------:R3:W-:Y:S01]  /*21a40*/  STL.64 [R1+0xbb0], R8 ;  /* 0x000bb00801007387 */ /* 0x0007e20000100a00 */
[----:B------:R-:W4:Y:S03]  /*21a50*/  LDC R6, c[0x0][0x3a0] ;  /* 0x0000e800ff067b82 */ /* 0x000f260000000800 */
[----:B------:R3:W-:Y:S01]  /*21a60*/  LDGSTS.E [R252+0x701cc], desc[UR22][R8.64], !P6 ;  /* 0x701cc00008fc7fae */ /* 0x0007e2000f1a1016 */
[----:B------:R-:W-:Y:S01]  /*21a70*/  ISETP.GE.U32.AND P6, PT, R0, 0x7ffffe89, PT ;  /* 0x7ffffe890000780c */ /* 0x000fe20003fc6070 */
[----:B--2---:R-:W-:-:S02]  /*21a80*/  VIADD R0, R4, 0xffffff07 ;  /* 0xffffff0704007836 */ /* 0x004fc40000000000 */
[C---:B-1----:R-:W-:Y:S01]  /*21a90*/  IMAD.WIDE R10, R2.reuse, 0x4, R218 ;  /* 0x00000004020a7825 */ /* 0x042fe200078e02da */
[----:B------:R-:W1:Y:S03]  /*21aa0*/  LDC R4, c[0x0][0x3a0] ;  /* 0x0000e800ff047b82 */ /* 0x000e660000000800 */
[----:B---3--:R-:W-:-:S05]  /*21ab0*/  IMAD.WIDE R8, R2, 0x4, R208 ;  /* 0x0000000402087825 */ /* 0x008fca00078e02d0 */
[----:B------:R2:W-:Y:S04]  /*21ac0*/  STL.64 [R1+0xba8], R8 ;  /* 0x000ba80801007387 */ /* 0x0005e80000100a00 */
[----:B------:R2:W-:Y:S01]  /*21ad0*/  LDGSTS.E [R252+0x701d0], desc[UR22][R8.64], !P5 ;  /* 0x701d000008fc7fae */ /* 0x0005e2000e9a1016 */
[----:B------:R-:W-:Y:S01]  /*21ae0*/  ISETP.GE.U32.AND P5, PT, R0, 0x7ffffe88, PT ;  /* 0x7ffffe880000780c */ /* 0x000fe20003fa6070 */
[----:B------:R-:W-:Y:S02]  /*21af0*/  VIADD R0, R5, 0xffffff06 ;  /* 0xffffff0605007836 */ /* 0x000fe40000000000 */
[----:B------:R-:W3:Y:S01]  /*21b00*/  LDC R5, c[0x0][0x3a0] ;  /* 0x0000e800ff057b82 */ /* 0x000ee20000000800 */
[----:B--2---:R-:W-:-:S05]  /*21b10*/  IMAD.WIDE R8, R2, 0x4, R210 ;  /* 0x0000000402087825 */ /* 0x004fca00078e02d2 */
[----:B------:R2:W-:Y:S04]  /*21b20*/  STL.64 [R1+0xba0], R8 ;  /* 0x000ba00801007387 */ /* 0x0005e80000100a00 */
[----:B------:R2:W-:Y:S01]  /*21b30*/  LDGSTS.E [R252+0x701d4], desc[UR22][R8.64], !P3 ;  /* 0x701d400008fc7fae */ /* 0x0005e2000d9a1016 */
[----:B------:R-:W-:Y:S01]  /*21b40*/  ISETP.GE.U32.AND P3, PT, R0, 0x7ffffe87, PT ;  /* 0x7ffffe870000780c */ /* 0x000fe20003f66070 */
[----:B--2---:R-:W-:-:S05]  /*21b50*/  IMAD.WIDE R8, R2, 0x4, R214 ;  /* 0x0000000402087825 */ /* 0x004fca00078e02d6 */
[----:B------:R2:W-:Y:S04]  /*21b60*/  STL.64 [R1+0xb98], R8 ;  /* 0x000b980801007387 */ /* 0x0005e80000100a00 */
[----:B------:R2:W-:Y:S04]  /*21b70*/  LDGSTS.E [R252+0x701d8], desc[UR22][R8.64], !P2 ;  /* 0x701d800008fc7fae */ /* 0x0005e8000d1a1016 */
[----:B------:R1:W-:Y:S04]  /*21b80*/  STL.64 [R1+0xb90], R10 ;  /* 0x000b900a01007387 */ /* 0x0003e80000100a00 */
[----:B------:R1:W-:Y:S01]  /*21b90*/  LDGSTS.E [R252+0x701dc], desc[UR22][R10.64], !P6 ;  /* 0x701dc0000afc7fae */ /* 0x0003e2000f1a1016 */
[----:B----4-:R-:W-:-:S02]  /*21ba0*/  VIADD R0, R6, 0xffffff05 ;  /* 0xffffff0506007836 */ /* 0x010fc40000000000 */
[----:B------:R-:W4:Y:S08]  /*21bb0*/  LDC R6, c[0x0][0x3a0] ;  /* 0x0000e800ff067b82 */ /* 0x000f300000000800 */
[----:B--2---:R-:W2:Y:S01]  /*21bc0*/  LDC R8, c[0x0][0x3a0] ;  /* 0x0000e800ff087b82 */ /* 0x004ea20000000800 */
[----:B-1----:R-:W-:-:S05]  /*21bd0*/  IMAD.WIDE R10, R2, 0x4, R222 ;  /* 0x00000004020a7825 */ /* 0x002fca00078e02de */
[----:B------:R1:W-:Y:S04]  /*21be0*/  STL.64 [R1+0xb88], R10 ;  /* 0x000b880a01007387 */ /* 0x0003e80000100a00 */
[----:B------:R1:W-:Y:S02]  /*21bf0*/  LDGSTS.E [R252+0x701e0], desc[UR22][R10.64], !P5 ;  /* 0x701e00000afc7fae */ /* 0x0003e4000e9a1016 */
[----:B-1----:R-:W-:-:S05]  /*21c00*/  IMAD.WIDE R10, R2, 0x4, R226 ;  /* 0x00000004020a7825 */ /* 0x002fca00078e02e2 */
[----:B------:R1:W-:Y:S04]  /*21c10*/  STL.64 [R1+0xb80], R10 ;  /* 0x000b800a01007387 */ /* 0x0003e80000100a00 */
[----:B------:R1:W-:Y:S02]  /*21c20*/  LDGSTS.E [R252+0x701e4], desc[UR22][R10.64], !P3 ;  /* 0x701e40000afc7fae */ /* 0x0003e4000d9a1016 */
[----:B-1----:R-:W-:-:S05]  /*21c30*/  IMAD.WIDE R10, R2, 0x4, R228 ;  /* 0x00000004020a7825 */ /* 0x002fca00078e02e4 */
[----:B------:R1:W-:Y:S04]  /*21c40*/  STL.64 [R1+0xb78], R10 ;  /* 0x000b780a01007387 */ /* 0x0003e80000100a00 */
[----:B------:R-:W2:Y:S04]  /*21c50*/  LDL.LU.64 R44, [R1+0x458] ;  /* 0x00045800012c7983 */ /* 0x000ea80000300a00 */
        /* <DEDUP_REMOVED lines=10> */
[----:B------:R-:W2:Y:S01]  /*21d00*/  LDL.LU.64 R28, [R1+0x2c8] ;  /* 0x0002c800011c7983 */ /* 0x000ea20000300a00 */
[----:B------:R-:W-:-:S03]  /*21d10*/  ISETP.GE.U32.AND P2, PT, R0, 0x7ffffe86, PT ;  /* 0x7ffffe860000780c */ /* 0x000fc60003f46070 */
[----:B------:R-:W2:Y:S04]  /*21d20*/  LDL.LU.64 R26, [R1+0x2a8] ;  /* 0x0002a800011a7983 */ /* 0x000ea80000300a00 */
[----:B------:R-:W2:Y:S04]  /*21d30*/  LDL.LU.64 R24, [R1+0x288] ;  /* 0x0002880001187983 */ /* 0x000ea80000300a00 */
[----:B------:R-:W2:Y:S01]  /*21d40*/  LDL.LU.64 R22, [R1+0x268] ;  /* 0x0002680001167983 */ /* 0x000ea20000300a00 */
[----:B------:R-:W-:Y:S02]  /*21d50*/  VIADD R0, R4, 0xffffff04 ;  /* 0xffffff0404007836 */ /* 0x000fe40000000000 */
[----:B------:R-:W2:Y:S01]  /*21d60*/  LDC R4, c[0x0][0x3a0] ;  /* 0x0000e800ff047b82 */ /* 0x000ea20000000800 */
[----:B------:R-:W2:Y:S04]  /*21d70*/  LDL.LU.64 R20, [R1+0x248] ;  /* 0x0002480001147983 */ /* 0x000ea80000300a00 */
[----:B------:R-:W2:Y:S04]  /*21d80*/  LDL.LU.64 R18, [R1+0x228] ;  /* 0x0002280001127983 */ /* 0x000ea80000300a00 */
[----:B------:R-:W2:Y:S04]  /*21d90*/  LDL.LU.64 R16, [R1+0x208] ;  /* 0x0002080001107983 */ /* 0x000ea80000300a00 */
[----:B------:R-:W2:Y:S01]  /*21da0*/  LDL.LU.64 R14, [R1+0x1e8] ;  /* 0x0001e800010e7983 */ /* 0x000ea20000300a00 */
[----:B------:R-:W-:-:S03]  /*21db0*/  ISETP.GE.U32.AND P6, PT, R0, 0x7ffffe85, PT ;  /* 0x7ffffe850000780c */ /* 0x000fc60003fc6070 */
[----:B------:R-:W2:Y:S01]  /*21dc0*/  LDL.LU.64 R12, [R1+0x1c8] ;  /* 0x0001c800010c7983 */ /* 0x000ea20000300a00 */
[----:B---3--:R-:W-:-:S03]  /*21dd0*/  IADD3 R0, PT, PT, R5, -0xfd, RZ ;  /* 0xffffff0305007810 */ /* 0x008fc60007ffe0ff */
[----:B------:R-:W-:Y:S01]  /*21de0*/  LDGSTS.E [R252+0x701e8], desc[UR22][R10.64], !P2 ;  /* 0x701e80000afc7fae */ /* 0x000fe2000d1a1016 */
[----:B------:R-:W-:Y:S01]  /*21df0*/  ISETP.GE.U32.AND P5, PT, R0, 0x7ffffe84, PT ;  /* 0x7ffffe840000780c */ /* 0x000fe20003fa6070 */
[----:B----4-:R-:W-:Y:S02]  /*21e00*/  VIADD R0, R6, 0xffffff02 ;  /* 0xffffff0206007836 */ /* 0x010fe40000000000 */
[----:B-1----:R-:W3:Y:S04]  /*21e10*/  LDL.LU.64 R10, [R1+0x1a8] ;  /* 0x0001a800010a7983 */ /* 0x002ee80000300a00 */
[----:B------:R-:W4:Y:S04]  /*21e20*/  LDL.LU.64 R246, [R1+0x188] ;  /* 0x0001880001f67983 */ /* 0x000f280000300a00 */
[----:B------:R-:W3:Y:S04]  /*21e30*/  LDL.LU.64 R136, [R1+0x168] ;  /* 0x0001680001887983 */ /* 0x000ee80000300a00 */
[----:B------:R-:W3:Y:S04]  /*21e40*/  LDL.LU.64 R244, [R1+0x148] ;  /* 0x0001480001f47983 */ /* 0x000ee80000300a00 */
[----:B------:R-:W3:Y:S01]  /*21e50*/  LDL.LU.64 R248, [R1+0x128] ;  /* 0x0001280001f87983 */ /* 0x000ee20000300a00 */
[----:B------:R-:W-:-:S03]  /*21e60*/  ISETP.GE.U32.AND P3, PT, R0, 0x7ffffe83, PT ;  /* 0x7ffffe830000780c */ /* 0x000fc60003f66070 */
[----:B------:R-:W3:Y:S01]  /*21e70*/  LDL.LU.64 R250, [R1+0x108] ;  /* 0x0001080001fa7983 */ /* 0x000ee20000300a00 */
[----:B------:R-:W-:Y:S02]  /*21e80*/  IMAD.SHL.U32 R135, R7, 0x80, RZ ;  /* 0x0000008007877824 */ /* 0x000fe400078e00ff */
[----:B--2---:R-:W-:Y:S02]  /*21e90*/  VIADD R0, R8, 0xffffff01 ;  /* 0xffffff0108007836 */ /* 0x004fe40000000000 */
[----:B------:R-:W-:Y:S01]  /*21ea0*/  IMAD.WIDE R8, R2, 0x4, R230 ;  /* 0x0000000402087825 */ /* 0x000fe200078e02e6 */
[----:B------:R1:W-:Y:S03]  /*21eb0*/  STL [R1+0x1400], R4 ;  /* 0x0014000401007387 */ /* 0x0003e60000100800 */
[----:B------:R-:W-:Y:S01]  /*21ec0*/  VIADD R134, R4, 0xffffff00 ;  /* 0xffffff0004867836 */ /* 0x000fe20000000000 */
[----:B------:R2:W-:Y:S04]  /*21ed0*/  STL.64 [R1+0xb70], R8 ;  /* 0x000b700801007387 */ /* 0x0005e80000100a00 */
[----:B------:R2:W-:Y:S01]  /*21ee0*/  LDGSTS.E [R252+0x701ec], desc[UR22][R8.64], !P6 ;  /* 0x701ec00008fc7fae */ /* 0x0005e2000f1a1016 */
[----:B------:R-:W-:-:S04]  /*21ef0*/  IMAD.WIDE R6, R135, 0x4, R44 ;  /* 0x0000000487067825 */ /* 0x000fc800078e022c */
[C---:B-1----:R-:W-:Y:S01]  /*21f00*/  IMAD.WIDE R4, R135.reuse, 0x4, R42 ;  /* 0x0000000487047825 */ /* 0x042fe200078e022a */
[----:B------:R1:W-:Y:S03]  /*21f10*/  STL.64 [R1+0xfe8], R6 ;  /* 0x000fe80601007387 */ /* 0x0003e60000100a00 */
[C---:B--2---:R-:W-:Y:S01]  /*21f20*/  IMAD.WIDE R8, R135.reuse, 0x4, R40 ;  /* 0x0000000487087825 */ /* 0x044fe200078e0228 */
[----:B------:R2:W-:Y:S04]  /*21f30*/  STL.64 [R1+0xfe0], R4 ;  /* 0x000fe00401007387 */ /* 0x0005e80000100a00 */
[----:B------:R-:W-:Y:S01]  /*21f40*/  STL.64 [R1+0xfd8], R8 ;  /* 0x000fd80801007387 */ /* 0x000fe20000100a00 */
[----:B-1----:R-:W-:-:S04]  /*21f50*/  IMAD.WIDE R6, R135, 0x4, R38 ;  /* 0x0000000487067825 */ /* 0x002fc800078e0226 */
[C---:B--2---:R-:W-:Y:S02]  /*21f60*/  IMAD.WIDE R4, R135.reuse, 0x4, R140 ;  /* 0x0000000487047825 */ /* 0x044fe400078e028c */
[----:B------:R-:W2:Y:S04]  /*21f70*/  LDL.LU.64 R140, [R1+0xe8] ;  /* 0x0000e800018c7983 */ /* 0x000ea80000300a00 */
[----:B------:R1:W-:Y:S04]  /*21f80*/  STL.64 [R1+0xfd0], R6 ;  /* 0x000fd00601007387 */ /* 0x0003e80000100a00 */
[----:B------:R1:W-:Y:S02]  /*21f90*/  STL.64 [R1+0xfc8], R4 ;  /* 0x000fc80401007387 */ /* 0x0003e40000100a00 */
[----:B-1----:R-:W-:-:S02]  /*21fa0*/  IMAD.WIDE R6, R135, 0x4, R242 ;  /* 0x0000000487067825 */ /* 0x002fc400078e02f2 */
[----:B------:R-:W2:Y:S02]  /*21fb0*/  LDL.LU.64 R242, [R1+0xc8] ;  /* 0x0000c80001f27983 */ /* 0x000ea40000300a00 */
[C---:B------:R-:W-:Y:S02]  /*21fc0*/  IMAD.WIDE R4, R135.reuse, 0x4, R138 ;  /* 0x0000000487047825 */ /* 0x040fe400078e028a */
[----:B------:R1:W-:Y:S04]  /*21fd0*/  STL.64 [R1+0xfc0], R6 ;  /* 0x000fc00601007387 */ /* 0x0003e80000100a00 */
[----:B------:R-:W2:Y:S01]  /*21fe0*/  LDL.LU.64 R138, [R1+0xa8] ;  /* 0x0000a800018a7983 */ /* 0x000ea20000300a00 */
[----:B------:R-:W-:-:S03]  /*21ff0*/  IMAD.WIDE R8, R135, 0x4, R36 ;  /* 0x0000000487087825 */ /* 0x000fc600078e0224 */
[----:B------:R1:W-:Y:S02]  /*22000*/  STL.64 [R1+0xfb8], R4 ;  /* 0x000fb80401007387 */ /* 0x0003e40000100a00 */
[C---:B-1----:R-:W-:Y:S02]  /*22010*/  IMAD.WIDE R6, R135.reuse, 0x4, R34 ;  /* 0x0000000487067825 */ /* 0x042fe400078e0222 */
[----:B------:R1:W-:Y:S04]  /*22020*/  STL.64 [R1+0xfb0], R8 ;  /* 0x000fb00801007387 */ /* 0x0003e80000100a00 */
[----:B------:R1:W-:Y:S01]  /*22030*/  STL.64 [R1+0xfa8], R6 ;  /* 0x000fa80601007387 */ /* 0x0003e20000100a00 */
[----:B------:R-:W-:-:S04]  /*22040*/  IMAD.WIDE R4, R135, 0x4, R32 ;  /* 0x0000000487047825 */ /* 0x000fc800078e0220 */
[C---:B-1----:R-:W-:Y:S01]  /*22050*/  IMAD.WIDE R8, R135.reuse, 0x4, R30 ;  /* 0x0000000487087825 */ /* 0x042fe200078e021e */
[----:B------:R1:W-:Y:S03]  /*22060*/  STL.64 [R1+0xfa0], R4 ;  /* 0x000fa00401007387 */ /* 0x0003e60000100a00 */
[C---:B------:R-:W-:Y:S01]  /*22070*/  IMAD.WIDE R6, R135.reuse, 0x4, R28 ;  /* 0x0000000487067825 */ /* 0x040fe200078e021c */
[----:B------:R1:W-:Y:S04]  /*22080*/  STL.64 [R1+0xf98], R8 ;  /* 0x000f980801007387 */ /* 0x0003e80000100a00 */
[----:B------:R4:W-:Y:S01]  /*22090*/  STL.64 [R1+0xf90], R6 ;  /* 0x000f900601007387 */ /* 0x0009e20000100a00 */
[----:B-1----:R-:W-:-:S04]  /*220a0*/  IMAD.WIDE R4, R135, 0x4, R26 ;  /* 0x0000000487047825 */ /* 0x002fc800078e021a */
[C---:B------:R-:W-:Y:S01]  /*220b0*/  IMAD.WIDE R8, R135.reuse, 0x4, R24 ;  /* 0x0000000487087825 */ /* 0x040fe200078e0218 */
[----:B------:R1:W-:Y:S03]  /*220c0*/  STL.64 [R1+0xf88], R4 ;  /* 0x000f880401007387 */ /* 0x0003e60000100a00 */
[C---:B----4-:R-:W-:Y:S01]  /*220d0*/  IMAD.WIDE R6, R135.reuse, 0x4, R22 ;  /* 0x0000000487067825 */ /* 0x050fe200078e0216 */
[----:B------:R4:W-:Y:S04]  /*220e0*/  STL.64 [R1+0xf80], R8 ;  /* 0x000f800801007387 */ /* 0x0009e80000100a00 */
[----:B------:R3:W-:Y:S01]  /*220f0*/  STL.64 [R1+0xf78], R6 ;  /* 0x000f780601007387 */ /* 0x0007e20000100a00 */
[----:B-1----:R-:W-:-:S04]  /*22100*/  IMAD.WIDE R4, R135, 0x4, R20 ;  /* 0x0000000487047825 */ /* 0x002fc800078e0214 */
[C---:B----4-:R-:W-:Y:S01]  /*22110*/  IMAD.WIDE R8, R135.reuse, 0x4, R18 ;  /* 0x0000000487087825 */ /* 0x050fe200078e0212 */
[----:B------:R1:W-:Y:S03]  /*22120*/  STL.64 [R1+0xf70], R4 ;  /* 0x000f700401007387 */ /* 0x0003e60000100a00 */
[C---:B---3--:R-:W-:Y:S01]  /*22130*/  IMAD.WIDE R6, R135.reuse, 0x4, R16 ;  /* 0x0000000487067825 */ /* 0x048fe200078e0210 */
[----:B------:R3:W-:Y:S04]  /*22140*/  STL.64 [R1+0xf68], R8 ;  /* 0x000f680801007387 */ /* 0x0007e80000100a00 */
[----:B------:R4:W-:Y:S01]  /*22150*/  STL.64 [R1+0xf60], R6 ;  /* 0x000f600601007387 */ /* 0x0009e20000100a00 */
[----:B-1----:R-:W-:-:S04]  /*22160*/  IMAD.WIDE R4, R135, 0x4, R14 ;  /* 0x0000000487047825 */ /* 0x002fc800078e020e */
[C---:B---3--:R-:W-:Y:S01]  /*22170*/  IMAD.WIDE R8, R135.reuse, 0x4, R12 ;  /* 0x0000000487087825 */ /* 0x048fe200078e020c */
[----:B------:R1:W-:Y:S03]  /*22180*/  STL.64 [R1+0xf58], R4 ;  /* 0x000f580401007387 */ /* 0x0003e60000100a00 */
[C---:B----4-:R-:W-:Y:S01]  /*22190*/  IMAD.WIDE R6, R135.reuse, 0x4, R10 ;  /* 0x0000000487067825 */ /* 0x050fe200078e020a */
[----:B------:R3:W-:Y:S04]  /*221a0*/  STL.64 [R1+0xf50], R8 ;  /* 0x000f500801007387 */ /* 0x0007e80000100a00 */
[----:B------:R4:W-:Y:S01]  /*221b0*/  STL.64 [R1+0xb68], R6 ;  /* 0x000b680601007387 */ /* 0x0009e20000100a00 */
[----:B-1----:R-:W-:-:S04]  /*221c0*/  IMAD.WIDE R4, R135, 0x4, R246 ;  /* 0x0000000487047825 */ /* 0x002fc800078e02f6 */
[C---:B---3--:R-:W-:Y:S01]  /*221d0*/  IMAD.WIDE R8, R135.reuse, 0x4, R244 ;  /* 0x0000000487087825 */ /* 0x048fe200078e02f4 */
[----:B------:R1:W-:Y:S03]  /*221e0*/  STL.64 [R1+0xb60], R4 ;  /* 0x000b600401007387 */ /* 0x0003e60000100a00 */
[C---:B----4-:R-:W-:Y:S01]  /*221f0*/  IMAD.WIDE R6, R135.reuse, 0x4, R248 ;  /* 0x0000000487067825 */ /* 0x050fe200078e02f8 */
[----:B------:R-:W-:Y:S04]  /*22200*/  STL.64 [R1+0xb50], R8 ;  /* 0x000b500801007387 */ /* 0x000fe80000100a00 */
[----:B------:R-:W3:Y:S01]  /*22210*/  LDL.LU.64 R42, [R1+0x450] ;  /* 0x00045000012a7983 */ /* 0x000ee20000300a00 */
[----:B-1----:R-:W-:-:S03]  /*22220*/  IMAD.WIDE R4, R135, 0x4, R250 ;  /* 0x0000000487047825 */ /* 0x002fc600078e02fa */
[----:B------:R-:W-:Y:S04]  /*22230*/  STL.64 [R1+0xb48], R6 ;  /* 0x000b480601007387 */ /* 0x000fe80000100a00 */
[----:B------:R-:W4:Y:S04]  /*22240*/  LDL.LU.64 R40, [R1+0x428] ;  /* 0x0004280001287983 */ /* 0x000f280000300a00 */
[----:B------:R2:W-:Y:S04]  /*22250*/  STL.64 [R1+0xb40], R4 ;  /* 0x000b400401007387 */ /* 0x0005e80000100a00 */
[----:B------:R-:W4:Y:S04]  /*22260*/  LDL.LU.64 R38, [R1+0x400] ;  /* 0x0004000001267983 */ /* 0x000f280000300a00 */
[----:B------:R-:W4:Y:S01]  /*22270*/  LDL.LU.64 R244, [R1+0x3d8] ;  /* 0x0003d80001f47983 */ /* 0x000f220000300a00 */
[----:B------:R-:W-:-:S03]  /*22280*/  IMAD.WIDE R136, R135, 0x4, R136 ;  /* 0x0000000487887825 */ /* 0x000fc600078e0288 */
[----:B------:R-:W4:Y:S04]  /*22290*/  LDL.LU.64 R36, [R1+0x3b0] ;  /* 0x0003b00001247983 */ /* 0x000f280000300a00 */
[----:B------:R-:W4:Y:S04]  /*222a0*/  LDL.LU.64 R248, [R1+0x388] ;  /* 0x0003880001f87983 */ /* 0x000f280000300a00 */
[----:B------:R-:W-:Y:S04]  /*222b0*/  STL.64 [R1+0xb58], R136 ;  /* 0x000b588801007387 */ /* 0x000fe80000100a00 */
[----:B------:R-:W4:Y:S01]  /*222c0*/  LDL.LU.64 R250, [R1+0x360] ;  /* 0x0003600001fa7983 */ /* 0x000f220000300a00 */
[----:B--2---:R-:W-:-:S03]  /*222d0*/  IMAD.WIDE R4, R135, 0x4, R140 ;  /* 0x0000000487047825 */ /* 0x004fc600078e028c */
[----:B------:R-:W2:Y:S04]  /*222e0*/  LDL.LU.64 R140, [R1+0x340] ;  /* 0x00034000018c7983 */ /* 0x000ea80000300a00 */
[----:B------:R1:W-:Y:S01]  /*222f0*/  STL.64 [R1+0xb38], R4 ;  /* 0x000b380401007387 */ /* 0x0003e20000100a00 */
[----:B------:R-:W-:-:S03]  /*22300*/  IMAD.WIDE R6, R135, 0x4, R138 ;  /* 0x0000000487067825 */ /* 0x000fc600078e028a */
[----:B------:R-:W2:Y:S01]  /*22310*/  LDL.LU.64 R138, [R1+0x320] ;  /* 0x00032000018a7983 */ /* 0x000ea20000300a00 */
[----:B-1----:R-:W-:-:S05]  /*22320*/  IMAD.WIDE R4, R135, 0x4, R242 ;  /* 0x0000000487047825 */ /* 0x002fca00078e02f2 */
[----:B------:R1:W-:Y:S04]  /*22330*/  STL.64 [R1+0xb30], R4 ;  /* 0x000b300401007387 */ /* 0x0003e80000100a00 */
[----:B------:R1:W-:Y:S04]  /*22340*/  STL.64 [R1+0xb28], R6 ;  /* 0x000b280601007387 */ /* 0x0003e80000100a00 */
[----:B------:R-:W2:Y:S01]  /*22350*/  LDL.LU.64 R34, [R1+0x300] ;  /* 0x0003000001227983 */ /* 0x000ea20000300a00 */
[----:B-1----:R-:W-:-:S03]  /*22360*/  IMAD.WIDE R4, R135, 0x4, R196 ;  /* 0x0000000487047825 */ /* 0x002fc600078e02c4 */
[----:B------:R-:W2:Y:S04]  /*22370*/  LDL.LU.64 R32, [R1+0x2e0] ;  /* 0x0002e00001207983 */ /* 0x000ea80000300a00 */
        /* <DEDUP_REMOVED lines=11> */
[----:B------:R-:W-:-:S03]  /*22430*/  IMAD.WIDE R8, R135, 0x4, R212 ;  /* 0x0000000487087825 */ /* 0x000fc600078e02d4 */
[----:B------:R-:W2:Y:S04]  /*22440*/  LDL.LU.64 R10, [R1+0x180] ;  /* 0x00018000010a7983 */ /* 0x000ea80000300a00 */
[----:B------:R-:W2:Y:S01]  /*22450*/  LDL.LU.64 R246, [R1+0x160] ;  /* 0x0001600001f67983 */ /* 0x000ea20000300a00 */
[----:B------:R-:W-:-:S03]  /*22460*/  IMAD.WIDE R6, R135, 0x4, R232 ;  /* 0x0000000487067825 */ /* 0x000fc600078e02e8 */
[----:B------:R-:W2:Y:S04]  /*22470*/  LDL.LU.64 R242, [R1+0x140] ;  /* 0x0001400001f27983 */ /* 0x000ea80000300a00 */
[----:B------:R4:W-:Y:S04]  /*22480*/  STL.64 [R1+0xb18], R8 ;  /* 0x000b180801007387 */ /* 0x0009e80000100a00 */
[----:B------:R1:W-:Y:S01]  /*22490*/  STL.64 [R1+0xb10], R6 ;  /* 0x000b100601007387 */ /* 0x0003e20000100a00 */
[----:B---3--:R-:W-:-:S05]  /*224a0*/  IMAD.WIDE R4, R135, 0x4, R42 ;  /* 0x0000000487047825 */ /* 0x008fca00078e022a */
[----:B------:R3:W-:Y:S01]  /*224b0*/  STL.64 [R1+0xb08], R4 ;  /* 0x000b080401007387 */ /* 0x0007e20000100a00 */
[----:B----4-:R-:W-:-:S05]  /*224c0*/  IMAD.WIDE R8, R135, 0x4, R40 ;  /* 0x0000000487087825 */ /* 0x010fca00078e0228 */
[----:B------:R-:W-:Y:S01]  /*224d0*/  STL.64 [R1+0xb00], R8 ;  /* 0x000b000801007387 */ /* 0x000fe20000100a00 */
[----:B-1----:R-:W-:-:S04]  /*224e0*/  IMAD.WIDE R6, R135, 0x4, R38 ;  /* 0x0000000487067825 */ /* 0x002fc800078e0226 */
[C---:B---3--:R-:W-:Y:S02]  /*224f0*/  IMAD.WIDE R4, R135.reuse, 0x4, R244 ;  /* 0x0000000487047825 */ /* 0x048fe400078e02f4 */
[----:B------:R-:W3:Y:S04]  /*22500*/  LDL.LU.64 R244, [R1+0x120] ;  /* 0x0001200001f47983 */ /* 0x000ee80000300a00 */
[----:B------:R1:W-:Y:S04]  /*22510*/  STL.64 [R1+0xaf8], R6 ;  /* 0x000af80601007387 */ /* 0x0003e80000100a00 */
[----:B------:R4:W-:Y:S01]  /*22520*/  STL.64 [R1+0xaf0], R4 ;  /* 0x000af00401007387 */ /* 0x0009e20000100a00 */
[----:B-1----:R-:W-:-:S04]  /*22530*/  IMAD.WIDE R6, R135, 0x4, R36 ;  /* 0x0000000487067825 */ /* 0x002fc800078e0224 */
[C---:B----4-:R-:W-:Y:S02]  /*22540*/  IMAD.WIDE R4, R135.reuse, 0x4, R248 ;  /* 0x0000000487047825 */ /* 0x050fe400078e02f8 */
[----:B------:R-:W4:Y:S04]  /*22550*/  LDL.LU.64 R248, [R1+0x100] ;  /* 0x0001000001f87983 */ /* 0x000f280000300a00 */
[----:B------:R1:W-:Y:S04]  /*22560*/  STL.64 [R1+0xae8], R6 ;  /* 0x000ae80601007387 */ /* 0x0003e80000100a00 */
[----:B------:R2:W-:Y:S01]  /*22570*/  STL.64 [R1+0xae0], R4 ;  /* 0x000ae00401007387 */ /* 0x0005e20000100a00 */
[----:B-1----:R-:W-:-:S03]  /*22580*/  IMAD.WIDE R6, R135, 0x4, R250 ;  /* 0x0000000487067825 */ /* 0x002fc600078e02fa */
[----:B------:R-:W4:Y:S04]  /*22590*/  LDL.LU.64 R250, [R1+0xe0] ;  /* 0x0000e00001fa7983 */ /* 0x000f280000300a00 */
[----:B------:R-:W-:Y:S01]  /*225a0*/  STL.64 [R1+0xad8], R6 ;  /* 0x000ad80601007387 */ /* 0x000fe20000100a00 */
[----:B--2---:R-:W-:-:S03]  /*225b0*/  IMAD.WIDE R4, R135, 0x4, R140 ;  /* 0x0000000487047825 */ /* 0x004fc600078e028c */
[----:B------:R-:W2:Y:S04]  /*225c0*/  LDL.LU.64 R140, [R1+0xc0] ;  /* 0x0000c000018c7983 */ /* 0x000ea80000300a00 */
[----:B------:R1:W-:Y:S02]  /*225d0*/  STL.64 [R1+0xad0], R4 ;  /* 0x000ad00401007387 */ /* 0x0003e40000100a00 */
[C---:B-1----:R-:W-:Y:S02]  /*225e0*/  IMAD.WIDE R4, R135.reuse, 0x4, R138 ;  /* 0x0000000487047825 */ /* 0x042fe400078e028a */
[----:B------:R-:W2:Y:S04]  /*225f0*/  LDL.LU.64 R138, [R1+0xa0] ;  /* 0x0000a000018a7983 */ /* 0x000ea80000300a00 */
[----:B------:R1:W-:Y:S01]  /*22600*/  STL.64 [R1+0xac8], R4 ;  /* 0x000ac80401007387 */ /* 0x0003e20000100a00 */
[----:B------:R-:W-:-:S04]  /*22610*/  IMAD.WIDE R8, R135, 0x4, R34 ;  /* 0x0000000487087825 */ /* 0x000fc800078e0222 */
[C---:B------:R-:W-:Y:S01]  /*22620*/  IMAD.WIDE R6, R135.reuse, 0x4, R32 ;  /* 0x0000000487067825 */ /* 0x040fe200078e0220 */
[----:B------:R1:W-:Y:S04]  /*22630*/  STL.64 [R1+0xac0], R8 ;  /* 0x000ac00801007387 */ /* 0x0003e80000100a00 */
[----:B------:R1:W-:Y:S02]  /*22640*/  STL.64 [R1+0xab8], R6 ;  /* 0x000ab80601007387 */ /* 0x0003e40000100a00 */
[----:B-1----:R-:W-:-:S04]  /*22650*/  IMAD.WIDE R4, R135, 0x4, R30 ;  /* 0x0000000487047825 */ /* 0x002fc800078e021e */
[C---:B------:R-:W-:Y:S01]  /*22660*/  IMAD.WIDE R8, R135.reuse, 0x4, R28 ;  /* 0x0000000487087825 */ /* 0x040fe200078e021c */
[----:B------:R1:W-:Y:S03]  /*22670*/  STL.64 [R1+0xab0], R4 ;  /* 0x000ab00401007387 */ /* 0x0003e60000100a00 */
        /* <DEDUP_REMOVED lines=19> */
[----:B------:R-:W-:Y:S04]  /*227b0*/  STL.64 [R1+0xa60], R8 ;  /* 0x000a600801007387 */ /* 0x000fe80000100a00 */
[----:B------:R-:W2:Y:S01]  /*227c0*/  LDL.LU.64 R40, [R1+0x448] ;  /* 0x0004480001287983 */ /* 0x000ea20000300a00 */
[----:B-1----:R-:W-:-:S03]  /*227d0*/  IMAD.WIDE R4, R135, 0x4, R242 ;  /* 0x0000000487047825 */ /* 0x002fc600078e02f2 */
[----:B------:R-:W-:Y:S04]  /*227e0*/  STL.64 [R1+0xa58], R6 ;  /* 0x000a580601007387 */ /* 0x000fe80000100a00 */
[----:B------:R-:W2:Y:S04]  /*227f0*/  LDL.LU.64 R38, [R1+0x420] ;  /* 0x0004200001267983 */ /* 0x000ea80000300a00 */
[----:B------:R3:W-:Y:S04]  /*22800*/  STL.64 [R1+0xa50], R4 ;  /* 0x000a500401007387 */ /* 0x0007e80000100a00 */
[----:B------:R-:W2:Y:S04]  /*22810*/  LDL.LU.64 R36, [R1+0x3f8] ;  /* 0x0003f80001247983 */ /* 0x000ea80000300a00 */
[----:B------:R-:W2:Y:S04]  /*22820*/  LDL.LU.64 R34, [R1+0x3d0] ;  /* 0x0003d00001227983 */ /* 0x000ea80000300a00 */
[----:B------:R-:W2:Y:S01]  /*22830*/  LDL.LU.64 R32, [R1+0x3a8] ;  /* 0x0003a80001207983 */ /* 0x000ea20000300a00 */
[----:B---3--:R-:W-:-:S03]  /*22840*/  IMAD.WIDE R4, R135, 0x4, R244 ;  /* 0x0000000487047825 */ /* 0x008fc600078e02f4 */
[----:B------:R-:W3:Y:S04]  /*22850*/  LDL.LU.64 R10, [R1+0x380] ;  /* 0x00038000010a7983 */ /* 0x000ee80000300a00 */
[----:B------:R-:W3:Y:S04]  /*22860*/  LDL.LU.64 R30, [R1+0x358] ;  /* 0x00035800011e7983 */ /* 0x000ee80000300a00 */
[----:B------:R-:W3:Y:S04]  /*22870*/  LDL.LU.64 R246, [R1+0x338] ;  /* 0x0003380001f67983 */ /* 0x000ee80000300a00 */
[----:B------:R4:W-:Y:S04]  /*22880*/  STL.64 [R1+0xa48], R4 ;  /* 0x000a480401007387 */ /* 0x0009e80000100a00 */
[----:B------:R-:W3:Y:S04]  /*22890*/  LDL.LU.64 R242, [R1+0x318] ;  /* 0x0003180001f27983 */ /* 0x000ee80000300a00 */
[----:B------:R-:W3:Y:S01]  /*228a0*/  LDL.LU.64 R244, [R1+0x2f8] ;  /* 0x0002f80001f47983 */ /* 0x000ee20000300a00 */
[----:B----4-:R-:W-:-:S05]  /*228b0*/  IMAD.WIDE R4, R135, 0x4, R248 ;  /* 0x0000000487047825 */ /* 0x010fca00078e02f8 */
[----:B------:R1:W-:Y:S02]  /*228c0*/  STL.64 [R1+0xa40], R4 ;  /* 0x000a400401007387 */ /* 0x0003e40000100a00 */
[C---:B-1----:R-:W-:Y:S02]  /*228d0*/  IMAD.WIDE R4, R135.reuse, 0x4, R250 ;  /* 0x0000000487047825 */ /* 0x042fe400078e02fa */
[----:B------:R-:W4:Y:S04]  /*228e0*/  LDL.LU.64 R250, [R1+0x2d8] ;  /* 0x0002d80001fa7983 */ /* 0x000f280000300a00 */
[----:B------:R1:W-:Y:S01]  /*228f0*/  STL.64 [R1+0xa38], R4 ;  /* 0x000a380401007387 */ /* 0x0003e20000100a00 */
[----:B--2---:R-:W-:-:S05]  /*22900*/  IMAD.WIDE R6, R135, 0x4, R140 ;  /* 0x0000000487067825 */ /* 0x004fca00078e028c */
[----:B------:R2:W-:Y:S04]  /*22910*/  STL.64 [R1+0xa30], R6 ;  /* 0x000a300601007387 */ /* 0x0005e80000100a00 */
[----:B------:R-:W4:Y:S04]  /*22920*/  LDL.LU.64 R28, [R1+0x2b8] ;  /* 0x0002b800011c7983 */ /* 0x000f280000300a00 */
[----:B------:R-:W4:Y:S01]  /*22930*/  LDL.LU.64 R26, [R1+0x298] ;  /* 0x00029800011a7983 */ /* 0x000f220000300a00 */
[----:B-1----:R-:W-:-:S05]  /*22940*/  IMAD.WIDE R4, R135, 0x4, R138 ;  /* 0x0000000487047825 */ /* 0x002fca00078e028a */
[----:B------:R1:W-:Y:S04]  /*22950*/  STL.64 [R1+0xa28], R4 ;  /* 0x000a280401007387 */ /* 0x0003e80000100a00 */
[----:B------:R-:W4:Y:S04]  /*22960*/  LDL.LU.64 R24, [R1+0x278] ;  /* 0x0002780001187983 */ /* 0x000f280000300a00 */
[----:B------:R-:W4:Y:S04]  /*22970*/  LDL.LU.64 R22, [R1+0x258] ;  /* 0x0002580001167983 */ /* 0x000f280000300a00 */
[----:B------:R-:W4:Y:S04]  /*22980*/  LDL.LU.64 R20, [R1+0x238] ;  /* 0x0002380001147983 */ /* 0x000f280000300a00 */
[----:B------:R-:W4:Y:S04]  /*22990*/  LDL.LU.64 R18, [R1+0x218] ;  /* 0x0002180001127983 */ /* 0x000f280000300a00 */
[----:B------:R-:W4:Y:S04]  /*229a0*/  LDL.LU.64 R16, [R1+0x1f8] ;  /* 0x0001f80001107983 */ /* 0x000f280000300a00 */
[----:B------:R-:W4:Y:S04]  /*229b0*/  LDL.LU.64 R14, [R1+0x1d8] ;  /* 0x0001d800010e7983 */ /* 0x000f280000300a00 */
[----:B------:R-:W4:Y:S04]  /*229c0*/  LDL.LU.64 R12, [R1+0x1b8] ;  /* 0x0001b800010c7983 */ /* 0x000f280000300a00 */
[----:B------:R-:W4:Y:S01]  /*229d0*/  LDL.LU.64 R248, [R1+0x198] ;  /* 0x0001980001f87983 */ /* 0x000f220000300a00 */
[----:B------:R-:W-:-:S03]  /*229e0*/  IMAD.WIDE R8, R135, 0x4, R198 ;  /* 0x0000000487087825 */ /* 0x000fc600078e02c6 */
[----:B------:R-:W4:Y:S01]  /*229f0*/  LDL.LU.64 R138, [R1+0x178] ;  /* 0x00017800018a7983 */ /* 0x000f220000300a00 */
[----:B--2---:R-:W-:-:S03]  /*22a00*/  IMAD.WIDE R6, R135, 0x4, R216 ;  /* 0x0000000487067825 */ /* 0x004fc600078e02d8 */
[----:B------:R2:W-:Y:S01]  /*22a10*/  STL.64 [R1+0xa20], R8 ;  /* 0x000a200801007387 */ /* 0x0005e20000100a00 */
[----:B-1----:R-:W-:-:S03]  /*22a20*/  IMAD.WIDE R4, R135, 0x4, R234 ;  /* 0x0000000487047825 */ /* 0x002fc600078e02ea */
[----:B------:R-:W4:Y:S04]  /*22a30*/  LDL.LU.64 R140, [R1+0x158] ;  /* 0x00015800018c7983 */ /* 0x000f280000300a00 */
[----:B------:R1:W-:Y:S04]  /*22a40*/  STL.64 [R1+0xa18], R6 ;  /* 0x000a180601007387 */ /* 0x0003e80000100a00 */
[----:B------:R1:W-:Y:S01]  /*22a50*/  STL.64 [R1+0xa10], R4 ;  /* 0x000a100401007387 */ /* 0x0003e20000100a00 */
[----:B--2---:R-:W-:-:S05]  /*22a60*/  IMAD.WIDE R8, R135, 0x4, R40 ;  /* 0x0000000487087825 */ /* 0x004fca00078e0228 */
[----:B------:R2:W-:Y:S01]  /*22a70*/  STL.64 [R1+0xa08], R8 ;  /* 0x000a080801007387 */ /* 0x0005e20000100a00 */
[----:B-1----:R-:W-:-:S05]  /*22a80*/  IMAD.WIDE R6, R135, 0x4, R38 ;  /* 0x0000000487067825 */ /* 0x002fca00078e0226 */
[----:B------:R1:W-:Y:S01]  /*22a90*/  STL.64 [R1+0xa00], R6 ;  /* 0x000a000601007387 */ /* 0x0003e20000100a00 */
[----:B------:R-:W-:-:S04]  /*22aa0*/  IMAD.WIDE R4, R135, 0x4, R36 ;  /* 0x0000000487047825 */ /* 0x000fc800078e0224 */
[C---:B--2---:R-:W-:Y:S01]  /*22ab0*/  IMAD.WIDE R8, R135.reuse, 0x4, R34 ;  /* 0x0000000487087825 */ /* 0x044fe200078e0222 */
[----:B------:R3:W-:Y:S03]  /*22ac0*/  STL.64 [R1+0x9f8], R4 ;  /* 0x0009f80401007387 */ /* 0x0007e60000100a00 */
[C---:B-1----:R-:W-:Y:S01]  /*22ad0*/  IMAD.WIDE R6, R135.reuse, 0x4, R32 ;  /* 0x0000000487067825 */ /* 0x042fe200078e0220 */
[----:B------:R-:W-:Y:S03]  /*22ae0*/  STL.64 [R1+0x9f0], R8 ;  /* 0x0009f00801007387 */ /* 0x000fe60000100a00 */
[C---:B---3--:R-:W-:Y:S02]  /*22af0*/  IMAD.WIDE R4, R135.reuse, 0x4, R10 ;  /* 0x0000000487047825 */ /* 0x048fe400078e020a */
[----:B------:R-:W2:Y:S04]  /*22b00*/  LDL.LU.64 R10, [R1+0x138] ;  /* 0x00013800010a7983 */ /* 0x000ea80000300a00 */
[----:B------:R1:W-:Y:S04]  /*22b10*/  STL.64 [R1+0x9e8], R6 ;  /* 0x0009e80601007387 */ /* 0x0003e80000100a00 */
[----:B------:R3:W-:Y:S01]  /*22b20*/  STL.64 [R1+0x9e0], R4 ;  /* 0x0009e00401007387 */ /* 0x0007e20000100a00 */
[----:B-1----:R-:W-:-:S04]  /*22b30*/  IMAD.WIDE R6, R135, 0x4, R30 ;  /* 0x0000000487067825 */ /* 0x002fc800078e021e */
[C---:B---3--:R-:W-:Y:S02]  /*22b40*/  IMAD.WIDE R4, R135.reuse, 0x4, R246 ;  /* 0x0000000487047825 */ /* 0x048fe400078e02f6 */
[----:B------:R-:W3:Y:S04]  /*22b50*/  LDL.LU.64 R246, [R1+0x118] ;  /* 0x0001180001f67983 */ /* 0x000ee80000300a00 */
[----:B------:R1:W-:Y:S04]  /*22b60*/  STL.64 [R1+0x9d8], R6 ;  /* 0x0009d80601007387 */ /* 0x0003e80000100a00 */
[----:B------:R1:W-:Y:S02]  /*22b70*/  STL.64 [R1+0x9d0], R4 ;  /* 0x0009d00401007387 */ /* 0x0003e40000100a00 */
[----:B-1----:R-:W-:-:S02]  /*22b80*/  IMAD.WIDE R6, R135, 0x4, R242 ;  /* 0x0000000487067825 */ /* 0x002fc400078e02f2 */
[----:B------:R-:W3:Y:S02]  /*22b90*/  LDL.LU.64 R242, [R1+0xf8] ;  /* 0x0000f80001f27983 */ /* 0x000ee40000300a00 */
[C---:B------:R-:W-:Y:S02]  /*22ba0*/  IMAD.WIDE R4, R135.reuse, 0x4, R244 ;  /* 0x0000000487047825 */ /* 0x040fe400078e02f4 */
[----:B------:R4:W-:Y:S04]  /*22bb0*/  STL.64 [R1+0x9c8], R6 ;  /* 0x0009c80601007387 */ /* 0x0009e80000100a00 */
[----:B------:R-:W3:Y:S04]  /*22bc0*/  LDL.LU.64 R244, [R1+0xd8] ;  /* 0x0000d80001f47983 */ /* 0x000ee80000300a00 */
[----:B------:R1:W-:Y:S01]  /*22bd0*/  STL.64 [R1+0x9c0], R4 ;  /* 0x0009c00401007387 */ /* 0x0003e20000100a00 */
[----:B----4-:R-:W-:-:S03]  /*22be0*/  IMAD.WIDE R6, R135, 0x4, R250 ;  /* 0x0000000487067825 */ /* 0x010fc600078e02fa */
[----:B------:R-:W4:Y:S04]  /*22bf0*/  LDL.LU.64 R250, [R1+0xb8] ;  /* 0x0000b80001fa7983 */ /* 0x000f280000300a00 */
[----:B------:R1:W-:Y:S02]  /*22c00*/  STL.64 [R1+0x9b8], R6 ;  /* 0x0009b80601007387 */ /* 0x0003e40000100a00 */
[----:B-1----:R-:W-:-:S04]  /*22c10*/  IMAD.WIDE R4, R135, 0x4, R28 ;  /* 0x0000000487047825 */ /* 0x002fc800078e021c */
[C---:B------:R-:W-:Y:S01]  /*22c20*/  IMAD.WIDE R8, R135.reuse, 0x4, R26 ;  /* 0x0000000487087825 */ /* 0x040fe200078e021a */
[----:B------:R1:W-:Y:S04]  /*22c30*/  STL.64 [R1+0x9b0], R4 ;  /* 0x0009b00401007387 */ /* 0x0003e80000100a00 */
[----:B------:R1:W-:Y:S01]  /*22c40*/  STL.64 [R1+0x9a8], R8 ;  /* 0x0009a80801007387 */ /* 0x0003e20000100a00 */
[----:B------:R-:W-:-:S04]  /*22c50*/  IMAD.WIDE R6, R135, 0x4, R24 ;  /* 0x0000000487067825 */ /* 0x000fc800078e0218 */
[C---:B-1----:R-:W-:Y:S01]  /*22c60*/  IMAD.WIDE R4, R135.reuse, 0x4, R22 ;  /* 0x0000000487047825 */ /* 0x042fe200078e0216 */
        /* <DEDUP_REMOVED lines=9> */
[----:B------:R-:W-:Y:S01]  /*22d00*/  STL.64 [R1+0x978], R8 ;  /* 0x0009780801007387 */ /* 0x000fe20000100a00 */
[----:B-1----:R-:W-:-:S04]  /*22d10*/  IMAD.WIDE R6, R135, 0x4, R12 ;  /* 0x0000000487067825 */ /* 0x002fc800078e020c */
[C---:B------:R-:W-:Y:S01]  /*22d20*/  IMAD.WIDE R4, R135.reuse, 0x4, R248 ;  /* 0x0000000487047825 */ /* 0x040fe200078e02f8 */
[----:B------:R-:W-:Y:S04]  /*22d30*/  STL.64 [R1+0x970], R6 ;  /* 0x0009700601007387 */ /* 0x000fe80000100a00 */
[----:B------:R-:W4:Y:S04]  /*22d40*/  LDL.LU.64 R36, [R1+0x440] ;  /* 0x0004400001247983 */ /* 0x000f280000300a00 */
[----:B------:R1:W-:Y:S04]  /*22d50*/  STL.64 [R1+0x960], R4 ;  /* 0x0009600401007387 */ /* 0x0003e80000100a00 */
[----:B------:R-:W4:Y:S04]  /*22d60*/  LDL.LU.64 R34, [R1+0x418] ;  /* 0x0004180001227983 */ /* 0x000f280000300a00 */
[----:B------:R-:W4:Y:S01]  /*22d70*/  LDL.LU.64 R248, [R1+0x3f0] ;  /* 0x0003f00001f87983 */ /* 0x000f220000300a00 */
[----:B-1----:R-:W-:-:S03]  /*22d80*/  IMAD.WIDE R4, R135, 0x4, R140 ;  /* 0x0000000487047825 */ /* 0x002fc600078e028c */
[----:B------:R-:W4:Y:S04]  /*22d90*/  LDL.LU.64 R32, [R1+0x3c8] ;  /* 0x0003c80001207983 */ /* 0x000f280000300a00 */
[----:B------:R-:W4:Y:S04]  /*22da0*/  LDL.LU.64 R30, [R1+0x3a0] ;  /* 0x0003a000011e7983 */ /* 0x000f280000300a00 */
[----:B------:R2:W-:Y:S04]  /*22db0*/  STL.64 [R1+0x940], R4 ;  /* 0x0009400401007387 */ /* 0x0005e80000100a00 */
[----:B------:R-:W4:Y:S04]  /*22dc0*/  LDL.LU.64 R28, [R1+0x378] ;  /* 0x00037800011c7983 */ /* 0x000f280000300a00 */
[----:B------:R-:W4:Y:S04]  /*22dd0*/  LDL.LU.64 R26, [R1+0x350] ;  /* 0x00035000011a7983 */ /* 0x000f280000300a00 */
[----:B------:R-:W4:Y:S04]  /*22de0*/  LDL.LU.64 R24, [R1+0x330] ;  /* 0x0003300001187983 */ /* 0x000f280000300a00 */
[----:B------:R-:W4:Y:S04]  /*22df0*/  LDL.LU.64 R140, [R1+0x310] ;  /* 0x00031000018c7983 */ /* 0x000f280000300a00 */
[----:B------:R-:W4:Y:S01]  /*22e00*/  LDL.LU.64 R12, [R1+0x2f0] ;  /* 0x0002f000010c7983 */ /* 0x000f220000300a00 */
[----:B------:R-:W-:-:S04]  /*22e10*/  IMAD.WIDE R138, R135, 0x4, R138 ;  /* 0x00000004878a7825 */ /* 0x000fc800078e028a */
[C---:B--2---:R-:W-:Y:S02]  /*22e20*/  IMAD.WIDE R4, R135.reuse, 0x4, R10 ;  /* 0x0000000487047825 */ /* 0x044fe400078e020a */
[----:B------:R-:W2:Y:S04]  /*22e30*/  LDL.LU.64 R10, [R1+0x2d0] ;  /* 0x0002d000010a7983 */ /* 0x000ea80000300a00 */
[----:B------:R3:W-:Y:S02]  /*22e40*/  STL.64 [R1+0x930], R4 ;  /* 0x0009300401007387 */ /* 0x0007e40000100a00 */
[C---:B---3--:R-:W-:Y:S02]  /*22e50*/  IMAD.WIDE R4, R135.reuse, 0x4, R246 ;  /* 0x0000000487047825 */ /* 0x048fe400078e02f6 */
[----:B------:R-:W3:Y:S04]  /*22e60*/  LDL.LU.64 R246, [R1+0x2b0] ;  /* 0x0002b00001f67983 */ /* 0x000ee80000300a00 */
[----:B------:R-:W-:Y:S04]  /*22e70*/  STL.64 [R1+0x950], R138 ;  /* 0x0009508a01007387 */ /* 0x000fe80000100a00 */
[----:B------:R1:W-:Y:S01]  /*22e80*/  STL.64 [R1+0x920], R4 ;  /* 0x0009200401007387 */ /* 0x0003e20000100a00 */
[----:B------:R-:W-:-:S04]  /*22e90*/  IMAD.WIDE R6, R135, 0x4, R242 ;  /* 0x0000000487067825 */ /* 0x000fc800078e02f2 */
[C---:B-1----:R-:W-:Y:S02]  /*22ea0*/  IMAD.WIDE R4, R135.reuse, 0x4, R244 ;  /* 0x0000000487047825 */ /* 0x042fe400078e02f4 */
[----:B------:R-:W3:Y:S04]  /*22eb0*/  LDL.LU.64 R244, [R1+0x290] ;  /* 0x0002900001f47983 */ /* 0x000ee80000300a00 */
[----:B------:R4:W-:Y:S04]  /*22ec0*/  STL.64 [R1+0x910], R6 ;  /* 0x0009100601007387 */ /* 0x0009e80000100a00 */
[----:B------:R1:W-:Y:S04]  /*22ed0*/  STL.64 [R1+0x900], R4 ;  /* 0x0009000401007387 */ /* 0x0003e80000100a00 */
[----:B------:R-:W3:Y:S01]  /*22ee0*/  LDL.LU.64 R22, [R1+0x270] ;  /* 0x0002700001167983 */ /* 0x000ee20000300a00 */
[----:B----4-:R-:W-:-:S04]  /*22ef0*/  IMAD.WIDE R6, R135, 0x4, R250 ;  /* 0x0000000487067825 */ /* 0x010fc800078e02fa */
[C---:B-1----:R-:W-:Y:S01]  /*22f00*/  IMAD.WIDE R4, R135.reuse, 0x4, R192 ;  /* 0x0000000487047825 */ /* 0x042fe200078e02c0 */
[----:B------:R1:W-:Y:S04]  /*22f10*/  STL.64 [R1+0x8f0], R6 ;  /* 0x0008f00601007387 */ /* 0x0003e80000100a00 */
[----:B------:R-:W4:Y:S04]  /*22f20*/  LDL.LU.64 R20, [R1+0x250] ;  /* 0x0002500001147983 */ /* 0x000f280000300a00 */
[----:B------:R1:W-:Y:S04]  /*22f30*/  STL.64 [R1+0x8c8], R4 ;  /* 0x0008c80401007387 */ /* 0x0003e80000100a00 */
[----:B------:R-:W4:Y:S04]  /*22f40*/  LDL.LU.64 R18, [R1+0x230] ;  /* 0x0002300001127983 */ /* 0x000f280000300a00 */
[----:B------:R-:W4:Y:S01]  /*22f50*/  LDL.LU.64 R16, [R1+0x210] ;  /* 0x0002100001107983 */ /* 0x000f220000300a00 */
[----:B------:R-:W-:-:S03]  /*22f60*/  IMAD.WIDE R8, R135, 0x4, R200 ;  /* 0x0000000487087825 */ /* 0x000fc600078e02c8 */
[----:B------:R-:W4:Y:S04]  /*22f70*/  LDL.LU.64 R14, [R1+0x1f0] ;  /* 0x0001f000010e7983 */ /* 0x000f280000300a00 */
[----:B------:R-:W4:Y:S01]  /*22f80*/  LDL.LU.64 R242, [R1+0x1d0] ;  /* 0x0001d00001f27983 */ /* 0x000f220000300a00 */
[----:B-1----:R-:W-:-:S03]  /*22f90*/  IMAD.WIDE R6, R135, 0x4, R220 ;  /* 0x0000000487067825 */ /* 0x002fc600078e02dc */
[----:B------:R1:W-:Y:S01]  /*22fa0*/  STL.64 [R1+0x8b8], R8 ;  /* 0x0008b80801007387 */ /* 0x0003e20000100a00 */
[----:B------:R-:W-:-:S03]  /*22fb0*/  IMAD.WIDE R4, R135, 0x4, R236 ;  /* 0x0000000487047825 */ /* 0x000fc600078e02ec */
[----:B------:R-:W4:Y:S04]  /*22fc0*/  LDL.LU.64 R250, [R1+0x1b0] ;  /* 0x0001b00001fa7983 */ /* 0x000f280000300a00 */
[----:B------:R-:W-:Y:S04]  /*22fd0*/  STL.64 [R1+0x8a8], R6 ;  /* 0x0008a80601007387 */ /* 0x000fe80000100a00 */
[----:B------:R1:W-:Y:S02]  /*22fe0*/  STL.64 [R1+0x898], R4 ;  /* 0x0008980401007387 */ /* 0x0003e40000100a00 */
[----:B-1----:R-:W-:-:S05]  /*22ff0*/  IMAD.WIDE R8, R135, 0x4, R36 ;  /* 0x0000000487087825 */ /* 0x002fca00078e0224 */
[----:B------:R1:W-:Y:S01]  /*23000*/  STL.64 [R1+0x888], R8 ;  /* 0x0008880801007387 */ /* 0x0003e20000100a00 */
[----:B------:R-:W-:-:S03]  /*23010*/  IMAD.WIDE R4, R135, 0x4, R248 ;  /* 0x0000000487047825 */ /* 0x000fc600078e02f8 */
[----:B------:R-:W4:Y:S01]  /*23020*/  LDL.LU.64 R248, [R1+0x190] ;  /* 0x0001900001f87983 */ /* 0x000f220000300a00 */
[----:B------:R-:W-:-:S04]  /*23030*/  IMAD.WIDE R6, R135, 0x4, R34 ;  /* 0x0000000487067825 */ /* 0x000fc800078e0222 */
[C---:B-1----:R-:W-:Y:S01]  /*23040*/  IMAD.WIDE R8, R135.reuse, 0x4, R32 ;  /* 0x0000000487087825 */ /* 0x042fe200078e0220 */
[----:B------:R1:W-:Y:S04]  /*23050*/  STL.64 [R1+0x880], R6 ;  /* 0x0008800601007387 */ /* 0x0003e80000100a00 */
[----:B------:R1:W-:Y:S04]  /*23060*/  STL.64 [R1+0x878], R4 ;  /* 0x0008780401007387 */ /* 0x0003e80000100a00 */
[----:B------:R1:W-:Y:S02]  /*23070*/  STL.64 [R1+0x870], R8 ;  /* 0x0008700801007387 */ /* 0x0003e40000100a00 */
[----:B-1----:R-:W-:-:S04]  /*23080*/  IMAD.WIDE R6, R135, 0x4, R28 ;  /* 0x0000000487067825 */ /* 0x002fc800078e021c */
[----:B------:R-:W-:-:S04]  /*23090*/  IMAD.WIDE R4, R135, 0x4, R30 ;  /* 0x0000000487047825 */ /* 0x000fc800078e021e */
[C---:B------:R-:W-:Y:S01]  /*230a0*/  IMAD.WIDE R8, R135.reuse, 0x4, R26 ;  /* 0x0000000487087825 */ /* 0x040fe200078e021a */
[----:B------:R1:W-:Y:S04]  /*230b0*/  STL.64 [R1+0x868], R4 ;  /* 0x0008680401007387 */ /* 0x0003e80000100a00 */
[----:B------:R1:W-:Y:S04]  /*230c0*/  STL.64 [R1+0x838], R6 ;  /* 0x0008380601007387 */ /* 0x0003e80000100a00 */
[----:B------:R-:W-:Y:S01]  /*230d0*/  STL.64 [R1+0x828], R8 ;  /* 0x0008280801007387 */ /* 0x000fe20000100a00 */
[----:B-1----:R-:W-:-:S04]  /*230e0*/  IMAD.WIDE R4, R135, 0x4, R24 ;  /* 0x0000000487047825 */ /* 0x002fc800078e0218 */
[C---:B------:R-:W-:Y:S02]  /*230f0*/  IMAD.WIDE R6, R135.reuse, 0x4, R140 ;  /* 0x0000000487067825 */ /* 0x040fe400078e028c */
[----:B------:R-:W4:Y:S04]  /*23100*/  LDL.LU.64 R140, [R1+0x170] ;  /* 0x00017000018c7983 */ /* 0x000f280000300a00 */
[----:B------:R1:W-:Y:S04]  /*23110*/  STL.64 [R1+0x818], R4 ;  /* 0x0008180401007387 */ /* 0x0003e80000100a00 */
[----:B------:R2:W-:Y:S01]  /*23120*/  STL.64 [R1+0x808], R6 ;  /* 0x0008080601007387 */ /* 0x0005e20000100a00 */
[----:B-1----:R-:W-:-:S03]  /*23130*/  IMAD.WIDE R4, R135, 0x4, R12 ;  /* 0x0000000487047825 */ /* 0x002fc600078e020c */
[----:B------:R-:W4:Y:S01]  /*23140*/  LDL.LU.64 R12, [R1+0x150] ;  /* 0x00015000010c7983 */ /* 0x000f220000300a00 */
[----:B--2---:R-:W-:-:S03]  /*23150*/  IMAD.WIDE R6, R135, 0x4, R10 ;  /* 0x0000000487067825 */ /* 0x004fc600078e020a */
[----:B------:R3:W-:Y:S04]  /*23160*/  STL.64 [R1+0x7f8], R4 ;  /* 0x0007f80401007387 */ /* 0x0007e80000100a00 */
[----:B------:R-:W-:Y:S04]  /*23170*/  STL.64 [R1+0x7e8], R6 ;  /* 0x0007e80601007387 */ /* 0x000fe80000100a00 */
[----:B------:R-:W2:Y:S04]  /*23180*/  LDL.LU.64 R36, [R1+0x130] ;  /* 0x0001300001247983 */ /* 0x000ea80000300a00 */
[----:B------:R-:W2:Y:S01]  /*23190*/  LDL.LU.64 R34, [R1+0x110] ;  /* 0x0001100001227983 */ /* 0x000ea20000300a00 */
[----:B---3--:R-:W-:-:S05]  /*231a0*/  IMAD.WIDE R4, R135, 0x4, R246 ;  /* 0x0000000487047825 */ /* 0x008fca00078e02f6 */
[----:B------:R1:W-:Y:S04]  /*231b0*/  STL.64 [R1+0x7b8], R4 ;  /* 0x0007b80401007387 */ /* 0x0003e80000100a00 */
[----:B------:R-:W3:Y:S04]  /*231c0*/  LDL.LU.64 R10, [R1+0xf0] ;  /* 0x0000f000010a7983 */ /* 0x000ee80000300a00 */
[----:B------:R-:W3:Y:S01]  /*231d0*/  LDL.LU.64 R246, [R1+0xd0] ;  /* 0x0000d00001f67983 */ /* 0x000ee20000300a00 */
[----:B-1----:R-:W-:-:S03]  /*231e0*/  IMAD.WIDE R4, R135, 0x4, R244 ;  /* 0x0000000487047825 */ /* 0x002fc600078e02f4 */
[----:B------:R-:W3:Y:S04]  /*231f0*/  LDL.LU.64 R244, [R1+0xb0] ;  /* 0x0000b00001f47983 */ /* 0x000ee80000300a00 */
[----:B------:R1:W-:Y:S01]  /*23200*/  STL.64 [R1+0x7a8], R4 ;  /* 0x0007a80401007387 */ /* 0x0003e20000100a00 */
[----:B------:R-:W-:-:S05]  /*23210*/  IMAD.WIDE R8, R135, 0x4, R22 ;  /* 0x0000000487087825 */ /* 0x000fca00078e0216 */
[----:B------:R1:W-:Y:S01]  /*23220*/  STL.64 [R1+0x798], R8 ;  /* 0x0007980801007387 */ /* 0x0003e20000100a00 */
[----:B----4-:R-:W-:-:S05]  /*23230*/  IMAD.WIDE R6, R135, 0x4, R20 ;  /* 0x0000000487067825 */ /* 0x010fca00078e0214 */
[----:B------:R4:W-:Y:S01]  /*23240*/  STL.64 [R1+0x788], R6 ;  /* 0x0007880601007387 */ /* 0x0009e20000100a00 */
[----:B-1----:R-:W-:-:S04]  /*23250*/  IMAD.WIDE R4, R135, 0x4, R18 ;  /* 0x0000000487047825 */ /* 0x002fc800078e0212 */
[C---:B------:R-:W-:Y:S01]  /*23260*/  IMAD.WIDE R8, R135.reuse, 0x4, R16 ;  /* 0x0000000487087825 */ /* 0x040fe200078e0210 */
[----:B------:R1:W-:Y:S03]  /*23270*/  STL.64 [R1+0x778], R4 ;  /* 0x0007780401007387 */ /* 0x0003e60000100a00 */
[C---:B----4-:R-:W-:Y:S01]  /*23280*/  IMAD.WIDE R6, R135.reuse, 0x4, R14 ;  /* 0x0000000487067825 */ /* 0x050fe200078e020e */
[----:B------:R-:W-:Y:S04]  /*23290*/  STL.64 [R1+0x768], R8 ;  /* 0x0007680801007387 */ /* 0x000fe80000100a00 */
[----:B------:R-:W4:Y:S01]  /*232a0*/  LDL.LU.64 R32, [R1+0x438] ;  /* 0x0004380001207983 */ /* 0x000f220000300a00 */
[----:B-1----:R-:W-:-:S03]  /*232b0*/  IMAD.WIDE R4, R135, 0x4, R242 ;  /* 0x0000000487047825 */ /* 0x002fc600078e02f2 */
[----:B------:R-:W-:Y:S04]  /*232c0*/  STL.64 [R1+0x738], R6 ;  /* 0x0007380601007387 */ /* 0x000fe80000100a00 */
[----:B------:R-:W4:Y:S04]  /*232d0*/  LDL.LU.64 R30, [R1+0x410] ;  /* 0x00041000011e7983 */ /* 0x000f280000300a00 */
[----:B------:R1:W-:Y:S04]  /*232e0*/  STL.64 [R1+0x728], R4 ;  /* 0x0007280401007387 */ /* 0x0003e80000100a00 */
[----:B------:R-:W4:Y:S04]  /*232f0*/  LDL.LU.64 R242, [R1+0x3e8] ;  /* 0x0003e80001f27983 */ /* 0x000f280000300a00 */
[----:B------:R-:W4:Y:S01]  /*23300*/  LDL.LU.64 R28, [R1+0x3c0] ;  /* 0x0003c000011c7983 */ /* 0x000f220000300a00 */
[----:B-1----:R-:W-:-:S03]  /*23310*/  IMAD.WIDE R4, R135, 0x4, R250 ;  /* 0x0000000487047825 */ /* 0x002fc600078e02fa */
[----:B------:R-:W4:Y:S04]  /*23320*/  LDL.LU.64 R26, [R1+0x398] ;  /* 0x00039800011a7983 */ /* 0x000f280000300a00 */
[----:B------:R1:W-:Y:S04]  /*23330*/  STL.64 [R1+0x718], R4 ;  /* 0x0007180401007387 */ /* 0x0003e80000100a00 */
[----:B------:R-:W4:Y:S04]  /*23340*/  LDL.LU.64 R250, [R1+0x370] ;  /* 0x0003700001fa7983 */ /* 0x000f280000300a00 */
        /* <DEDUP_REMOVED lines=8> */
[----:B------:R-:W4:Y:S01]  /*233d0*/  LDL.LU.64 R14, [R1+0x490] ;  /* 0x00049000010e7983 */ /* 0x000f220000300a00 */
[----:B-1----:R-:W-:-:S03]  /*233e0*/  IMAD.WIDE R4, R135, 0x4, R140 ;  /* 0x0000000487047825 */ /* 0x002fc600078e028c */
[----:B------:R-:W4:Y:S04]  /*233f0*/  LDL.LU.64 R140, [R1+0x498] ;  /* 0x00049800018c7983 */ /* 0x000f280000300a00 */
[----:B------:R1:W-:Y:S02]  /*23400*/  STL.64 [R1+0x6f8], R4 ;  /* 0x0006f80401007387 */ /* 0x0003e40000100a00 */
[C---:B-1----:R-:W-:Y:S02]  /*23410*/  IMAD.WIDE R4, R135.reuse, 0x4, R12 ;  /* 0x0000000487047825 */ /* 0x042fe400078e020c */
[----:B------:R-:W4:Y:S04]  /*23420*/  LDL.LU.64 R12, [R1+0x4a8] ;  /* 0x0004a800010c7983 */ /* 0x000f280000300a00 */
[----:B------:R3:W-:Y:S01]  /*23430*/  STL.64 [R1+0x6e8], R4 ;  /* 0x0006e80401007387 */ /* 0x0007e20000100a00 */
[----:B--2---:R-:W-:-:S04]  /*23440*/  IMAD.WIDE R8, R135, 0x4, R36 ;  /* 0x0000000487087825 */ /* 0x004fc800078e0224 */
[C---:B------:R-:W-:Y:S01]  /*23450*/  IMAD.WIDE R6, R135.reuse, 0x4, R34 ;  /* 0x0000000487067825 */ /* 0x040fe200078e0222 */
[----:B------:R1:W-:Y:S03]  /*23460*/  STL.64 [R1+0x668], R8 ;  /* 0x0006680801007387 */ /* 0x0003e60000100a00 */
[C---:B---3--:R-:W-:Y:S02]  /*23470*/  IMAD.WIDE R4, R135.reuse, 0x4, R10 ;  /* 0x0000000487047825 */ /* 0x048fe400078e020a */
[----:B------:R-:W2:Y:S04]  /*23480*/  LDL.LU.64 R10, [R1+0x4b0] ;  /* 0x0004b000010a7983 */ /* 0x000ea80000300a00 */
[----:B------:R3:W-:Y:S04]  /*23490*/  STL.64 [R1+0x440], R6 ;  /* 0x0004400601007387 */ /* 0x0007e80000100a00 */
[----:B------:R3:W-:Y:S01]  /*234a0*/  STL.64 [R1+0x428], R4 ;  /* 0x0004280401007387 */ /* 0x0007e20000100a00 */
[----:B-1----:R-:W-:-:S04]  /*234b0*/  IMAD.WIDE R8, R135, 0x4, R194 ;  /* 0x0000000487087825 */ /* 0x002fc800078e02c2 */
[----:B---3--:R-:W-:-:S04]  /*234c0*/  IMAD.WIDE R6, R135, 0x4, R246 ;  /* 0x0000000487067825 */ /* 0x008fc800078e02f6 */
[C---:B------:R-:W-:Y:S02]  /*234d0*/  IMAD.WIDE R4, R135.reuse, 0x4, R244 ;  /* 0x0000000487047825 */ /* 0x040fe400078e02f4 */
[----:B------:R-:W3:Y:S04]  /*234e0*/  LDL.LU.64 R244, [R1+0x4b8] ;  /* 0x0004b80001f47983 */ /* 0x000ee80000300a00 */
[----:B------:R-:W-:Y:S04]  /*234f0*/  STL.64 [R1+0x3f8], R6 ;  /* 0x0003f80601007387 */ /* 0x000fe80000100a00 */
[----:B------:R1:W-:Y:S04]  /*23500*/  STL.64 [R1+0x3f0], R4 ;  /* 0x0003f00401007387 */ /* 0x0003e80000100a00 */
[----:B------:R-:W-:Y:S04]  /*23510*/  STL.64 [R1+0x3c8], R8 ;  /* 0x0003c80801007387 */ /* 0x000fe80000100a00 */
[----:B------:R-:W3:Y:S01]  /*23520*/  LDL.LU.64 R246, [R1+0x4c0] ;  /* 0x0004c00001f67983 */ /* 0x000ee20000300a00 */
[----:B-1----:R-:W-:-:S04]  /*23530*/  IMAD.WIDE R4, R135, 0x4, R202 ;  /* 0x0000000487047825 */ /* 0x002fc800078e02ca */
[C---:B------:R-:W-:Y:S01]  /*23540*/  IMAD.WIDE R6, R135.reuse, 0x4, R224 ;  /* 0x0000000487067825 */ /* 0x040fe200078e02e0 */
[----:B------:R1:W-:Y:S04]  /*23550*/  STL.64 [R1+0x3a8], R4 ;  /* 0x0003a80401007387 */ /* 0x0003e80000100a00 */
[----:B------:R4:W-:Y:S01]  /*23560*/  STL.64 [R1+0x380], R6 ;  /* 0x0003800601007387 */ /* 0x0009e20000100a00 */
[----:B-1----:R-:W-:-:S04]  /*23570*/  IMAD.WIDE R4, R135, 0x4, R238 ;  /* 0x0000000487047825 */ /* 0x002fc800078e02ee */
[C---:B----4-:R-:W-:Y:S01]  /*23580*/  IMAD.WIDE R8, R135.reuse, 0x4, R32 ;  /* 0x0000000487087825 */ /* 0x050fe200078e0220 */
[----:B------:R1:W-:Y:S04]  /*23590*/  STL.64 [R1+0x360], R4 ;  /* 0x0003600401007387 */ /* 0x0003e80000100a00 */
[----:B------:R4:W-:Y:S01]  /*235a0*/  STL.64 [R1+0x330], R8 ;  /* 0x0003300801007387 */ /* 0x0009e20000100a00 */
[----:B------:R-:W-:-:S04]  /*235b0*/  IMAD.WIDE R6, R135, 0x4, R30 ;  /* 0x0000000487067825 */ /* 0x000fc800078e021e */
[C---:B-1----:R-:W-:Y:S02]  /*235c0*/  IMAD.WIDE R4, R135.reuse, 0x4, R242 ;  /* 0x0000000487047825 */ /* 0x042fe400078e02f2 */
[----:B------:R-:W3:Y:S02]  /*235d0*/  LDL.LU.64 R242, [R1+0x4c8] ;  /* 0x0004c80001f27983 */ /* 0x000ee40000300a00 */
[C---:B----4-:R-:W-:Y:S02]  /*235e0*/  IMAD.WIDE R8, R135.reuse, 0x4, R28 ;  /* 0x0000000487087825 */ /* 0x050fe400078e021c */
[----:B------:R1:W-:Y:S04]  /*235f0*/  STL.64 [R1+0x308], R6 ;  /* 0x0003080601007387 */ /* 0x0003e80000100a00 */
[----:B------:R4:W-:Y:S04]  /*23600*/  STL.64 [R1+0x2e0], R4 ;  /* 0x0002e00401007387 */ /* 0x0009e80000100a00 */
[----:B------:R4:W-:Y:S01]  /*23610*/  STL.64 [R1+0x2b0], R8 ;  /* 0x0002b00801007387 */ /* 0x0009e20000100a00 */
[----:B-1----:R-:W-:-:S04]  /*23620*/  IMAD.WIDE R6, R135, 0x4, R26 ;  /* 0x0000000487067825 */ /* 0x002fc800078e021a */
[C---:B----4-:R-:W-:Y:S02]  /*23630*/  IMAD.WIDE R4, R135.reuse, 0x4, R250 ;  /* 0x0000000487047825 */ /* 0x050fe400078e02fa */
[----:B------:R-:W4:Y:S02]  /*23640*/  LDL.LU.64 R250, [R1+0x4d0] ;  /* 0x0004d00001fa7983 */ /* 0x000f240000300a00 */
[C---:B------:R-:W-:Y:S02]  /*23650*/  IMAD.WIDE R8, R135.reuse, 0x4, R24 ;  /* 0x0000000487087825 */ /* 0x040fe400078e0218 */
[----:B------:R-:W-:Y:S04]  /*23660*/  STL.64 [R1+0x278], R6 ;  /* 0x0002780601007387 */ /* 0x000fe80000100a00 */
[----:B------:R1:W-:Y:S04]  /*23670*/  STL.64 [R1+0x1c8], R4 ;  /* 0x0001c80401007387 */ /* 0x0003e80000100a00 */
[----:B------:R1:W-:Y:S02]  /*23680*/  STL.64 [R1+0x1a8], R8 ;  /* 0x0001a80801007387 */ /* 0x0003e40000100a00 */
[----:B-1----:R-:W-:-:S05]  /*23690*/  IMAD.WIDE R4, R135, 0x4, R22 ;  /* 0x0000000487047825 */ /* 0x002fca00078e0216 */
[----:B------:R-:W-:Y:S01]  /*236a0*/  STL.64 [R1+0x188], R4 ;  /* 0x0001880401007387 */ /* 0x000fe20000100a00 */
[----:B------:R-:W-:-:S04]  /*236b0*/  IMAD.WIDE R6, R135, 0x4, R20 ;  /* 0x0000000487067825 */ /* 0x000fc800078e0214 */
[C---:B------:R-:W-:Y:S01]  /*236c0*/  IMAD.WIDE R8, R135.reuse, 0x4, R18 ;  /* 0x0000000487087825 */ /* 0x040fe200078e0212 */
[----:B------:R1:W-:Y:S04]  /*236d0*/  STL.64 [R1+0x168], R6 ;  /* 0x0001680601007387 */ /* 0x0003e80000100a00 */
[----:B------:R-:W-:Y:S01]  /*236e0*/  STL.64 [R1+0x148], R8 ;  /* 0x0001480801007387 */ /* 0x000fe20000100a00 */
[----:B-1----:R-:W-:-:S03]  /*236f0*/  IMAD.WIDE R6, R135, 0x4, R248 ;  /* 0x0000000487067825 */ /* 0x002fc600078e02f8 */
[----:B------:R-:W4:Y:S01]  /*23700*/  LDL.LU.64 R248, [R1+0x4d8] ;  /* 0x0004d80001f87983 */ /* 0x000f220000300a00 */
[----:B------:R-:W-:-:S05]  /*23710*/  IMAD.WIDE R4, R135, 0x4, R16 ;  /* 0x0000000487047825 */ /* 0x000fca00078e0210 */
[----:B------:R1:W-:Y:S01]  /*23720*/  STL.64 [R1+0x128], R4 ;  /* 0x0001280401007387 */ /* 0x0003e20000100a00 */
[----:B------:R-:W-:-:S03]  /*23730*/  IMAD.WIDE R132, R135, 0x4, R132 ;  /* 0x0000000487847825 */ /* 0x000fc600078e0284 */
[----:B------:R2:W-:Y:S01]  /*23740*/  STL.64 [R1+0x108], R6 ;  /* 0x0001080601007387 */ /* 0x0005e20000100a00 */
[----:B-1----:R-:W-:-:S03]  /*23750*/  IMAD.WIDE R4, R135, 0x4, R14 ;  /* 0x0000000487047825 */ /* 0x002fc600078e020e */
[----:B------:R-:W4:Y:S01]  /*23760*/  LDL.LU.64 R14, [R1+0x4e0] ;  /* 0x0004e000010e7983 */ /* 0x000f220000300a00 */
[----:B------:R-:W-:-:S03]  /*23770*/  IMAD.WIDE R140, R135, 0x4, R140 ;  /* 0x00000004878c7825 */ /* 0x000fc600078e028c */
[----:B------:R-:W-:Y:S04]  /*23780*/  STL.64 [R1+0xe8], R4 ;  /* 0x0000e80401007387 */ /* 0x000fe80000100a00 */
[----:B------:R-:W-:Y:S04]  /*23790*/  STL.64 [R1+0x1408], R4 ;  /* 0x0014080401007387 */ /* 0x000fe80000100a00 */
[----:B------:R-:W-:Y:S04]  /*237a0*/  STL.64 [R1+0xc8], R140 ;  /* 0x0000c88c01007387 */ /* 0x000fe80000100a00 */
[----:B------:R-:W-:Y:S01]  /*237b0*/  STL.64 [R1+0x1410], R140 ;  /* 0x0014108c01007387 */ /* 0x000fe20000100a00 */
[----:B------:R-:W-:-:S04]  /*237c0*/  IMAD.WIDE R130, R135, 0x4, R12 ;  /* 0x0000000487827825 */ /* 0x000fc800078e020c */
[----:B--2---:R-:W-:-:S04]  /*237d0*/  IMAD.WIDE R128, R135, 0x4, R10 ;  /* 0x0000000487807825 */ /* 0x004fc800078e020a */
[C---:B---3--:R-:W-:Y:S02]  /*237e0*/  IMAD.WIDE R126, R135.reuse, 0x4, R244 ;  /* 0x00000004877e7825 */ /* 0x048fe400078e02f4 */
[----:B------:R-:W2:Y:S04]  /*237f0*/  LDL.LU.64 R244, [R1+0x4e8] ;  /* 0x0004e80001f47983 */ /* 0x000ea80000300a00 */
[----:B------:R-:W-:Y:S04]  /*23800*/  STL.64 [R1+0xa8], R132 ;  /* 0x0000a88401007387 */ /* 0x000fe80000100a00 */
[----:B------:R-:W-:Y:S04]  /*23810*/  STL.64 [R1+0x1418], R132 ;  /* 0x0014188401007387 */ /* 0x000fe80000100a00 */
[----:B------:R-:W3:Y:S04]  /*23820*/  LDL.LU.64 R26, [R1+0x4f0] ;  /* 0x0004f000011a7983 */ /* 0x000ee80000300a00 */
[----:B------:R-:W3:Y:S01]  /*23830*/  LDL.LU.64 R12, [R1+0x4f8] ;  /* 0x0004f800010c7983 */ /* 0x000ee20000300a00 */
[----:B------:R-:W-:-:S03]  /*23840*/  IMAD.WIDE R124, R135, 0x4, R246 ;  /* 0x00000004877c7825 */ /* 0x000fc600078e02f6 */
[----:B------:R-:W-:Y:S04]  /*23850*/  STL.64 [R1+0x88], R130 ;  /* 0x0000888201007387 */ /* 0x000fe80000100a00 */
[----:B------:R-:W-:Y:S04]  /*23860*/  STL.64 [R1+0x1420], R130 ;  /* 0x0014208201007387 */ /* 0x000fe80000100a00 */
[----:B------:R-:W3:Y:S04]  /*23870*/  LDL.LU.64 R10, [R1+0x500] ;  /* 0x00050000010a7983 */ /* 0x000ee80000300a00 */
[----:B------:R-:W-:Y:S04]  /*23880*/  STL.64 [R1+0x68], R128 ;  /* 0x0000688001007387 */ /* 0x000fe80000100a00 */
[----:B------:R-:W-:Y:S04]  /*23890*/  STL.64 [R1+0x1428], R128 ;  /* 0x0014288001007387 */ /* 0x000fe80000100a00 */
[----:B------:R-:W3:Y:S01]  /*238a0*/  LDL.LU.64 R24, [R1+0x508] ;  /* 0x0005080001187983 */ /* 0x000ee20000300a00 */
[----:B------:R-:W-:-:S03]  /*238b0*/  IMAD.WIDE R122, R135, 0x4, R242 ;  /* 0x00000004877a7825 */ /* 0x000fc600078e02f2 */
[----:B------:R-:W3:Y:S01]  /*238c0*/  LDL.LU.64 R242, [R1+0x510] ;  /* 0x0005100001f27983 */ /* 0x000ee20000300a00 */
[----:B----4-:R-:W-:-:S03]  /*238d0*/  IMAD.WIDE R246, R135, 0x4, R250 ;  /* 0x0000000487f67825 */ /* 0x010fc600078e02fa */
[----:B------:R-:W4:Y:S04]  /*238e0*/  LDL.LU.64 R250, [R1+0x518] ;  /* 0x0005180001fa7983 */ /* 0x000f280000300a00 */
[----:B------:R-:W-:Y:S04]  /*238f0*/  STL.64 [R1+0x1430], R246 ;  /* 0x001430f601007387 */ /* 0x000fe80000100a00 */
[----:B------:R-:W-:Y:S04]  /*23900*/  STL.64 [R1+0x48], R126 ;  /* 0x0000487e01007387 */ /* 0x000fe80000100a00 */
[----:B------:R-:W-:Y:S04]  /*23910*/  STL.64 [R1+0x1438], R126 ;  /* 0x0014387e01007387 */ /* 0x000fe80000100a00 */
[----:B------:R-:W4:Y:S01]  /*23920*/  LDL.LU.64 R22, [R1+0x520] ;  /* 0x0005200001167983 */ /* 0x000f220000300a00 */
[----:B------:R-:W-:-:S03]  /*23930*/  IMAD.WIDE R238, R135, 0x4, R248 ;  /* 0x0000000487ee7825 */ /* 0x000fc600078e02f8 */
[----:B------:R-:W4:Y:S04]  /*23940*/  LDL.LU.64 R248, [R1+0x528] ;  /* 0x0005280001f87983 */ /* 0x000f280000300a00 */
[----:B------:R-:W-:Y:S04]  /*23950*/  STL.64 [R1+0x1440], R238 ;  /* 0x001440ee01007387 */ /* 0x000fe80000100a00 */
[----:B------:R-:W-:Y:S04]  /*23960*/  STL.64 [R1+0x28], R124 ;  /* 0x0000287c01007387 */ /* 0x000fe80000100a00 */
[----:B------:R-:W-:Y:S04]  /*23970*/  STL.64 [R1+0x1448], R124 ;  /* 0x0014487c01007387 */ /* 0x000fe80000100a00 */
[----:B------:R-:W4:Y:S01]  /*23980*/  LDL.LU.64 R20, [R1+0x530] ;  /* 0x0005300001147983 */ /* 0x000f220000300a00 */
[----:B------:R-:W-:-:S03]  /*23990*/  IMAD.WIDE R230, R135, 0x4, R14 ;  /* 0x0000000487e67825 */ /* 0x000fc600078e020e */
[----:B------:R-:W4:Y:S04]  /*239a0*/  LDL.LU.64 R18, [R1+0x538] ;  /* 0x0005380001127983 */ /* 0x000f280000300a00 */
[----:B------:R-:W4:Y:S04]  /*239b0*/  LDL.LU.64 R16, [R1+0x540] ;  /* 0x0005400001107983 */ /* 0x000f280000300a00 */
[----:B------:R-:W4:Y:S04]  /*239c0*/  LDL.LU.64 R14, [R1+0x548] ;  /* 0x00054800010e7983 */ /* 0x000f280000300a00 */
[----:B------:R-:W-:Y:S04]  /*239d0*/  STL.64 [R1+0x1450], R230 ;  /* 0x001450e601007387 */ /* 0x000fe80000100a00 */
[----:B------:R-:W-:Y:S04]  /*239e0*/  STL.64 [R1+0x8], R122 ;  /* 0x0000087a01007387 */ /* 0x000fe80000100a00 */
[----:B------:R-:W-:Y:S01]  /*239f0*/  STL.64 [R1+0x1458], R122 ;  /* 0x0014587a01007387 */ /* 0x000fe20000100a00 */
[----:B--2---:R-:W-:-:S03]  /*23a00*/  IMAD.WIDE R218, R135, 0x4, R244 ;  /* 0x0000000487da7825 */ /* 0x004fc600078e02f4 */
[----:B------:R-:W2:Y:S04]  /*23a10*/  LDL.LU.64 R244, [R1+0x550] ;  /* 0x0005500001f47983 */ /* 0x000ea80000300a00 */
[----:B------:R-:W-:Y:S01]  /*23a20*/  STL.64 [R1+0x1460], R218 ;  /* 0x001460da01007387 */ /* 0x000fe20000100a00 */
[----:B---3--:R-:W-:-:S04]  /*23a30*/  IMAD.WIDE R216, R135, 0x4, R26 ;  /* 0x0000000487d87825 */ /* 0x008fc800078e021a */
[C---:B------:R-:W-:Y:S01]  /*23a40*/  IMAD.WIDE R214, R135.reuse, 0x4, R12 ;  /* 0x0000000487d67825 */ /* 0x040fe200078e020c */
[----:B------:R-:W-:Y:S04]  /*23a50*/  STL.64 [R1+0x1468], R216 ;  /* 0x001468d801007387 */ /* 0x000fe80000100a00 */
[----:B------:R-:W3:Y:S04]  /*23a60*/  LDL.LU.64 R12, [R1+0x558] ;  /* 0x00055800010c7983 */ /* 0x000ee80000300a00 */
[----:B------:R-:W-:Y:S01]  /*23a70*/  STL.64 [R1+0x1470], R214 ;  /* 0x001470d601007387 */ /* 0x000fe20000100a00 */
[----:B------:R-:W-:-:S03]  /*23a80*/  IMAD.WIDE R212, R135, 0x4, R10 ;  /* 0x0000000487d47825 */ /* 0x000fc600078e020a */
[----:B------:R-:W3:Y:S04]  /*23a90*/  LDL.LU.64 R10, [R1+0x560] ;  /* 0x00056000010a7983 */ /* 0x000ee80000300a00 */
[----:B------:R-:W-:Y:S01]  /*23aa0*/  STL.64 [R1+0x1478], R212 ;  /* 0x001478d401007387 */ /* 0x000fe20000100a00 */
[----:B------:R-:W-:-:S05]  /*23ab0*/  IMAD.WIDE R210, R135, 0x4, R24 ;  /* 0x0000000487d27825 */ /* 0x000fca00078e0218 */
[----:B------:R1:W-:Y:S01]  /*23ac0*/  STL.64 [R1+0x1480], R210 ;  /* 0x001480d201007387 */ /* 0x0003e20000100a00 */
[----:B------:R-:W-:-:S03]  /*23ad0*/  IMAD.WIDE R208, R135, 0x4, R242 ;  /* 0x0000000487d07825 */ /* 0x000fc600078e02f2 */
[----:B------:R-:W3:Y:S04]  /*23ae0*/  LDL.LU.64 R242, [R1+0x568] ;  /* 0x0005680001f27983 */ /* 0x000ee80000300a00 */
[----:B------:R-:W-:Y:S01]  /*23af0*/  STL.64 [R1+0x1488], R208 ;  /* 0x001488d001007387 */ /* 0x000fe20000100a00 */
[----:B----4-:R-:W-:-:S03]  /*23b00*/  IMAD.WIDE R206, R135, 0x4, R250 ;  /* 0x0000000487ce7825 */ /* 0x010fc600078e02fa */
[----:B------:R-:W4:Y:S04]  /*23b10*/  LDL.LU.64 R250, [R1+0x570] ;  /* 0x0005700001fa7983 */ /* 0x000f280000300a00 */
[----:B------:R-:W-:Y:S01]  /*23b20*/  STL.64 [R1+0x1490], R206 ;  /* 0x001490ce01007387 */ /* 0x000fe20000100a00 */
[----:B------:R-:W-:-:S05]  /*23b30*/  IMAD.WIDE R204, R135, 0x4, R22 ;  /* 0x0000000487cc7825 */ /* 0x000fca00078e0216 */
[----:B------:R-:W-:Y:S01]  /*23b40*/  STL.64 [R1+0x1498], R204 ;  /* 0x001498cc01007387 */ /* 0x000fe20000100a00 */
[----:B------:R-:W-:-:S03]  /*23b50*/  IMAD.WIDE R202, R135, 0x4, R248 ;  /* 0x0000000487ca7825 */ /* 0x000fc600078e02f8 */
[----:B------:R-:W4:Y:S04]  /*23b60*/  LDL.LU.64 R248, [R1+0x578] ;  /* 0x0005780001f87983 */ /* 0x000f280000300a00 */
[----:B------:R-:W-:Y:S01]  /*23b70*/  STL.64 [R1+0x14a0], R202 ;  /* 0x0014a0ca01007387 */ /* 0x000fe20000100a00 */
[----:B------:R-:W-:-:S04]  /*23b80*/  IMAD.WIDE R120, R135, 0x4, R20 ;  /* 0x0000000487787825 */ /* 0x000fc800078e0214 */
[C---:B------:R-:W-:Y:S02]  /*23b90*/  IMAD.WIDE R118, R135.reuse, 0x4, R18 ;  /* 0x0000000487767825 */ /* 0x040fe400078e0212 */
[----:B------:R-:W4:Y:S02]  /*23ba0*/  LDL.LU.64 R18, [R1+0x580] ;  /* 0x0005800001127983 */ /* 0x000f240000300a00 */
[C---:B------:R-:W-:Y:S02]  /*23bb0*/  IMAD.WIDE R116, R135.reuse, 0x4, R16 ;  /* 0x0000000487747825 */ /* 0x040fe400078e0210 */
[----:B------:R-:W4:Y:S02]  /*23bc0*/  LDL.LU.64 R16, [R1+0x588] ;  /* 0x0005880001107983 */ /* 0x000f240000300a00 */
[C---:B------:R-:W-:Y:S02]  /*23bd0*/  IMAD.WIDE R114, R135.reuse, 0x4, R14 ;  /* 0x0000000487727825 */ /* 0x040fe400078e020e */
[----:B------:R-:W-:Y:S04]  /*23be0*/  STL.64 [R1+0x250], R120 ;  /* 0x0002507801007387 */ /* 0x000fe80000100a00 */
[----:B------:R-:W-:Y:S04]  /*23bf0*/  STL.64 [R1+0x14a8], R120 ;  /* 0x0014a87801007387 */ /* 0x000fe80000100a00 */
[----:B------:R-:W4:Y:S01]  /*23c00*/  LDL.LU.64 R14, [R1+0x590] ;  /* 0x00059000010e7983 */ /* 0x000f220000300a00 */
[----:B--2---:R-:W-:-:S03]  /*23c10*/  IMAD.WIDE R112, R135, 0x4, R244 ;  /* 0x0000000487707825 */ /* 0x004fc600078e02f4 */
[----:B------:R-:W2:Y:S04]  /*23c20*/  LDL.LU.64 R244, [R1+0x598] ;  /* 0x0005980001f47983 */ /* 0x000ea80000300a00 */
[----:B------:R-:W-:Y:S04]  /*23c30*/  STL.64 [R1+0x238], R118 ;  /* 0x0002387601007387 */ /* 0x000fe80000100a00 */
[----:B------:R-:W-:Y:S04]  /*23c40*/  STL.64 [R1+0x14b0], R118 ;  /* 0x0014b07601007387 */ /* 0x000fe80000100a00 */
[----:B------:R-:W-:Y:S04]  /*23c50*/  STL.64 [R1+0x218], R116 ;  /* 0x0002187401007387 */ /* 0x000fe80000100a00 */
[----:B------:R-:W-:Y:S01]  /*23c60*/  STL.64 [R1+0x14b8], R116 ;  /* 0x0014b87401007387 */ /* 0x000fe20000100a00 */
[----:B---3--:R-:W-:-:S03]  /*23c70*/  IMAD.WIDE R110, R135, 0x4, R12 ;  /* 0x00000004876e7825 */ /* 0x008fc600078e020c */
[----:B------:R-:W3:Y:S01]  /*23c80*/  LDL.LU.64 R12, [R1+0x5a0] ;  /* 0x0005a000010c7983 */ /* 0x000ee20000300a00 */
[----:B------:R-:W-:-:S03]  /*23c90*/  IMAD.WIDE R108, R135, 0x4, R10 ;  /* 0x00000004876c7825 */ /* 0x000fc600078e020a */
[----:B------:R-:W3:Y:S04]  /*23ca0*/  LDL.LU.64 R10, [R1+0x5a8] ;  /* 0x0005a800010a7983 */ /* 0x000ee80000300a00 */
[----:B------:R-:W-:Y:S04]  /*23cb0*/  STL.64 [R1+0x200], R114 ;  /* 0x0002007201007387 */ /* 0x000fe80000100a00 */
[----:B------:R-:W-:Y:S01]  /*23cc0*/  STL.64 [R1+0x14c0], R114 ;  /* 0x0014c07201007387 */ /* 0x000fe20000100a00 */
[----:B------:R-:W-:-:S03]  /*23cd0*/  IMAD.WIDE R106, R135, 0x4, R242 ;  /* 0x00000004876a7825 */ /* 0x000fc600078e02f2 */
[----:B------:R-:W3:Y:S04]  /*23ce0*/  LDL.LU.64 R242, [R1+0x5b0] ;  /* 0x0005b00001f27983 */ /* 0x000ee80000300a00 */
[----:B------:R-:W-:Y:S04]  /*23cf0*/  STL.64 [R1+0x1e0], R112 ;  /* 0x0001e07001007387 */ /* 0x000fe80000100a00 */
[----:B------:R-:W-:Y:S01]  /*23d00*/  STL.64 [R1+0x14c8], R112 ;  /* 0x0014c87001007387 */ /* 0x000fe20000100a00 */
[----:B----4-:R-:W-:-:S03]  /*23d10*/  IMAD.WIDE R104, R135, 0x4, R250 ;  /* 0x0000000487687825 */ /* 0x010fc600078e02fa */
[----:B------:R-:W4:Y:S04]  /*23d20*/  LDL.LU.64 R250, [R1+0x5b8] ;  /* 0x0005b80001fa7983 */ /* 0x000f280000300a00 */
[----:B------:R-:W-:Y:S04]  /*23d30*/  STL.64 [R1+0x1c0], R110 ;  /* 0x0001c06e01007387 */ /* 0x000fe80000100a00 */
[----:B------:R-:W-:Y:S01]  /*23d40*/  STL.64 [R1+0x14d0], R110 ;  /* 0x0014d06e01007387 */ /* 0x000fe20000100a00 */
[----:B------:R-:W-:-:S03]  /*23d50*/  IMAD.WIDE R102, R135, 0x4, R248 ;  /* 0x0000000487667825 */ /* 0x000fc600078e02f8 */
[----:B------:R-:W4:Y:S04]  /*23d60*/  LDL.LU.64 R248, [R1+0x5c0] ;  /* 0x0005c00001f87983 */ /* 0x000f280000300a00 */
[----:B------:R-:W-:Y:S04]  /*23d70*/  STL.64 [R1+0x1a0], R108 ;  /* 0x0001a06c01007387 */ /* 0x000fe80000100a00 */
[----:B------:R-:W-:Y:S04]  /*23d80*/  STL.64 [R1+0x14d8], R108 ;  /* 0x0014d86c01007387 */ /* 0x000fe80000100a00 */
[----:B------:R-:W-:Y:S04]  /*23d90*/  STL.64 [R1+0x180], R106 ;  /* 0x0001806a01007387 */ /* 0x000fe80000100a00 */
[----:B------:R-:W-:Y:S01]  /*23da0*/  STL.64 [R1+0x14e0], R106 ;  /* 0x0014e06a01007387 */ /* 0x000fe20000100a00 */
[----:B------:R-:W-:-:S04]  /*23db0*/  IMAD.WIDE R100, R135, 0x4, R18 ;  /* 0x0000000487647825 */ /* 0x000fc800078e0212 */
[C---:B------:R-:W-:Y:S02]  /*23dc0*/  IMAD.WIDE R98, R135.reuse, 0x4, R16 ;  /* 0x0000000487627825 */ /* 0x040fe400078e0210 */
[----:B------:R-:W4:Y:S04]  /*23dd0*/  LDL.LU.64 R16, [R1+0x5c8] ;  /* 0x0005c80001107983 */ /* 0x000f280000300a00 */
[----:B------:R-:W-:Y:S04]  /*23de0*/  STL.64 [R1+0x160], R104 ;  /* 0x0001606801007387 */ /* 0x000fe80000100a00 */
[----:B------:R1:W-:Y:S01]  /*23df0*/  STL.64 [R1+0x14e8], R104 ;  /* 0x0014e86801007387 */ /* 0x0003e20000100a00 */
[----:B------:R-:W-:-:S03]  /*23e00*/  IMAD.WIDE R96, R135, 0x4, R14 ;  /* 0x0000000487607825 */ /* 0x000fc600078e020e */
[----:B------:R-:W-:Y:S04]  /*23e10*/  STL.64 [R1+0x140], R102 ;  /* 0x0001406601007387 */ /* 0x000fe80000100a00 */
[----:B------:R1:W-:Y:S01]  /*23e20*/  STL.64 [R1+0x14f0], R102 ;  /* 0x0014f06601007387 */ /* 0x0003e20000100a00 */
[----:B--2---:R-:W-:-:S03]  /*23e30*/  IMAD.WIDE R94, R135, 0x4, R244 ;  /* 0x00000004875e7825 */ /* 0x004fc600078e02f4 */
[----:B------:R-:W2:Y:S04]  /*23e40*/  LDL.LU.64 R244, [R1+0x5d0] ;  /* 0x0005d00001f47983 */ /* 0x000ea80000300a00 */
[----:B------:R-:W2:Y:S04]  /*23e50*/  LDL.LU.64 R14, [R1+0x5d8] ;  /* 0x0005d800010e7983 */ /* 0x000ea80000300a00 */
[----:B------:R-:W-:Y:S04]  /*23e60*/  STL.64 [R1+0x120], R100 ;  /* 0x0001206401007387 */ /* 0x000fe80000100a00 */
[----:B------:R1:W-:Y:S01]  /*23e70*/  STL.64 [R1+0x14f8], R100 ;  /* 0x0014f86401007387 */ /* 0x0003e20000100a00 */
[----:B---3--:R-:W-:-:S03]  /*23e80*/  IMAD.WIDE R92, R135, 0x4, R12 ;  /* 0x00000004875c7825 */ /* 0x008fc600078e020c */
[----:B------:R-:W3:Y:S04]  /*23e90*/  LDL.LU.64 R12, [R1+0x5e0] ;  /* 0x0005e000010c7983 */ /* 0x000ee80000300a00 */
[----:B------:R1:W-:Y:S01]  /*23ea0*/  STL.64 [R1+0x100], R98 ;  /* 0x0001006201007387 */ /* 0x0003e20000100a00 */
[----:B------:R-:W-:-:S03]  /*23eb0*/  IMAD.WIDE R90, R135, 0x4, R10 ;  /* 0x00000004875a7825 */ /* 0x000fc600078e020a */
[----:B------:R1:W-:Y:S04]  /*23ec0*/  STL.64 [R1+0xe0], R96 ;  /* 0x0000e06001007387 */ /* 0x0003e80000100a00 */
[----:B------:R-:W3:Y:S04]  /*23ed0*/  LDL.LU.64 R38, [R1+0x5e8] ;  /* 0x0005e80001267983 */ /* 0x000ee80000300a00 */
[----:B------:R-:W3:Y:S04]  /*23ee0*/  LDL.LU.64 R10, [R1+0x5f0] ;  /* 0x0005f000010a7983 */ /* 0x000ee80000300a00 */
[----:B------:R-:W3:Y:S04]  /*23ef0*/  LDL.LU.64 R36, [R1+0x5f8] ;  /* 0x0005f80001247983 */ /* 0x000ee80000300a00 */
[----:B------:R-:W3:Y:S04]  /*23f00*/  LDL.LU.64 R20, [R1+0x600] ;  /* 0x0006000001147983 */ /* 0x000ee80000300a00 */
[----:B------:R1:W-:Y:S01]  /*23f10*/  STL.64 [R1+0xc0], R94 ;  /* 0x0000c05e01007387 */ /* 0x0003e20000100a00 */
[----:B------:R-:W-:-:S03]  /*23f20*/  IMAD.WIDE R88, R135, 0x4, R242 ;  /* 0x0000000487587825 */ /* 0x000fc600078e02f2 */
[----:B------:R-:W3:Y:S01]  /*23f30*/  LDL.LU.64 R242, [R1+0x608] ;  /* 0x0006080001f27983 */ /* 0x000ee20000300a00 */
[----:B----4-:R-:W-:-:S03]  /*23f40*/  IMAD.WIDE R86, R135, 0x4, R250 ;  /* 0x0000000487567825 */ /* 0x010fc600078e02fa */
[----:B------:R-:W4:Y:S04]  /*23f50*/  LDL.LU.64 R250, [R1+0x610] ;  /* 0x0006100001fa7983 */ /* 0x000f280000300a00 */
[----:B------:R1:W-:Y:S04]  /*23f60*/  STL.64 [R1+0xa0], R92 ;  /* 0x0000a05c01007387 */ /* 0x0003e80000100a00 */
[----:B------:R-:W4:Y:S04]  /*23f70*/  LDL.LU.64 R34, [R1+0x618] ;  /* 0x0006180001227983 */ /* 0x000f280000300a00 */
[----:B------:R-:W4:Y:S01]  /*23f80*/  LDL.LU.64 R32, [R1+0x620] ;  /* 0x0006200001207983 */ /* 0x000f220000300a00 */
[----:B------:R-:W-:-:S03]  /*23f90*/  IMAD.WIDE R84, R135, 0x4, R248 ;  /* 0x0000000487547825 */ /* 0x000fc600078e02f8 */
[----:B------:R-:W4:Y:S04]  /*23fa0*/  LDL.LU.64 R248, [R1+0x628] ;  /* 0x0006280001f87983 */ /* 0x000f280000300a00 */
[----:B------:R-:W4:Y:S04]  /*23fb0*/  LDL.LU.64 R30, [R1+0x630] ;  /* 0x00063000011e7983 */ /* 0x000f280000300a00 */
[----:B------:R-:W4:Y:S04]  /*23fc0*/  LDL.LU.64 R18, [R1+0x638] ;  /* 0x0006380001127983 */ /* 0x000f280000300a00 */
[----:B------:R1:W-:Y:S04]  /*23fd0*/  STL.64 [R1+0x80], R90 ;  /* 0x0000805a01007387 */ /* 0x0003e80000100a00 */
[----:B------:R-:W4:Y:S04]  /*23fe0*/  LDL.LU.64 R28, [R1+0x640] ;  /* 0x00064000011c7983 */ /* 0x000f280000300a00 */
[----:B------:R-:W4:Y:S01]  /*23ff0*/  LDL.LU.64 R26, [R1+0x648] ;  /* 0x00064800011a7983 */ /* 0x000f220000300a00 */
[----:B------:R-:W-:-:S03]  /*24000*/  IMAD.WIDE R82, R135, 0x4, R16 ;  /* 0x0000000487527825 */ /* 0x000fc600078e0210 */
[----:B------:R-:W4:Y:S04]  /*24010*/  LDL.LU.64 R16, [R1+0x650] ;  /* 0x0006500001107983 */ /* 0x000f280000300a00 */
[----:B------:R1:W-:Y:S04]  /*24020*/  STL.64 [R1+0x60], R88 ;  /* 0x0000605801007387 */ /* 0x0003e80000100a00 */
[----:B------:R-:W4:Y:S04]  /*24030*/  LDL.LU.64 R24, [R1+0x658] ;  /* 0x0006580001187983 */ /* 0x000f280000300a00 */
[----:B------:R1:W-:Y:S01]  /*24040*/  STL.64 [R1+0x40], R86 ;  /* 0x0000405601007387 */ /* 0x0003e20000100a00 */
[----:B--2---:R-:W-:-:S03]  /*24050*/  IMAD.WIDE R236, R135, 0x4, R14 ;  /* 0x0000000487ec7825 */ /* 0x004fc600078e020e */
[----:B------:R-:W2:Y:S04]  /*24060*/  LDL.LU.64 R14, [R1+0x660] ;  /* 0x00066000010e7983 */ /* 0x000ea80000300a00 */
[----:B------:R1:W-:Y:S04]  /*24070*/  STL.64 [R1+0x20], R84 ;  /* 0x0000205401007387 */ /* 0x0003e80000100a00 */
[----:B------:R-:W2:Y:S01]  /*24080*/  LDL.LU.64 R22, [R1+0x670] ;  /* 0x0006700001167983 */ /* 0x000ea20000300a00 */
[----:B---3--:R-:W-:-:S03]  /*24090*/  IMAD.WIDE R200, R135, 0x4, R12 ;  /* 0x0000000487c87825 */ /* 0x008fc600078e020c */
[----:B------:R-:W3:Y:S04]  /*240a0*/  LDL.LU.64 R12, [R1+0x678] ;  /* 0x00067800010c7983 */ /* 0x000ee80000300a00 */
[----:B------:R1:W-:Y:S01]  /*240b0*/  STL.64 [R1], R82 ;  /* 0x0000005201007387 */ /* 0x0003e20000100a00 */
[----:B------:R-:W-:-:S03]  /*240c0*/  IMAD.WIDE R196, R135, 0x4, R10 ;  /* 0x0000000487c47825 */ /* 0x000fc600078e020a */
[----:B------:R-:W3:Y:S01]  /*240d0*/  LDL.LU.64 R10, [R1+0x680] ;  /* 0x00068000010a7983 */ /* 0x000ee20000300a00 */
[----:B------:R-:W-:-:S03]  /*240e0*/  IMAD.WIDE R192, R135, 0x4, R20 ;  /* 0x0000000487c07825 */ /* 0x000fc600078e0214 */
[----:B------:R-:W3:Y:S01]  /*240f0*/  LDL.LU.64 R20, [R1+0x688] ;  /* 0x0006880001147983 */ /* 0x000ee20000300a00 */
[----:B------:R-:W-:-:S03]  /*24100*/  IMAD.WIDE R190, R135, 0x4, R242 ;  /* 0x0000000487be7825 */ /* 0x000fc600078e02f2 */
[----:B------:R-:W3:Y:S01]  /*24110*/  LDL.LU.64 R242, [R1+0x690] ;  /* 0x0006900001f27983 */ /* 0x000ee20000300a00 */
[----:B----4-:R-:W-:-:S03]  /*24120*/  IMAD.WIDE R188, R135, 0x4, R250 ;  /* 0x0000000487bc7825 */ /* 0x010fc600078e02fa */
[----:B------:R-:W4:Y:S01]  /*24130*/  LDL.LU.64 R250, [R1+0x698] ;  /* 0x0006980001fa7983 */ /* 0x000f220000300a00 */
[----:B------:R-:W-:-:S03]  /*24140*/  IMAD.WIDE R182, R135, 0x4, R248 ;  /* 0x0000000487b67825 */ /* 0x000fc600078e02f8 */
[----:B------:R-:W4:Y:S01]  /*24150*/  LDL.LU.64 R248, [R1+0x6a0] ;  /* 0x0006a00001f87983 */ /* 0x000f220000300a00 */
[----:B------:R-:W-:-:S04]  /*24160*/  IMAD.WIDE R80, R135, 0x4, R30 ;  /* 0x0000000487507825 */ /* 0x000fc800078e021e */
[C---:B------:R-:W-:Y:S02]  /*24170*/  IMAD.WIDE R78, R135.reuse, 0x4, R18 ;  /* 0x00000004874e7825 */ /* 0x040fe400078e0212 */
[----:B------:R-:W4:Y:S04]  /*24180*/  LDL.LU.64 R18, [R1+0x6a8] ;  /* 0x0006a80001127983 */ /* 0x000f280000300a00 */
[----:B------:R1:W-:Y:S01]  /*24190*/  STL.64 [R1+0x248], R80 ;  /* 0x0002485001007387 */ /* 0x0003e20000100a00 */
[----:B------:R-:W-:-:S04]  /*241a0*/  IMAD.WIDE R76, R135, 0x4, R28 ;  /* 0x00000004874c7825 */ /* 0x000fc800078e021c */
[----:B------:R-:W-:-:S04]  /*241b0*/  IMAD.WIDE R74, R135, 0x4, R26 ;  /* 0x00000004874a7825 */ /* 0x000fc800078e021a */
[C---:B------:R-:W-:Y:S02]  /*241c0*/  IMAD.WIDE R72, R135.reuse, 0x4, R16 ;  /* 0x0000000487487825 */ /* 0x040fe400078e0210 */
[----:B------:R-:W4:Y:S04]  /*241d0*/  LDL.LU.64 R16, [R1+0x6b0] ;  /* 0x0006b00001107983 */ /* 0x000f280000300a00 */
[----:B------:R1:W-:Y:S01]  /*241e0*/  STL.64 [R1+0x228], R78 ;  /* 0x0002284e01007387 */ /* 0x0003e20000100a00 */
[----:B------:R-:W-:-:S03]  /*241f0*/  IMAD.WIDE R70, R135, 0x4, R24 ;  /* 0x0000000487467825 */ /* 0x000fc600078e0218 */
[----:B------:R1:W-:Y:S01]  /*24200*/  STL.64 [R1+0x210], R76 ;  /* 0x0002104c01007387 */ /* 0x0003e20000100a00 */
[----:B--2---:R-:W-:-:S03]  /*24210*/  IMAD.WIDE R68, R135, 0x4, R14 ;  /* 0x0000000487447825 */ /* 0x004fc600078e020e */
[----:B------:R-:W2:Y:S04]  /*24220*/  LDL.LU.64 R14, [R1+0x6b8] ;  /* 0x0006b800010e7983 */ /* 0x000ea80000300a00 */
[----:B------:R1:W-:Y:S01]  /*24230*/  STL.64 [R1+0x1f8], R74 ;  /* 0x0001f84a01007387 */ /* 0x0003e20000100a00 */
[----:B------:R-:W-:-:S03]  /*24240*/  IMAD.WIDE R66, R135, 0x4, R22 ;  /* 0x0000000487427825 */ /* 0x000fc600078e0216 */
[----:B------:R1:W-:Y:S01]  /*24250*/  STL.64 [R1+0x1d8], R72 ;  /* 0x0001d84801007387 */ /* 0x0003e20000100a00 */
[----:B---3--:R-:W-:-:S03]  /*24260*/  IMAD.WIDE R64, R135, 0x4, R12 ;  /* 0x0000000487407825 */ /* 0x008fc600078e020c */
[----:B------:R-:W3:Y:S04]  /*24270*/  LDL.LU.64 R12, [R1+0x6c0] ;  /* 0x0006c000010c7983 */ /* 0x000ee80000300a00 */
[----:B------:R1:W-:Y:S01]  /*24280*/  STL.64 [R1+0x1b8], R70 ;  /* 0x0001b84601007387 */ /* 0x0003e20000100a00 */
[----:B------:R-:W-:-:S03]  /*24290*/  IMAD.WIDE R62, R135, 0x4, R10 ;  /* 0x00000004873e7825 */ /* 0x000fc600078e020a */
[----:B------:R-:W3:Y:S04]  /*242a0*/  LDL.LU.64 R10, [R1+0x6c8] ;  /* 0x0006c800010a7983 */ /* 0x000ee80000300a00 */
[----:B------:R1:W-:Y:S04]  /*242b0*/  STL.64 [R1+0x198], R68 ;  /* 0x0001984401007387 */ /* 0x0003e80000100a00 */
[----:B------:R1:W-:Y:S04]  /*242c0*/  STL.64 [R1+0x178], R66 ;  /* 0x0001784201007387 */ /* 0x0003e80000100a00 */
[----:B------:R1:W-:Y:S01]  /*242d0*/  STL.64 [R1+0x158], R64 ;  /* 0x0001584001007387 */ /* 0x0003e20000100a00 */
[----:B------:R-:W-:-:S04]  /*242e0*/  IMAD.WIDE R58, R135, 0x4, R242 ;  /* 0x00000004873a7825 */ /* 0x000fc800078e02f2 */
[C---:B----4-:R-:W-:Y:S02]  /*242f0*/  IMAD.WIDE R56, R135.reuse, 0x4, R250 ;  /* 0x0000000487387825 */ /* 0x050fe400078e02fa */
[----:B------:R-:W4:Y:S04]  /*24300*/  LDL.LU.64 R250, [R1+0x6d0] ;  /* 0x0006d00001fa7983 */ /* 0x000f280000300a00 */
[----:B------:R-:W4:Y:S04]  /*24310*/  LDL.LU.64 R242, [R1+0x6d8] ;  /* 0x0006d80001f27983 */ /* 0x000f280000300a00 */
[----:B------:R1:W-:Y:S01]  /*24320*/  STL.64 [R1+0x138], R62 ;  /* 0x0001383e01007387 */ /* 0x0003e20000100a00 */
[----:B------:R-:W-:-:S03]  /*24330*/  IMAD.WIDE R54, R135, 0x4, R248 ;  /* 0x0000000487367825 */ /* 0x000fc600078e02f8 */
[----:B------:R-:W4:Y:S01]  /*24340*/  LDL.LU.64 R248, [R1+0x6e0] ;  /* 0x0006e00001f87983 */ /* 0x000f220000300a00 */
[----:B------:R-:W-:-:S04]  /*24350*/  IMAD.WIDE R60, R135, 0x4, R20 ;  /* 0x00000004873c7825 */ /* 0x000fc800078e0214 */
[C---:B------:R-:W-:Y:S01]  /*24360*/  IMAD.WIDE R198, R135.reuse, 0x4, R38 ;  /* 0x0000000487c67825 */ /* 0x040fe200078e0226 */
[----:B------:R1:W-:Y:S04]  /*24370*/  STL.64 [R1+0x118], R60 ;  /* 0x0001183c01007387 */ /* 0x0003e80000100a00 */
[----:B------:R-:W4:Y:S01]  /*24380*/  LDL.LU.64 R40, [R1+0x6f0] ;  /* 0x0006f00001287983 */ /* 0x000f220000300a00 */
[----:B------:R-:W-:-:S03]  /*24390*/  IMAD.WIDE R194, R135, 0x4, R36 ;  /* 0x0000000487c27825 */ /* 0x000fc600078e0224 */
[----:B------:R-:W4:Y:S04]  /*243a0*/  LDL.LU.64 R38, [R1+0x700] ;  /* 0x0007000001267983 */ /* 0x000f280000300a00 */
[----:B------:R-:W4:Y:S04]  /*243b0*/  LDL.LU.64 R28, [R1+0x710] ;  /* 0x00071000011c7983 */ /* 0x000f280000300a00 */
[----:B------:R1:W-:Y:S04]  /*243c0*/  STL.64 [R1+0xf8], R58 ;  /* 0x0000f83a01007387 */ /* 0x0003e80000100a00 */
[----:B------:R-:W4:Y:S01]  /*243d0*/  LDL.LU.64 R36, [R1+0x720] ;  /* 0x0007200001247983 */ /* 0x000f220000300a00 */
[----:B------:R-:W-:-:S03]  /*243e0*/  IMAD.WIDE R186, R135, 0x4, R34 ;  /* 0x0000000487ba7825 */ /* 0x000fc600078e0222 */
[----:B------:R-:W4:Y:S01]  /*243f0*/  LDL.LU.64 R26, [R1+0x730] ;  /* 0x00073000011a7983 */ /* 0x000f220000300a00 */
[----:B------:R-:W-:-:S03]  /*24400*/  IMAD.WIDE R52, R135, 0x4, R18 ;  /* 0x0000000487347825 */ /* 0x000fc600078e0212 */
[----:B------:R-:W4:Y:S04]  /*24410*/  LDL.LU.64 R24, [R1+0x740] ;  /* 0x0007400001187983 */ /* 0x000f280000300a00 */
[----:B------:R1:W-:Y:S04]  /*24420*/  STL.64 [R1+0xd8], R56 ;  /* 0x0000d83801007387 */ /* 0x0003e80000100a00 */
[----:B------:R-:W4:Y:S01]  /*24430*/  LDL.LU.64 R22, [R1+0x748] ;  /* 0x0007480001167983 */ /* 0x000f220000300a00 */
[----:B------:R-:W-:-:S03]  /*24440*/  IMAD.WIDE R50, R135, 0x4, R16 ;  /* 0x0000000487327825 */ /* 0x000fc600078e0210 */
[----:B------:R-:W4:Y:S04]  /*24450*/  LDL.LU.64 R34, [R1+0x750] ;  /* 0x0007500001227983 */ /* 0x000f280000300a00 */
[----:B------:R-:W4:Y:S01]  /*24460*/  LDL.LU.64 R20, [R1+0x760] ;  /* 0x0007600001147983 */ /* 0x000f220000300a00 */
[----:B------:R-:W-:-:S03]  /*24470*/  IMAD.WIDE R184, R135, 0x4, R32 ;  /* 0x0000000487b87825 */ /* 0x000fc600078e0220 */
[----:B------:R1:W-:Y:S04]  /*24480*/  STL.64 [R1+0xb8], R54 ;  /* 0x0000b83601007387 */ /* 0x0003e80000100a00 */
[----:B------:R-:W4:Y:S04]  /*24490*/  LDL.LU.64 R18, [R1+0x758] ;  /* 0x0007580001127983 */ /* 0x000f280000300a00 */
[----:B------:R-:W4:Y:S04]  /*244a0*/  LDL.LU.64 R16, [R1+0x770] ;  /* 0x0007700001107983 */ /* 0x000f280000300a00 */
[----:B------:R1:W-:Y:S04]  /*244b0*/  STL.64 [R1+0x98], R52 ;  /* 0x0000983401007387 */ /* 0x0003e80000100a00 */
[----:B------:R-:W4:Y:S04]  /*244c0*/  LDL.LU.64 R32, [R1+0x780] ;  /* 0x0007800001207983 */ /* 0x000f280000300a00 */
[----:B------:R-:W4:Y:S01]  /*244d0*/  LDL.LU.64 R30, [R1+0x790] ;  /* 0x00079000011e7983 */ /* 0x000f220000300a00 */
[----:B--2---:R-:W-:-:S03]  /*244e0*/  IMAD.WIDE R48, R135, 0x4, R14 ;  /* 0x0000000487307825 */ /* 0x004fc600078e020e */
[----:B------:R-:W2:Y:S01]  /*244f0*/  LDL.LU.64 R14, [R1+0x7a0] ;  /* 0x0007a000010e7983 */ /* 0x000ea20000300a00 */
[----:B---3--:R-:W-:-:S03]  /*24500*/  IMAD.WIDE R46, R135, 0x4, R12 ;  /* 0x00000004872e7825 */ /* 0x008fc600078e020c */
[----:B------:R-:W3:Y:S04]  /*24510*/  LDL.LU.64 R12, [R1+0x7b0] ;  /* 0x0007b000010c7983 */ /* 0x000ee80000300a00 */
[----:B------:R1:W-:Y:S04]  /*24520*/  STL.64 [R1+0x78], R50 ;  /* 0x0000783201007387 */ /* 0x0003e80000100a00 */
[----:B------:R1:W-:Y:S01]  /*24530*/  STL.64 [R1+0x58], R48 ;  /* 0x0000583001007387 */ /* 0x0003e20000100a00 */
[----:B------:R-:W-:-:S03]  /*24540*/  IMAD.WIDE R44, R135, 0x4, R10 ;  /* 0x00000004872c7825 */ /* 0x000fc600078e020a */
[----:B------:R-:W3:Y:S04]  /*24550*/  LDL.LU.64 R10, [R1+0x7c0] ;  /* 0x0007c000010a7983 */ /* 0x000ee80000300a00 */
[----:B------:R1:W-:Y:S01]  /*24560*/  STL.64 [R1+0x38], R46 ;  /* 0x0000382e01007387 */ /* 0x0003e20000100a00 */
[----:B----4-:R-:W-:-:S03]  /*24570*/  IMAD.WIDE R234, R135, 0x4, R248 ;  /* 0x0000000487ea7825 */ /* 0x010fc600078e02f8 */
[----:B------:R-:W4:Y:S04]  /*24580*/  LDL.LU.64 R248, [R1+0x7c8] ;  /* 0x0007c80001f87983 */ /* 0x000f280000300a00 */
[----:B------:R1:W-:Y:S01]  /*24590*/  STL.64 [R1+0x18], R44 ;  /* 0x0000182c01007387 */ /* 0x0003e20000100a00 */
[----:B------:R-:W-:-:S04]  /*245a0*/  IMAD.WIDE R180, R135, 0x4, R40 ;  /* 0x0000000487b47825 */ /* 0x000fc800078e0228 */
[C---:B------:R-:W-:Y:S02]  /*245b0*/  IMAD.WIDE R176, R135.reuse, 0x4, R28 ;  /* 0x0000000487b07825 */ /* 0x040fe400078e021c */
[----:B------:R-:W4:Y:S02]  /*245c0*/  LDL.LU.64 R28, [R1+0x7d0] ;  /* 0x0007d000011c7983 */ /* 0x000f240000300a00 */
[C---:B------:R-:W-:Y:S02]  /*245d0*/  IMAD.WIDE R172, R135.reuse, 0x4, R26 ;  /* 0x0000000487ac7825 */ /* 0x040fe400078e021a */
[----:B------:R-:W4:Y:S02]  /*245e0*/  LDL.LU.64 R26, [R1+0x7d8] ;  /* 0x0007d800011a7983 */ /* 0x000f240000300a00 */
[C---:B------:R-:W-:Y:S02]  /*245f0*/  IMAD.WIDE R170, R135.reuse, 0x4, R24 ;  /* 0x0000000487aa7825 */ /* 0x040fe400078e0218 */
[----:B------:R-:W4:Y:S02]  /*24600*/  LDL.LU.64 R24, [R1+0x7e0] ;  /* 0x0007e00001187983 */ /* 0x000f240000300a00 */
[----:B------:R-:W-:-:S04]  /*24610*/  IMAD.WIDE R174, R135, 0x4, R36 ;  /* 0x0000000487ae7825 */ /* 0x000fc800078e0224 */
[C---:B------:R-:W-:Y:S02]  /*24620*/  IMAD.WIDE R168, R135.reuse, 0x4, R22 ;  /* 0x0000000487a87825 */ /* 0x040fe400078e0216 */
[----:B------:R-:W4:Y:S02]  /*24630*/  LDL.LU.64 R22, [R1+0x7f0] ;  /* 0x0007f00001167983 */ /* 0x000f240000300a00 */
[----:B------:R-:W-:-:S04]  /*24640*/  IMAD.WIDE R166, R135, 0x4, R34 ;  /* 0x0000000487a67825 */ /* 0x000fc800078e0222 */
[C---:B------:R-:W-:Y:S02]  /*24650*/  IMAD.WIDE R164, R135.reuse, 0x4, R20 ;  /* 0x0000000487a47825 */ /* 0x040fe400078e0214 */
[----:B------:R-:W4:Y:S02]  /*24660*/  LDL.LU.64 R20, [R1+0x800] ;  /* 0x0008000001147983 */ /* 0x000f240000300a00 */
[C---:B------:R-:W-:Y:S02]  /*24670*/  IMAD.WIDE R162, R135.reuse, 0x4, R18 ;  /* 0x0000000487a27825 */ /* 0x040fe400078e0212 */
[----:B------:R-:W4:Y:S02]  /*24680*/  LDL.LU.64 R18, [R1+0x810] ;  /* 0x0008100001127983 */ /* 0x000f240000300a00 */
[C---:B------:R-:W-:Y:S02]  /*24690*/  IMAD.WIDE R42, R135.reuse, 0x4, R16 ;  /* 0x00000004872a7825 */ /* 0x040fe400078e0210 */
[----:B------:R-:W4:Y:S04]  /*246a0*/  LDL.LU.64 R16, [R1+0x820] ;  /* 0x0008200001107983 */ /* 0x000f280000300a00 */
[----:B------:R1:W-:Y:S01]  /*246b0*/  STL.64 [R1+0x240], R42 ;  /* 0x0002402a01007387 */ /* 0x0003e20000100a00 */
[----:B------:R-:W-:-:S04]  /*246c0*/  IMAD.WIDE R40, R135, 0x4, R32 ;  /* 0x0000000487287825 */ /* 0x000fc800078e0220 */
[----:B------:R-:W-:-:S04]  /*246d0*/  IMAD.WIDE R178, R135, 0x4, R38 ;  /* 0x0000000487b27825 */ /* 0x000fc800078e0226 */
[----:B------:R-:W-:-:S04]  /*246e0*/  IMAD.WIDE R38, R135, 0x4, R30 ;  /* 0x0000000487267825 */ /* 0x000fc800078e021e */
[C---:B--2---:R-:W-:Y:S02]  /*246f0*/  IMAD.WIDE R36, R135.reuse, 0x4, R14 ;  /* 0x0000000487247825 */ /* 0x044fe400078e020e */
[----:B------:R-:W2:Y:S02]  /*24700*/  LDL.LU.64 R14, [R1+0x830] ;  /* 0x00083000010e7983 */ /* 0x000ea40000300a00 */
[C---:B---3--:R-:W-:Y:S02]  /*24710*/  IMAD.WIDE R34, R135.reuse, 0x4, R12 ;  /* 0x0000000487227825 */ /* 0x048fe400078e020c */
[----:B------:R-:W3:Y:S04]  /*24720*/  LDL.LU.64 R12, [R1+0x840] ;  /* 0x00084000010c7983 */ /* 0x000ee80000300a00 */
[----:B------:R1:W-:Y:S01]  /*24730*/  STL.64 [R1+0x220], R40 ;  /* 0x0002202801007387 */ /* 0x0003e20000100a00 */
[----:B------:R-:W-:-:S03]  /*24740*/  IMAD.WIDE R32, R135, 0x4, R10 ;  /* 0x0000000487207825 */ /* 0x000fc600078e020a */
[----:B------:R-:W3:Y:S04]  /*24750*/  LDL.LU.64 R10, [R1+0x848] ;  /* 0x00084800010a7983 */ /* 0x000ee80000300a00 */
[----:B------:R-:W3:Y:S04]  /*24760*/  LDL.LU.64 R146, [R1+0x850] ;  /* 0x0008500001927983 */ /* 0x000ee80000300a00 */
[----:B------:R1:W-:Y:S04]  /*24770*/  STL.64 [R1+0x208], R38 ;  /* 0x0002082601007387 */ /* 0x0003e80000100a00 */
[----:B------:R-:W3:Y:S01]  /*24780*/  LDL.LU.64 R144, [R1+0x858] ;  /* 0x0008580001907983 */ /* 0x000ee20000300a00 */
[----:B----4-:R-:W-:-:S03]  /*24790*/  IMAD.WIDE R30, R135, 0x4, R248 ;  /* 0x00000004871e7825 */ /* 0x010fc600078e02f8 */
[----:B------:R-:W4:Y:S04]  /*247a0*/  LDL.LU.64 R248, [R1+0x860] ;  /* 0x0008600001f87983 */ /* 0x000f280000300a00 */
[----:B------:R1:W-:Y:S04]  /*247b0*/  STL.64 [R1+0x1e8], R36 ;  /* 0x0001e82401007387 */ /* 0x0003e80000100a00 */
[----:B------:R-:W4:Y:S04]  /*247c0*/  LDL.LU.64 R240, [R1+0x890] ;  /* 0x0008900001f07983 */ /* 0x000f280000300a00 */
[----:B------:R1:W-:Y:S04]  /*247d0*/  STL.64 [R1+0x1d0], R34 ;  /* 0x0001d02201007387 */ /* 0x0003e80000100a00 */
[----:B------:R1:W-:Y:S04]  /*247e0*/  STL.64 [R1+0x1b0], R32 ;  /* 0x0001b02001007387 */ /* 0x0003e80000100a00 */
[----:B------:R1:W-:Y:S04]  /*247f0*/  STL.64 [R1+0x190], R30 ;  /* 0x0001901e01007387 */ /* 0x0003e80000100a00 */
[----:B------:R-:W4:Y:S01]  /*24800*/  LDL.LU.64 R222, [R1+0x8a0] ;  /* 0x0008a00001de7983 */ /* 0x000f220000300a00 */
[----:B------:R-:W-:-:S04]  /*24810*/  IMAD.WIDE R28, R135, 0x4, R28 ;  /* 0x00000004871c7825 */ /* 0x000fc800078e021c */
[C---:B------:R-:W-:Y:S01]  /*24820*/  IMAD.WIDE R26, R135.reuse, 0x4, R26 ;  /* 0x00000004871a7825 */ /* 0x040fe200078e021a */
[----:B------:R1:W-:Y:S03]  /*24830*/  STL.64 [R1+0x170], R28 ;  /* 0x0001701c01007387 */ /* 0x0003e60000100a00 */
[C---:B------:R-:W-:Y:S01]  /*24840*/  IMAD.WIDE R24, R135.reuse, 0x4, R24 ;  /* 0x0000000487187825 */ /* 0x040fe200078e0218 */
[----:B------:R1:W-:Y:S04]  /*24850*/  STL.64 [R1+0x150], R26 ;  /* 0x0001501a01007387 */ /* 0x0003e80000100a00 */
[----:B------:R1:W-:Y:S01]  /*24860*/  STL.64 [R1+0x130], R24 ;  /* 0x0001301801007387 */ /* 0x0003e20000100a00 */
[----:B------:R-:W-:-:S03]  /*24870*/  IMAD.WIDE R22, R135, 0x4, R22 ;  /* 0x0000000487167825 */ /* 0x000fc600078e0216 */
[----:B------:R-:W4:Y:S04]  /*24880*/  LDL.LU.64 R160, [R1+0x8b0] ;  /* 0x0008b00001a07983 */ /* 0x000f280000300a00 */
[----:B------:R-:W4:Y:S01]  /*24890*/  LDL.LU.64 R158, [R1+0x8c0] ;  /* 0x0008c000019e7983 */ /* 0x000f220000300a00 */
[----:B------:R-:W-:-:S03]  /*248a0*/  IMAD.WIDE R20, R135, 0x4, R20 ;  /* 0x0000000487147825 */ /* 0x000fc600078e0214 */
[----:B------:R-:W4:Y:S04]  /*248b0*/  LDL.LU.64 R156, [R1+0x8d0] ;  /* 0x0008d000019c7983 */ /* 0x000f280000300a00 */
[----:B------:R-:W4:Y:S01]  /*248c0*/  LDL.LU.64 R154, [R1+0x8d8] ;  /* 0x0008d800019a7983 */ /* 0x000f220000300a00 */
[----:B------:R-:W-:-:S03]  /*248d0*/  IMAD.WIDE R18, R135, 0x4, R18 ;  /* 0x0000000487127825 */ /* 0x000fc600078e0212 */
[----:B------:R1:W-:Y:S01]  /*248e0*/  STL.64 [R1+0x110], R22 ;  /* 0x0001101601007387 */ /* 0x0003e20000100a00 */
[----:B------:R-:W-:-:S03]  /*248f0*/  IMAD.WIDE R16, R135, 0x4, R16 ;  /* 0x0000000487107825 */ /* 0x000fc600078e0210 */
[----:B------:R1:W-:Y:S04]  /*24900*/  STL.64 [R1+0xf0], R20 ;  /* 0x0000f01401007387 */ /* 0x0003e80000100a00 */
[----:B------:R1:W-:Y:S04]  /*24910*/  STL.64 [R1+0xd0], R18 ;  /* 0x0000d01201007387 */ /* 0x0003e80000100a00 */
[----:B------:R1:W-:Y:S01]  /*24920*/  STL.64 [R1+0xb0], R16 ;  /* 0x0000b01001007387 */ /* 0x0003e20000100a00 */
[----:B--2---:R-:W-:-:S05]  /*24930*/  IMAD.WIDE R14, R135, 0x4, R14 ;  /* 0x00000004870e7825 */ /* 0x004fca00078e020e */
[----:B------:R2:W-:Y:S01]  /*24940*/  STL.64 [R1+0x90], R14 ;  /* 0x0000900e01007387 */ /* 0x0005e20000100a00 */
[----:B---3--:R-:W-:-:S05]  /*24950*/  IMAD.WIDE R12, R135, 0x4, R12 ;  /* 0x00000004870c7825 */ /* 0x008fca00078e020c */
[----:B------:R2:W-:Y:S01]  /*24960*/  STL.64 [R1+0x70], R12 ;  /* 0x0000700c01007387 */ /* 0x0005e20000100a00 */
[----:B------:R-:W-:-:S05]  /*24970*/  IMAD.WIDE R10, R135, 0x4, R10 ;  /* 0x00000004870a7825 */ /* 0x000fca00078e020a */
[----:B------:R2:W-:Y:S01]  /*24980*/  STL.64 [R1+0x50], R10 ;  /* 0x0000500a01007387 */ /* 0x0005e20000100a00 */
[----:B------:R-:W-:-:S03]  /*24990*/  IMAD.WIDE R8, R135, 0x4, R146 ;  /* 0x0000000487087825 */ /* 0x000fc600078e0292 */
[----:B------:R-:W3:Y:S04]  /*249a0*/  LDL.LU.64 R152, [R1+0x8e0] ;  /* 0x0008e00001987983 */ /* 0x000ee80000300a00 */
[----:B------:R-:W2:Y:S01]  /*249b0*/  LDL.LU.64 R150, [R1+0x8e8] ;  /* 0x0008e80001967983 */ /* 0x000ea20000300a00 */
[----:B------:R-:W-:-:S03]  /*249c0*/  IMAD.WIDE R6, R135, 0x4, R144 ;  /* 0x0000000487067825 */ /* 0x000fc600078e0290 */
[----:B------:R-:W2:Y:S04]  /*249d0*/  LDL.LU.64 R148, [R1+0x8f8] ;  /* 0x0008f80001947983 */ /* 0x000ea80000300a00 */
[----:B------:R-:W2:Y:S04]  /*249e0*/  LDL.LU.64 R146, [R1+0x908] ;  /* 0x0009080001927983 */ /* 0x000ea80000300a00 */
[----:B------:R-:W2:Y:S04]  /*249f0*/  LDL.LU.64 R144, [R1+0x918] ;  /* 0x0009180001907983 */ /* 0x000ea80000300a00 */
[----:B------:R-:W2:Y:S04]  /*24a00*/  LDL.LU.64 R228, [R1+0x928] ;  /* 0x0009280001e47983 */ /* 0x000ea80000300a00 */
[----:B------:R1:W-:Y:S04]  /*24a10*/  STL.64 [R1+0x30], R8 ;  /* 0x0000300801007387 */ /* 0x0003e80000100a00 */
[----:B------:R-:W3:Y:S04]  /*24a20*/  LDL.LU.64 R226, [R1+0x938] ;  /* 0x0009380001e27983 */ /* 0x000ee80000300a00 */
[----:B------:R-:W3:Y:S01]  /*24a30*/  LDL.LU.64 R224, [R1+0x948] ;  /* 0x0009480001e07983 */ /* 0x000ee20000300a00 */
[----:B----4-:R-:W-:-:S03]  /*24a40*/  IMAD.WIDE R232, R135, 0x4, R222 ;  /* 0x0000000487e87825 */ /* 0x010fc600078e02de */
[----:B------:R-:W4:Y:S04]  /*24a50*/  LDL.LU.64 R222, [R1+0x958] ;  /* 0x0009580001de7983 */ /* 0x000f280000300a00 */
[----:B------:R-:W4:Y:S04]  /*24a60*/  LDL.LU.64 R220, [R1+0x968] ;  /* 0x0009680001dc7983 */ /* 0x000f280000300a00 */
[----:B------:R2:W-:Y:S04]  /*24a70*/  STL.64 [R1+0x10], R6 ;  /* 0x0000100601007387 */ /* 0x0005e80000100a00 */
        /* <DEDUP_REMOVED lines=14> */
[----:B------:R-:W-:-:S02]  /*24b60*/  ISETP.GE.U32.AND P2, PT, R0, 0x7ffffe82, PT ;  /* 0x7ffffe820000780c */ /* 0x000fc40003f46070 */
[----:B------:R-:W-:Y:S01]  /*24b70*/  ISETP.GE.U32.AND P6, PT, R134, 0x7ffffe81, PT ;  /* 0x7ffffe818600780c */ /* 0x000fe20003fc6070 */
[----:B------:R-:W4:Y:S01]  /*24b80*/  LDL.64 R132, [R1+0xf78] ;  /* 0x000f780001847983 */ /* 0x000f220000100a00 */
[----:B------:R-:W-:Y:S01]  /*24b90*/  IMAD.WIDE R244, R135, 0x4, R244 ;  /* 0x0000000487f47825 */ /* 0x000fe200078e02f4 */
[----:B------:R-:W1:Y:S02]  /*24ba0*/  LDC R0, c[0x0][0x3a0] ;  /* 0x0000e800ff007b82 */ /* 0x000e640000000800 */
        /* <DEDUP_REMOVED lines=14> */
[----:B--2---:R-:W-:-:S05]  /*24c90*/  IMAD.WIDE R228, R2, 0x4, R228 ;  /* 0x0000000402e47825 */ /* 0x004fca00078e02e4 */
[----:B------:R-:W-:Y:S01]  /*24ca0*/  LDGSTS.E [R252+0x701f0], desc[UR22][R228.64], !P5 ;  /* 0x701f0000e4fc7fae */ /* 0x000fe2000e9a1016 */
[----:B---3--:R-:W-:-:S04]  /*24cb0*/  IMAD.WIDE R226, R2, 0x4, R226 ;  /* 0x0000000402e27825 */ /* 0x008fc800078e02e2 */
[C---:B------:R-:W-:Y:S01]  /*24cc0*/  IMAD.WIDE R224, R2.reuse, 0x4, R224 ;  /* 0x0000000402e07825 */ /* 0x040fe200078e02e0 */
[----:B------:R-:W-:Y:S04]  /*24cd0*/  LDGSTS.E [R252+0x701f4], desc[UR22][R226.64], !P3 ;  /* 0x701f4000e2fc7fae */ /* 0x000fe8000d9a1016 */
[----:B------:R-:W-:Y:S01]  /*24ce0*/  LDGSTS.E [R252+0x701f8], desc[UR22][R224.64], !P2 ;  /* 0x701f8000e0fc7fae */ /* 0x000fe2000d1a1016 */
[----:B----4-:R-:W-:-:S05]  /*24cf0*/  IMAD.WIDE R222, R2, 0x4, R222 ;  /* 0x0000000402de7825 */ /* 0x010fca00078e02de */
[----:B------:R-:W-:Y:S04]  /*24d00*/  LDGSTS.E [R252+0x701fc], desc[UR22][R222.64], !P6 ;  /* 0x701fc000defc7fae */ /* 0x000fe8000f1a1016 */
[----:B------:R-:W0:Y:S04]  /*24d10*/  LDGDEPBAR ;  /* 0x00000000000079af */ /* 0x000e280000000000 */
        /* <DEDUP_REMOVED lines=22> */
[----:B------:R-:W3:Y:S04]  /*24e80*/  LDL.64 R210, [R1+0xb10] ;  /* 0x000b100001d27983 */ /* 0x000ee80000100a00 */
[----:B------:R-:W4:Y:S04]  /*24e90*/  LDL.64 R212, [R1+0xb08] ;  /* 0x000b080001d47983 */ /* 0x000f280000100a00 */
[----:B------:R-:W3:Y:S04]  /*24ea0*/  LDL.64 R214, [R1+0xb00] ;  /* 0x000b000001d67983 */ /* 0x000ee80000100a00 */
[----:B------:R-:W3:Y:S04]  /*24eb0*/  LDL.64 R216, [R1+0xaf8] ;  /* 0x000af80001d87983 */ /* 0x000ee80000100a00 */
[----:B------:R-:W3:Y:S04]  /*24ec0*/  LDL.64 R218, [R1+0xaf0] ;  /* 0x000af00001da7983 */ /* 0x000ee80000100a00 */
        /* <DEDUP_REMOVED lines=12> */
[----:B------:R-:W-:Y:S04]  /*24f90*/  LDGSTS.E [R143+0x25c00], desc[UR22][R114.64], P4 ;  /* 0x25c00000728f7fae */ /* 0x000fe8000a1a1016 */
[----:B------:R-:W-:Y:S04]  /*24fa0*/  LDGSTS.E [R143+0x26000], desc[UR22][R116.64], P4 ;  /* 0x26000000748f7fae */ /* 0x000fe8000a1a1016 */
[----:B------:R-:W4:Y:S04]  /*24fb0*/  LDL.LU.64 R136, [R1+0x1508] ;  /* 0x0015080001887983 */ /* 0x000f280000300a00 */
[----:B------:R-:W-:Y:S04]  /*24fc0*/  LDGSTS.E [R143+0x26400], desc[UR22][R118.64], P4 ;  /* 0x26400000768f7fae */ /* 0x000fe8000a1a1016 */
[----:B------:R-:W-:Y:S04]  /*24fd0*/  LDGSTS.E [R143+0x26800], desc[UR22][R120.64], P4 ;  /* 0x26800000788f7fae */ /* 0x000fe8000a1a1016 */
[----:B------:R-:W-:Y:S04]  /*24fe0*/  LDGSTS.E [R143+0x26c00], desc[UR22][R202.64], P4 ;  /* 0x26c00000ca8f7fae */ /* 0x000fe8000a1a1016 */
[----:B------:R-:W-:Y:S04]  /*24ff0*/  LDGSTS.E [R143+0x27000], desc[UR22][R204.64], P4 ;  /* 0x27000000cc8f7fae */ /* 0x000fe8000a1a1016 */
[----:B------:R-:W-:Y:S04]  /*25000*/  LDGSTS.E [R143+0x27400], desc[UR22][R206.64], P4 ;  /* 0x27400000ce8f7fae */ /* 0x000fe8000a1a1016 */
[----:B------:R-:W-:Y:S04]  /*25010*/  LDGSTS.E [R143+0x27800], desc[UR22][R208.64], P4 ;  /* 0x27800000d08f7fae */ /* 0x000fe8000a1a1016 */
[----:B---3--:R-:W-:Y:S04]  /*25020*/  LDGSTS.E [R143+0x27c00], desc[UR22][R210.64], P4 ;  /* 0x27c00000d28f7fae */ /* 0x008fe8000a1a1016 */
[----:B------:R-:W2:Y:S04]  /*25030*/  LDL.64 R140, [R1+0xa98] ;  /* 0x000a9800018c7983 */ /* 0x000ea80000100a00 */
[----:B------:R-:W3:Y:S04]  /*25040*/  LDL.64 R102, [R1+0xa90] ;  /* 0x000a900001667983 */ /* 0x000ee80000100a00 */
        /* <DEDUP_REMOVED lines=12> */
[----:B------:R-:W3:Y:S04]  /*25110*/  LDL.64 R208, [R1+0xa20] ;  /* 0x000a200001d07983 */ /* 0x000ee80000100a00 */
[----:B------:R-:W3:Y:S04]  /*25120*/  LDL.64 R210, [R1+0xa18] ;  /* 0x000a180001d27983 */ /* 0x000ee80000100a00 */
[----:B----4-:R-:W-:Y:S04]  /*25130*/  LDGSTS.E [R136+0x20080], desc[UR22][R212.64], P4 ;  /* 0x20080000d4887fae */ /* 0x010fe8000a1a1016 */
        /* <DEDUP_REMOVED lines=22> */
[----:B------:R-:W2:Y:S04]  /*252a0*/  LDL.64 R238, [R1+0x9d8] ;  /* 0x0009d80001ee7983 */ /* 0x000ea80000100a00 */
[----:B---3--:R-:W-:Y:S04]  /*252b0*/  LDGSTS.E [R136+0x23c80], desc[UR22][R102.64], P4 ;  /* 0x23c8000066887fae */ /* 0x008fe8000a1a1016 */
[----:B------:R-:W3:Y:S04]  /*252c0*/  LDL.64 R126, [R1+0x9d0] ;  /* 0x0009d000017e7983 */ /* 0x000ee80000100a00 */
[----:B------:R-:W-:Y:S04]  /*252d0*/  LDGSTS.E [R136+0x24080], desc[UR22][R104.64], P4 ;  /* 0x2408000068887fae */ /* 0x000fe8000a1a1016 */
[----:B------:R-:W2:Y:S04]  /*252e0*/  LDL.64 R246, [R1+0x9c8] ;  /* 0x0009c80001f67983 */ /* 0x000ea80000100a00 */
[----:B------:R-:W-:Y:S04]  /*252f0*/  LDGSTS.E [R136+0x24480], desc[UR22][R106.64], P4 ;  /* 0x244800006a887fae */ /* 0x000fe8000a1a1016 */
[----:B------:R-:W2:Y:S04]  /*25300*/  LDL.64 R128, [R1+0x9c0] ;  /* 0x0009c00001807983 */ /* 0x000ea80000100a00 */
[----:B------:R-:W-:Y:S04]  /*25310*/  LDGSTS.E [R136+0x24880], desc[UR22][R108.64], P4 ;  /* 0x248800006c887fae */ /* 0x000fe8000a1a1016 */
[----:B------:R-:W2:Y:S04]  /*25320*/  LDL.64 R130, [R1+0x9b8] ;  /* 0x0009b80001827983 */ /* 0x000ea80000100a00 */
[----:B------:R-:W-:Y:S04]  /*25330*/  LDGSTS.E [R136+0x24c80], desc[UR22][R110.64], P4 ;  /* 0x24c800006e887fae */ /* 0x000fe8000a1a1016 */
[----:B------:R-:W2:Y:S04]  /*25340*/  LDL.64 R132, [R1+0x9b0] ;  /* 0x0009b00001847983 */ /* 0x000ea80000100a00 */
[----:B------:R-:W-:Y:S04]  /*25350*/  LDGSTS.E [R136+0x25080], desc[UR22][R112.64], P4 ;  /* 0x2508000070887fae */ /* 0x000fe8000a1a1016 */
        /* <DEDUP_REMOVED lines=25> */
[----:B--2---:R-:W-:Y:S04]  /*254f0*/  LDGSTS.E [R137+0x21500], desc[UR22][R124.64], P4 ;  /* 0x215000007c897fae */ /* 0x004fe8000a1a1016 */
[----:B------:R-:W-:Y:S04]  /*25500*/  LDGSTS.E [R137+0x21900], desc[UR22][R238.64], P4 ;  /* 0x21900000ee897fae */ /* 0x000fe8000a1a1016 */
[----:B---3--:R-:W-:Y:S04]  /*25510*/  LDGSTS.E [R137+0x21d00], desc[UR22][R126.64], P4 ;  /* 0x21d000007e897fae */ /* 0x008fe8000a1a1016 */
[----:B------:R-:W-:Y:S04]  /*25520*/  LDGSTS.E [R137+0x22100], desc[UR22][R246.64], P4 ;  /* 0x22100000f6897fae */ /* 0x000fe8000a1a1016 */
[----:B------:R-:W-:Y:S04]  /*25530*/  LDGSTS.E [R137+0x22500], desc[UR22][R128.64], P4 ;  /* 0x2250000080897fae */ /* 0x000fe8000a1a1016 */
[----:B------:R-:W-:Y:S04]  /*25540*/  LDGSTS.E [R137+0x22900], desc[UR22][R130.64], P4 ;  /* 0x2290000082897fae */ /* 0x000fe8000a1a1016 */
[----:B------:R-:W-:Y:S04]  /*25550*/  LDGSTS.E [R137+0x22d00], desc[UR22][R132.64], P4 ;  /* 0x22d0000084897fae */ /* 0x000fe8000a1a1016 */
[----:B------:R-:W-:Y:S04]  /*25560*/  LDGSTS.E [R137+0x23100], desc[UR22][R140.64], P4 ;  /* 0x231000008c897fae */ /* 0x000fe8000a1a1016 */
        /* <DEDUP_REMOVED lines=32> */
[----:B------:R-:W4:Y:S04]  /*25770*/  LDL.LU.64 R138, [R1+0x1500] ;  /* 0x00150000018a7983 */ /* 0x000f280000300a00 */
        /* <DEDUP_REMOVED lines=9> */
[----:B---3--:R-:W-:Y:S04]  /*25810*/  LDGSTS.E [R137+0x25d00], desc[UR22][R118.64], P4 ;  /* 0x25d0000076897fae */ /* 0x008fe8000a1a1016 */
[----:B------:R-:W-:Y:S04]  /*25820*/  LDGSTS.E [R137+0x26100], desc[UR22][R120.64], P4 ;  /* 0x2610000078897fae */ /* 0x000fe8000a1a1016 */
[----:B------:R-:W2:Y:S04]  /*25830*/  LDL.64 R116, [R1+0x6f8] ;  /* 0x0006f80001747983 */ /* 0x000ea80000100a00 */
        /* <DEDUP_REMOVED lines=15> */
[----:B------:R-:W2:Y:S04]  /*25930*/  LDL.64 R214, [R1+0x380] ;  /* 0x0003800001d67983 */ /* 0x000ea80000100a00 */
[----:B----4-:R-:W-:Y:S04]  /*25940*/  LDGSTS.E [R138+0x20180], desc[UR22][R216.64], P4 ;  /* 0x20180000d88a7fae */ /* 0x010fe8000a1a1016 */
[----:B------:R-:W-:Y:S04]  /*25950*/  LDGSTS.E [R138+0x20580], desc[UR22][R218.64], P4 ;  /* 0x20580000da8a7fae */ /* 0x000fe8000a1a1016 */
[----:B------:R-:W-:Y:S04]  /*25960*/  LDGSTS.E [R138+0x20980], desc[UR22][R122.64], P4 ;  /* 0x209800007a8a7fae */ /* 0x000fe8000a1a1016 */
[----:B------:R-:W4:Y:S04]  /*25970*/  LDL.64 R216, [R1+0x360] ;  /* 0x0003600001d87983 */ /* 0x000f280000100a00 */
[----:B------:R-:W4:Y:S04]  /*25980*/  LDL.64 R218, [R1+0x330] ;  /* 0x0003300001da7983 */ /* 0x000f280000100a00 */
[----:B------:R-:W-:Y:S04]  /*25990*/  LDGSTS.E [R138+0x20d80], desc[UR22][R230.64], P4 ;  /* 0x20d80000e68a7fae */ /* 0x000fe8000a1a1016 */
        /* <DEDUP_REMOVED lines=35> */
[----:B--2---:R-:W-:Y:S04]  /*25bd0*/  LDGSTS.E [R138+0x25580], desc[UR22][R116.64], P4 ;  /* 0x25580000748a7fae */ /* 0x004fe8000a1a1016 */
[----:B------:R-:W2:Y:S04]  /*25be0*/  LDL.LU.64 R114, [R1+0x14c0] ;  /* 0x0014c00001727983 */ /* 0x000ea80000300a00 */
[----:B---3--:R-:W-:Y:S04]  /*25bf0*/  LDGSTS.E [R138+0x25980], desc[UR22][R118.64], P4 ;  /* 0x25980000768a7fae */ /* 0x008fe8000a1a1016 */
[----:B------:R-:W3:Y:S04]  /*25c00*/  LDL.LU.64 R116, [R1+0x14b8] ;  /* 0x0014b80001747983 */ /* 0x000ee80000300a00 */
[----:B------:R-:W-:Y:S04]  /*25c10*/  LDGSTS.E [R138+0x25d80], desc[UR22][R120.64], P4 ;  /* 0x25d80000788a7fae */ /* 0x000fe8000a1a1016 */
[----:B------:R-:W2:Y:S04]  /*25c20*/  LDL.LU.64 R118, [R1+0x14b0] ;  /* 0x0014b00001767983 */ /* 0x000ea80000300a00 */
        /* <DEDUP_REMOVED lines=14> */
[----:B------:R-:W2:Y:S04]  /*25d10*/  LDL.LU.64 R214, [R1+0x1470] ;  /* 0x0014700001d67983 */ /* 0x000ea80000300a00 */
[----:B----4-:R-:W-:Y:S04]  /*25d20*/  LDGSTS.E [R138+0x27d80], desc[UR22][R216.64], P4 ;  /* 0x27d80000d88a7fae */ /* 0x010fe8000a1a1016 */
[----:B------:R-:W-:Y:S04]  /*25d30*/  LDGSTS.E [R139+0x20200], desc[UR22][R218.64], P4 ;  /* 0x20200000da8b7fae */ /* 0x000fe8000a1a1016 */
[----:B------:R-:W4:Y:S04]  /*25d40*/  LDL.LU.64 R216, [R1+0x1468] ;  /* 0x0014680001d87983 */ /* 0x000f280000300a00 */
[----:B------:R-:W2:Y:S04]  /*25d50*/  LDL.LU.64 R218, [R1+0x1460] ;  /* 0x0014600001da7983 */ /* 0x000ea80000300a00 */
[----:B------:R-:W-:Y:S04]  /*25d60*/  LDGSTS.E [R139+0x20600], desc[UR22][R122.64], P4 ;  /* 0x206000007a8b7fae */ /* 0x000fe8000a1a1016 */
[----:B------:R-:W-:Y:S04]  /*25d70*/  LDGSTS.E [R139+0x20a00], desc[UR22][R230.64], P4 ;  /* 0x20a00000e68b7fae */ /* 0x000fe8000a1a1016 */
[----:B------:R-:W-:Y:S04]  /*25d80*/  LDGSTS.E [R139+0x20e00], desc[UR22][R124.64], P4 ;  /* 0x20e000007c8b7fae */ /* 0x000fe8000a1a1016 */
[----:B------:R-:W2:Y:S04]  /*25d90*/  LDL.LU.64 R122, [R1+0x1458] ;  /* 0x00145800017a7983 */ /* 0x000ea80000300a00 */
[----:B------:R-:W2:Y:S04]  /*25da0*/  LDL.LU.64 R230, [R1+0x1450] ;  /* 0x0014500001e67983 */ /* 0x000ea80000300a00 */
        /* <DEDUP_REMOVED lines=15> */
[----:B------:R-:W2:Y:S04]  /*25ea0*/  LDL.LU.64 R140, [R1+0x1410] ;  /* 0x00141000018c7983 */ /* 0x000ea80000300a00 */
[----:B------:R-:W2:Y:S04]  /*25eb0*/  LDL.LU.64 R4, [R1+0x1408] ;  /* 0x0014080001047983 */ /* 0x000ea80000300a00 */
[----:B--2---:R2:W-:Y:S04]  /*25ec0*/  LDGSTS.E [R139+0x23200], desc[UR22][R4.64], P4 ;  /* 0x23200000048b7fae */ /* 0x0045e8000a1a1016 */
[----:B------:R1:W-:Y:S04]  /*25ed0*/  LDGSTS.E [R139+0x23600], desc[UR22][R140.64], P4 ;  /* 0x236000008c8b7fae */ /* 0x0003e8000a1a1016 */
[----:B------:R1:W-:Y:S04]  /*25ee0*/  LDGSTS.E [R139+0x23a00], desc[UR22][R132.64], P4 ;  /* 0x23a00000848b7fae */ /* 0x0003e8000a1a1016 */
[----:B------:R-:W2:Y:S04]  /*25ef0*/  LDL.LU R4, [R1+0x1400] ;  /* 0x0014000001047983 */ /* 0x000ea80000300800 */
[----:B------:R-:W2:Y:S04]  /*25f00*/  LDL.LU.64 R140, [R1+0x13f8] ;  /* 0x0013f800018c7983 */ /* 0x000ea80000300a00 */
[----:B------:R1:W5:Y:S04]  /*25f10*/  LDL.LU.64 R132, [R1+0x13f0] ;  /* 0x0013f00001847983 */ /* 0x0003680000300a00 */
[----:B------:R1:W-:Y:S04]  /*25f20*/  LDGSTS.E [R139+0x23e00], desc[UR22][R130.64], P4 ;  /* 0x23e00000828b7fae */ /* 0x0003e8000a1a1016 */
        /* <DEDUP_REMOVED lines=8> */
[----:B----4-:R4:W-:Y:S04]  /*25fb0*/  LDGSTS.E [R139+0x26200], desc[UR22][R216.64], P4 ;  /* 0x26200000d88b7fae */ /* 0x0109e8000a1a1016 */
[----:B------:R4:W-:Y:S04]  /*25fc0*/  LDGSTS.E [R139+0x26600], desc[UR22][R214.64], P4 ;  /* 0x26600000d68b7fae */ /* 0x0009e8000a1a1016 */
[----:B------:R4:W-:Y:S04]  /*25fd0*/  LDGSTS.E [R139+0x26a00], desc[UR22][R212.64], P4 ;  /* 0x26a00000d48b7fae */ /* 0x0009e8000a1a1016 */
[----:B------:R4:W-:Y:S04]  /*25fe0*/  LDGSTS.E [R139+0x26e00], desc[UR22][R210.64], P4 ;  /* 0x26e00000d28b7fae */ /* 0x0009e8000a1a1016 */
[----:B------:R4:W-:Y:S04]  /*25ff0*/  LDGSTS.E [R139+0x27200], desc[UR22][R208.64], P4 ;  /* 0x27200000d08b7fae */ /* 0x0009e8000a1a1016 */
[----:B------:R4:W-:Y:S04]  /*26000*/  LDGSTS.E [R139+0x27600], desc[UR22][R206.64], P4 ;  /* 0x27600000ce8b7fae */ /* 0x0009e8000a1a1016 */
[----:B------:R4:W-:Y:S04]  /*26010*/  LDGSTS.E [R139+0x27a00], desc[UR22][R204.64], P4 ;  /* 0x27a00000cc8b7fae */ /* 0x0009e8000a1a1016 */
[----:B------:R4:W-:Y:S01]  /*26020*/  LDGSTS.E [R139+0x27e00], desc[UR22][R202.64], P4 ;  /* 0x27e00000ca8b7fae */ /* 0x0009e2000a1a1016 */
[----:B------:R-:W-:-:S04]  /*26030*/  IMAD.WIDE R250, R135, 0x4, R250 ;  /* 0x0000000487fa7825 */ /* 0x000fc800078e02fa */
        /* <DEDUP_REMOVED lines=12> */
[----:B------:R-:W-:Y:S01]  /*26100*/  IMAD.WIDE R220, R135, 0x4, R220 ;  /* 0x0000000487dc7825 */ /* 0x000fe200078e02dc */
[----:B-1----:R-:W-:-:S04]  /*26110*/  IADD3 R0, PT, PT, R0, -0x102, RZ ;  /* 0xfffffefe00007810 */ /* 0x002fc80007ffe0ff */
[----:B------:R-:W-:Y:S02]  /*26120*/  ISETP.GE.U32.AND P3, PT, R0, 0x7ffffe7f, PT ;  /* 0x7ffffe7f0000780c */ /* 0x000fe40003f66070 */
[----:B------:R-:W-:-:S04]  /*26130*/  SHF.R.S32.HI R0, RZ, 0x1f, R2 ;  /* 0x0000001fff007819 */ /* 0x000fc80000011402 */
[C---:B------:R-:W-:Y:S01]  /*26140*/  SHF.L.U64.HI R0, R2.reuse, 0x2, R0 ;  /* 0x0000000202007819 */ /* 0x040fe20000010200 */
[----:B------:R-:W-:Y:S01]  /*26150*/  IMAD.SHL.U32 R2, R2, 0x4, RZ ;  /* 0x0000000402027824 */ /* 0x000fe200078e00ff */
[----:B--2---:R4:W-:Y:S04]  /*26160*/  LDGSTS.E [R140+0x20280], desc[UR22][R120.64], P4 ;  /* 0x20280000788c7fae */ /* 0x0049e8000a1a1016 */
[----:B------:R4:W-:Y:S04]  /*26170*/  LDGSTS.E [R140+0x20680], desc[UR22][R118.64], P4 ;  /* 0x20680000768c7fae */ /* 0x0009e8000a1a1016 */
[----:B---3--:R4:W-:Y:S04]  /*26180*/  LDGSTS.E [R140+0x20a80], desc[UR22][R116.64], P4 ;  /* 0x20a80000748c7fae */ /* 0x0089e8000a1a1016 */
        /* <DEDUP_REMOVED lines=93> */
[----:B------:R-:W0:Y:S01]  /*26760*/  LDGDEPBAR ;  /* 0x00000000000079af */ /* 0x000e220000000000 */
[----:B------:R-:W-:-:S05]  /*26770*/  VIADD R4, R4, 0xfffffeff ;  /* 0xfffffeff04047836 */ /* 0x000fca0000000000 */
[----:B------:R-:W-:Y:S01]  /*26780*/  ISETP.GE.U32.AND P2, PT, R4, 0x7ffffe80, PT ;  /* 0x7ffffe800400780c */ /* 0x000fe20003f46070 */
[----:B------:R-:W-:-:S04]  /*26790*/  DEPBAR.LE SB0, 0x2 ;  /* 0x000080800000791a */ /* 0x000fc80000000000 */
[----:B------:R-:W-:Y:S06]  /*267a0*/  BAR.SYNC.DEFER_BLOCKING 0x0 ;  /* 0x0000000000007b1d */ /* 0x000fec0000010000 */
[----:B----4-:R-:W-:Y:S05]  /*267b0*/  @!P1 BRA `(.L_x_6) ;  /* 0x0000000000849947 */ /* 0x010fea0003800000 */
[----:B------:R-:W-:Y:S04]  /*267c0*/  LDS.128 R4, [R252+0x60000] ;  /* 0x06000000fc047984 */ /* 0x000fe80000000c00 */
        /* <DEDUP_REMOVED lines=30> */
[----:B------:R-:W1:Y:S02]  /*269b0*/  LDS.128 R128, [R252+0x601f0] ;  /* 0x0601f000fc807984 */ /* 0x000e640000000c00 */
[----:B-1----:R1:W-:Y:S02]  /*269c0*/  STTM.x128 tmem[UR11+0x100], R4 ;  /* 0x00010004000079ed */ /* 0x0023e400083c000b */
.L_x_6:
[----:B-1----:R-:W2:Y:S01]  /*269d0*/  LDL.LU.64 R10, [R1+0xf48] ;  /* 0x000f4800010a7983 */ /* 0x002ea20000300a00 */
[----:B------:R-:W1:Y:S03]  /*269e0*/  LDC R7, c[0x0][0x3a0] ;  /* 0x0000e800ff077b82 */ /* 0x000e660000000800 */
[----:B------:R-:W3:Y:S01]  /*269f0*/  LDL.LU.64 R8, [R1+0xf40] ;  /* 0x000f400001087983 */ /* 0x000ee20000300a00 */
[----:B------:R-:W-:Y:S01]  /*26a00*/  ISETP.NE.U32.AND P1, PT, RZ, UR5, PT ;  /* 0x00000005ff007c0c */ /* 0x000fe2000bf25070 */
[----:B------:R-:W-:Y:S01]  /*26a10*/  UIADD3 UR12, UPT, UPT, UR10, 0x100, URZ ;  /* 0x000001000a0c7890 */ /* 0x000fe2000fffe0ff */
[----:B------:R-:W4:Y:S02]  /*26a20*/  FENCE.VIEW.ASYNC.T ;  /* 0x00000000000073c6 */ /* 0x000f240000000200 */
[----:B------:R-:W2:Y:S08]  /*26a30*/  LDC R4, c[0x0][0x3a0] ;  /* 0x0000e800ff047b82 */ /* 0x000eb00000000800 */
[----:B------:R-:W2:Y:S08]  /*26a40*/  LDC R5, c[0x0][0x3a0] ;  /* 0x0000e800ff057b82 */ /* 0x000eb00000000800 */
[----:B------:R-:W2:Y:S01]  /*26a50*/  LDC R6, c[0x0][0x3a0] ;  /* 0x0000e800ff067b82 */ /* 0x000ea20000000800 */
[----:B-1----:R-:W-:-:S07]  /*26a60*/  VIADD R7, R7, 0x7f ;  /* 0x0000007f07077836 */ /* 0x002fce0000000000 */
[----:B----4-:R-:W-:Y:S01]  /*26a70*/  BAR.SYNC.DEFER_BLOCKING 0x0 ;  /* 0x0000000000007b1d */ /* 0x010fe20000010000 */
[-C--:B--2---:R-:W-:Y:S02]  /*26a80*/  IADD3 R112, P4, PT, R10, R2.reuse, RZ ;  /* 0x000000020a707210 */ /* 0x084fe40007f9e0ff */
[----:B---3--:R-:W-:-:S03]  /*26a90*/  IADD3 R110, P5, PT, R8, R2, RZ ;  /* 0x00000002086e7210 */ /* 0x008fc60007fbe0ff */
[--C-:B------:R-:W-:Y:S01]  /*26aa0*/  IMAD.X R113, R11, 0x1, R0.reuse, P4 ;  /* 0x000000010b717824 */ /* 0x100fe200020e0600 */
[----:B------:R-:W-:Y:S01]  /*26ab0*/  ISETP.LT.OR P4, PT, R7, 0x80, P1 ;  /* 0x000000800700780c */ /* 0x000fe20000f81670 */
[----:B------:R-:W-:-:S12]  /*26ac0*/  IMAD.X R111, R9, 0x1, R0, P5 ;  /* 0x00000001096f7824 */ /* 0x000fd800028e0600 */
[----:B------:R-:W-:Y:S05]  /*26ad0*/  @P4 BRA `(.L_x_7) ;  /* 0x0000000400384947 */ /* 0x000fea0003800000 */
[----:B------:R-:W-:Y:S01]  /*26ae0*/  USHF.R.U32.HI UR70, URZ, 0x4, UR9 ;  /* 0x00000004ff467899 */ /* 0x000fe20008011609 */
[----:B------:R-:W-:Y:S01]  /*26af0*/  UMOV UR20, URZ ;  /* 0x000000ff00147c82 */ /* 0x000fe20008000000 */
[----:B------:R-:W-:Y:S02]  /*26b00*/  UIADD3 UR28, UPT, UPT, UR10, 0x108, URZ ;  /* 0x000001080a1c7890 */ /* 0x000fe4000fffe0ff */
[----:B------:R-:W-:Y:S02]  /*26b10*/  USGXT.U32 UR70, UR70, 0xe ;  /* 0x0000000e4646789a */ /* 0x000fe40008000000 */
[----:B------:R-:W-:Y:S02]  /*26b20*/  UIADD3 UR77, UPT, UPT, UR10, 0x110, URZ ;  /* 0x000001100a4d7890 */ /* 0x000fe4000fffe0ff */
[----:B------:R-:W-:Y:S02]  /*26b30*/  UIADD3 UR60, UP1, UPT, UR70, 0x2, URZ ;  /* 0x00000002463c7890 */ /* 0x000fe4000ff3e0ff */
[----:B------:R-:W-:-:S02]  /*26b40*/  UIADD3 UR13, UPT, UPT, UR10, 0x118, URZ ;  /* 0x000001180a0d7890 */ /* 0x000fc4000fffe0ff */
[----:B------:R-:W-:Y:S02]  /*26b50*/  UIADD3.X UR61, UPT, UPT, UR20, 0x40004040, URZ, UP1, !UPT ;  /* 0x40004040143d7890 */ /* 0x000fe40008ffe4ff */
[----:B------:R-:W-:Y:S02]  /*26b60*/  UIADD3 UR6, UPT, UPT, UR10, 0x120, URZ ;  /* 0x000001200a067890 */ /* 0x000fe4000fffe0ff */
[----:B------:R-:W-:Y:S02]  /*26b70*/  UIADD3.64 UR66, UPT, UPT, UR60, 0x2, URZ ;  /* 0x000000023c427897 */ /* 0x000fe4000fffe0ff */
[----:B------:R-:W-:Y:S02]  /*26b80*/  UIADD3.64 UR58, UPT, UPT, UR60, 0x4, URZ ;  /* 0x000000043c3a7897 */ /* 0x000fe4000fffe0ff */
[----:B------:R-:W-:Y:S02]  /*26b90*/  UIADD3.64 UR56, UPT, UPT, UR60, 0x7fe, URZ ;  /* 0x000007fe3c387897 */ /* 0x000fe4000fffe0ff */
[----:B------:R-:W-:-:S02]  /*26ba0*/  UIADD3 UR5, UPT, UPT, UR10, 0x128, URZ ;  /* 0x000001280a057890 */ /* 0x000fc4000fffe0ff */
[----:B------:R-:W-:Y:S02]  /*26bb0*/  UIADD3.64 UR54, UPT, UPT, UR60, 0x800, URZ ;  /* 0x000008003c367897 */ /* 0x000fe4000fffe0ff */
[----:B------:R-:W-:Y:S02]  /*26bc0*/  UIADD3 UR7, UPT, UPT, UR10, 0x130, URZ ;  /* 0x000001300a077890 */ /* 0x000fe4000fffe0ff */
[----:B------:R-:W-:Y:S01]  /*26bd0*/  UIADD3.64 UR52, UPT, UPT, UR60, 0x802, URZ ;  /* 0x000008023c347897 */ /* 0x000fe2000fffe0ff */
[----:B------:R-:W-:Y:S01]  /*26be0*/  UMOV UR72, 0x0 ;  /* 0x0000000000487882 */ /* 0x000fe20000000000 */
[----:B------:R-:W-:Y:S01]  /*26bf0*/  UMOV UR73, 0x8400910 ;  /* 0x0840091000497882 */ /* 0x000fe20000000000 */
[----:B------:R-:W-:Y:S02]  /*26c00*/  UIADD3 UR8, UPT, UPT, UR10, 0x138, URZ ;  /* 0x000001380a087890 */ /* 0x000fe4000fffe0ff */
[----:B------:R-:W-:Y:S01]  /*26c10*/  UIADD3.64 UR50, UPT, UPT, UR60, 0x804, URZ ;  /* 0x000008043c327897 */ /* 0x000fe2000fffe0ff */
[----:B------:R-:W-:Y:S01]  /*26c20*/  UMOV UR71, 0x40004040 ;  /* 0x4000404000477882 */ /* 0x000fe20000000000 */
[----:B------:R-:W-:Y:S01]  /*26c30*/  UMOV UR68, 0x0 ;  /* 0x0000000000447882 */ /* 0x000fe20000000000 */
[----:B------:R-:W-:Y:S01]  /*26c40*/  UMOV UR69, 0x8400910 ;  /* 0x0840091000457882 */ /* 0x000fe20000000000 */
[----:B------:R-:W-:-:S02]  /*26c50*/  UIADD3 UR14, UPT, UPT, UR10, 0x140, URZ ;  /* 0x000001400a0e7890 */ /* 0x000fc4000fffe0ff */
[----:B------:R1:W-:Y:S01]  /*26c60*/  UTCHMMA tmem[UR12], gdesc[UR70], tmem[UR10], tmem[UR72], idesc[UR73], !UPT ;  /* 0x00ff48460c0079ea */ /* 0x0003e2000f80000a */
[----:B------:R-:W-:Y:S02]  /*26c70*/  UIADD3.64 UR48, UPT, UPT, UR60, 0xffe, URZ ;  /* 0x00000ffe3c307897 */ /* 0x000fe4000fffe0ff */
[----:B------:R2:W-:Y:S01]  /*26c80*/  UTCHMMA tmem[UR28], gdesc[UR60], tmem[UR10], tmem[UR68], idesc[UR69], UPT ;  /* 0x00ff443c1c0079ea */ /* 0x0005e2000b80000a */
[----:B------:R-:W-:Y:S01]  /*26c90*/  UMOV UR64, 0x0 ;  /* 0x0000000000407882 */ /* 0x000fe20000000000 */
[----:B------:R-:W-:Y:S01]  /*26ca0*/  UMOV UR65, 0x8400910 ;  /* 0x0840091000417882 */ /* 0x000fe20000000000 */
[----:B------:R-:W-:Y:S02]  /*26cb0*/  UIADD3 UR15, UPT, UPT, UR10, 0x148, URZ ;  /* 0x000001480a0f7890 */ /* 0x000fe4000fffe0ff */
[----:B------:R3:W-:Y:S01]  /*26cc0*/  UTCHMMA tmem[UR77], gdesc[UR66], tmem[UR10], tmem[UR64], idesc[UR65], UPT ;  /* 0x00ff40424d0079ea */ /* 0x0007e2000b80000a */
[----:B------:R-:W-:Y:S02]  /*26cd0*/  UIADD3.64 UR44, UPT, UPT, UR60, 0x1000, URZ ;  /* 0x000010003c2c7897 */ /* 0x000fe4000fffe0ff */
[----:B------:R-:W-:-:S02]  /*26ce0*/  UIADD3 UR16, UPT, UPT, UR10, 0x150, URZ ;  /* 0x000001500a107890 */ /* 0x000fc4000fffe0ff */
[----:B------:R-:W-:Y:S01]  /*26cf0*/  UIADD3.64 UR40, UPT, UPT, UR60, 0x1002, URZ ;  /* 0x000010023c287897 */ /* 0x000fe2000fffe0ff */
[----:B-1----:R-:W-:Y:S01]  /*26d00*/  UMOV UR70, 0x0 ;  /* 0x0000000000467882 */ /* 0x002fe20000000000 */
[----:B------:R-:W-:Y:S01]  /*26d10*/  UMOV UR71, 0x8400910 ;  /* 0x0840091000477882 */ /* 0x000fe20000000000 */
[----:B------:R-:W-:Y:S02]  /*26d20*/  UIADD3 UR17, UPT, UPT, UR10, 0x158, URZ ;  /* 0x000001580a117890 */ /* 0x000fe4000fffe0ff */
[----:B------:R3:W-:Y:S01]  /*26d30*/  UTCHMMA tmem[UR13], gdesc[UR58], tmem[UR10], tmem[UR70], idesc[UR71], UPT ;  /* 0x00ff463a0d0079ea */ /* 0x0007e2000b80000a */
[----:B------:R-:W-:Y:S01]  /*26d40*/  UMOV UR24, UR4 ;  /* 0x0000000400187c82 */ /* 0x000fe20008000000 */
[----:B------:R-:W-:Y:S01]  /*26d50*/  UMOV UR25, URZ ;  /* 0x000000ff00197c82 */ /* 0x000fe20008000000 */
[----:B------:R-:W-:Y:S01]  /*26d60*/  UIADD3.64 UR36, UPT, UPT, UR60, 0x1004, URZ ;  /* 0x000010043c247897 */ /* 0x000fe2000fffe0ff */
[----:B------:R3:W-:Y:S01]  /*26d70*/  UTCHMMA tmem[UR6], gdesc[UR56], tmem[UR10], tmem[UR72], idesc[UR73], UPT ;  /* 0x00ff4838060079ea */ /* 0x0007e2000b80000a */
[----:B------:R-:W-:-:S02]  /*26d80*/  UIADD3 UR18, UPT, UPT, UR10, 0x160, URZ ;  /* 0x000001600a127890 */ /* 0x000fc4000fffe0ff */
[----:B------:R3:W-:Y:S01]  /*26d90*/  UTCHMMA tmem[UR5], gdesc[UR54], tmem[UR10], tmem[UR64], idesc[UR65], UPT ;  /* 0x00ff4036050079ea */ /* 0x0007e2000b80000a */
[----:B------:R-:W-:Y:S01]  /*26da0*/  UIADD3.64 UR32, UPT, UPT, UR60, 0x17fe, URZ ;  /* 0x000017fe3c207897 */ /* 0x000fe2000fffe0ff */
[----:B------:R3:W-:Y:S01]  /*26db0*/  UTCHMMA tmem[UR7], gdesc[UR52], tmem[UR10], tmem[UR68], idesc[UR69], UPT ;  /* 0x00ff4434070079ea */ /* 0x0007e2000b80000a */
[----:B------:R-:W-:Y:S02]  /*26dc0*/  UIADD3 UR19, UPT, UPT, UR10, 0x168, URZ ;  /* 0x000001680a137890 */ /* 0x000fe4000fffe0ff */
[----:B------:R3:W-:Y:S01]  /*26dd0*/  UTCHMMA tmem[UR8], gdesc[UR50], tmem[UR10], tmem[UR70], idesc[UR71], UPT ;  /* 0x00ff4632080079ea */ /* 0x0007e2000b80000a */
[----:B------:R-:W-:Y:S01]  /*26de0*/  UMOV UR76, UR24 ;  /* 0x00000018004c7c82 */ /* 0x000fe20008000000 */
[----:B--2---:R-:W-:Y:S01]  /*26df0*/  UIADD3.64 UR28, UPT, UPT, UR60, 0x1800, URZ ;  /* 0x000018003c1c7897 */ /* 0x004fe2000fffe0ff */
[----:B------:R3:W-:Y:S01]  /*26e00*/  UTCHMMA tmem[UR14], gdesc[UR48], tmem[UR10], tmem[UR72], idesc[UR73], UPT ;  /* 0x00ff48300e0079ea */ /* 0x0007e2000b80000a */
[----:B------:R-:W-:Y:S02]  /*26e10*/  UIADD3 UR74, UPT, UPT, UR10, 0x170, URZ ;  /* 0x000001700a4a7890 */ /* 0x000fe4000fffe0ff */
[----:B------:R-:W-:-:S02]  /*26e20*/  UIADD3.64 UR24, UPT, UPT, UR60, 0x1802, URZ ;  /* 0x000018023c187897 */ /* 0x000fc4000fffe0ff */
[----:B------:R-:W-:Y:S02]  /*26e30*/  UIADD3 UR75, UPT, UPT, UR10, 0x178, URZ ;  /* 0x000001780a4b7890 */ /* 0x000fe4000fffe0ff */
[----:B------:R-:W-:Y:S01]  /*26e40*/  UIADD3.64 UR62, UPT, UPT, UR60, 0x1804, URZ ;  /* 0x000018043c3e7897 */ /* 0x000fe2000fffe0ff */
[----:B------:R-:W-:Y:S01]  /*26e50*/  UMOV UR46, 0x0 ;  /* 0x00000000002e7882 */ /* 0x000fe20000000000 */
[----:B------:R-:W-:Y:S01]  /*26e60*/  UMOV UR47, 0x8400910 ;  /* 0x08400910002f7882 */ /* 0x000fe20000000000 */
[----:B------:R-:W-:Y:S01]  /*26e70*/  UMOV UR42, 0x0 ;  /* 0x00000000002a7882 */ /* 0x000fe20000000000 */
[----:B------:R-:W-:Y:S01]  /*26e80*/  UMOV UR43, 0x8400910 ;  /* 0x08400910002b7882 */ /* 0x000fe20000000000 */
[----:B------:R-:W-:Y:S01]  /*26e90*/  UMOV UR38, 0x0 ;  /* 0x0000000000267882 */ /* 0x000fe20000000000 */
[----:B------:R-:W-:Y:S01]  /*26ea0*/  UMOV UR39, 0x8400910 ;  /* 0x0840091000277882 */ /* 0x000fe20000000000 */
[----:B------:R3:W-:Y:S01]  /*26eb0*/  UTCHMMA tmem[UR15], gdesc[UR44], tmem[UR10], tmem[UR46], idesc[UR47], UPT ;  /* 0x00ff2e2c0f0079ea */ /* 0x0007e2000b80000a */
        /* <DEDUP_REMOVED lines=12> */
[----:B------:R3:W-:Y:S01]  /*26f80*/  UTCHMMA tmem[UR74], gdesc[UR24], tmem[UR10], tmem[UR26], idesc[UR27], UPT ;  /* 0x00ff1a184a0079ea */ /* 0x0007e2000b80000a */
[----:B------:R3:W-:Y:S01]  /*26f90*/  UTCHMMA tmem[UR75], gdesc[UR62], tmem[UR10], tmem[UR20], idesc[UR21], UPT ;  /* 0x00ff143e4b0079ea */ /* 0x0007e2000b80000a */
[----:B------:R3:W-:Y:S01]  /*26fa0*/  UTCBAR [UR76], URZ ;  /* 0x000000ff4c0073e9 */ /* 0x0007e200080000ff */
[----:B------:R-:W-:Y:S01]  /*26fb0*/  NOP ;  /* 0x0000000000007918 */ /* 0x000fe20000000000 */
.L_x_7:
[----:B------:R-:W2:Y:S04]  /*26fc0*/  LDL.LU.64 R16, [R1+0xf38] ;  /* 0x000f380001107983 */ /* 0x000ea80000300a00 */
[----:B------:R-:W4:Y:S04]  /*26fd0*/  LDL.LU.64 R14, [R1+0xf30] ;  /* 0x000f3000010e7983 */ /* 0x000f280000300a00 */
[----:B---3--:R-:W3:Y:S04]  /*26fe0*/  LDL.LU.64 R12, [R1+0xf28] ;  /* 0x000f2800010c7983 */ /* 0x008ee80000300a00 */
[----:B------:R-:W3:Y:S04]  /*26ff0*/  LDL.LU.64 R18, [R1+0xf20] ;  /* 0x000f200001127983 */ /* 0x000ee80000300a00 */
[----:B------:R-:W3:Y:S04]  /*27000*/  LDL.LU.64 R10, [R1+0xf18] ;  /* 0x000f1800010a7983 */ /* 0x000ee80000300a00 */
[----:B------:R-:W3:Y:S01]  /*27010*/  LDL.LU.64 R8, [R1+0xf10] ;  /* 0x000f100001087983 */ /* 0x000ee20000300a00 */
[----:B------:R-:W-:Y:S01]  /*27020*/  VIADD R4, R4, 0xfffffefd ;  /* 0xfffffefd04047836 */ /* 0x000fe20000000000 */
[----:B------:R-:W-:-:S02]  /*27030*/  IADD3 R5, PT, PT, R5, -0x104, RZ ;  /* 0xfffffefc05057810 */ /* 0x000fc40007ffe0ff */
[----:B------:R-:W-:Y:S01]  /*27040*/  STL.64 [R1+0x1430], R158 ;  /* 0x0014309e01007387 */ /* 0x000fe20000100a00 */
[----:B------:R-:W-:Y:S01]  /*27050*/  BAR.SYNC.DEFER_BLOCKING 0x0 ;  /* 0x0000000000007b1d */ /* 0x000fe20000010000 */
[----:B------:R-:W-:Y:S01]  /*27060*/  ISETP.GE.U32.AND P4, PT, R4, 0x7ffffe7e, PT ;  /* 0x7ffffe7e0400780c */ /* 0x000fe20003f86070 */
[----:B------:R-:W-:-:S06]  /*27070*/  VIADD R4, R6, 0xfffffefb ;  /* 0xfffffefb06047836 */ /* 0x000fcc0000000000 */
[----:B------:R-:W1:Y:S01]  /*27080*/  LDC R6, c[0x0][0x3a0] ;  /* 0x0000e800ff067b82 */ /* 0x000e620000000800 */
[----:B------:R-:W-:Y:S04]  /*27090*/  STL.64 [R1+0x1428], R156 ;  /* 0x0014289c01007387 */ /* 0x000fe80000100a00 */
[----:B------:R-:W-:Y:S04]  /*270a0*/  STL.64 [R1+0x1420], R154 ;  /* 0x0014209a01007387 */ /* 0x000fe80000100a00 */
[----:B------:R-:W-:Y:S04]  /*270b0*/  STL.64 [R1+0x1418], R152 ;  /* 0x0014189801007387 */ /* 0x000fe80000100a00 */
[----:B------:R-:W-:Y:S04]  /*270c0*/  STL.64 [R1+0x1410], R150 ;  /* 0x0014109601007387 */ /* 0x000fe80000100a00 */
[----:B------:R-:W-:Y:S04]  /*270d0*/  STL.64 [R1+0x1408], R148 ;  /* 0x0014089401007387 */ /* 0x000fe80000100a00 */
[----:B------:R1:W-:Y:S04]  /*270e0*/  STL.64 [R1+0x1400], R146 ;  /* 0x0014009201007387 */ /* 0x0003e80000100a00 */
[----:B------:R1:W-:Y:S04]  /*270f0*/  STL.64 [R1+0x13f8], R144 ;  /* 0x0013f89001007387 */ /* 0x0003e80000100a00 */
[----:B------:R1:W-:Y:S04]  /*27100*/  STL.64 [R1+0x13f0], R220 ;  /* 0x0013f0dc01007387 */ /* 0x0003e80000100a00 */
[----:B------:R-:W-:Y:S01]  /*27110*/  @!PT LDS RZ, [RZ] ;  /* 0x00000000fffff984 */ /* 0x000fe20000000800 */
[----:B------:R-:W-:Y:S01]  /*27120*/  @!PT LDS RZ, [RZ] ;  /* 0x00000000fffff984 */ /* 0x000fe20000000800 */
[----:B------:R-:W-:Y:S01]  /*27130*/  @!PT LDS RZ, [RZ] ;  /* 0x00000000fffff984 */ /* 0x000fe20000000800 */
[----:B------:R-:W-:Y:S01]  /*27140*/  LDGSTS.E [R252+0x60000], desc[UR22][R112.64], !P2 ;  /* 0x6000000070fc7fae */ /* 0x000fe2000d1a1016 */
[----:B------:R-:W-:Y:S01]  /*27150*/  ISETP.GE.U32.AND P2, PT, R4, 0x7ffffe7c, PT ;  /* 0x7ffffe7c0400780c */ /* 0x000fe20003f46070 */
[----:B-1----:R-:W1:Y:S02]  /*27160*/  LDC R146, c[0x0][0x3a0] ;  /* 0x0000e800ff927b82 */ /* 0x002e640000000800 */
[----:B------:R-:W-:Y:S01]  /*27170*/  LDGSTS.E [R252+0x60004], desc[UR22][R110.64], !P3 ;  /* 0x600040006efc7fae */ /* 0x000fe2000d9a1016 */
[----:B------:R-:W-:-:S05]  /*27180*/  ISETP.GE.U32.AND P3, PT, R5, 0x7ffffe7d, PT ;  /* 0x7ffffe7d0500780c */ /* 0x000fca0003f66070 */
[----:B------:R-:W1:Y:S08]  /*27190*/  LDC R4, c[0x0][0x3a0] ;  /* 0x0000e800ff047b82 */ /* 0x000e700000000800 */
[----:B------:R-:W1:Y:S08]  /*271a0*/  LDC R5, c[0x0][0x3a0] ;  /* 0x0000e800ff057b82 */ /* 0x000e700000000800 */
[----:B------:R-:W1:Y:S01]  /*271b0*/  LDC R145, c[0x0][0x3a0] ;  /* 0x0000e800ff917b82 */ /* 0x000e620000000800 */
[----:B--2---:R-:W-:-:S07]  /*271c0*/  IADD3 R108, P5, PT, R16, R2, RZ ;  /* 0x00000002106c7210 */ /* 0x004fce0007fbe0ff */
[----:B------:R-:W2:Y:S01]  /*271d0*/  LDC R144, c[0x0][0x3a0] ;  /* 0x0000e800ff907b82 */ /* 0x000ea20000000800 */
[--C-:B------:R-:W-:Y:S01]  /*271e0*/  IMAD.X R109, R17, 0x1, R0.reuse, P5 ;  /* 0x00000001116d7824 */ /* 0x100fe200028e0600 */
[-C--:B----4-:R-:W-:Y:S01]  /*271f0*/  IADD3 R106, P5, PT, R14, R2.reuse, RZ ;  /* 0x000000020e6a7210 */ /* 0x090fe20007fbe0ff */
[----:B------:R-:W4:Y:S04]  /*27200*/  LDL.LU.64 R16, [R1+0xf08] ;  /* 0x000f080001107983 */ /* 0x000f280000300a00 */
[--C-:B------:R-:W-:Y:S01]  /*27210*/  IMAD.X R107, R15, 0x1, R0.reuse, P5 ;  /* 0x000000010f6b7824 */ /* 0x100fe200028e0600 */
[-C--:B---3--:R-:W-:Y:S01]  /*27220*/  IADD3 R102, P5, PT, R12, R2.reuse, RZ ;  /* 0x000000020c667210 */ /* 0x088fe20007fbe0ff */
[----:B------:R-:W3:Y:S04]  /*27230*/  LDL.LU.64 R14, [R1+0xf00] ;  /* 0x000f0000010e7983 */ /* 0x000ee80000300a00 */
[----:B------:R-:W-:Y:S01]  /*27240*/  IMAD.X R103, R13, 0x1, R0, P5 ;  /* 0x000000010d677824 */ /* 0x000fe200028e0600 */
[----:B------:R-:W-:Y:S04]  /*27250*/  LDGSTS.E [R252+0x60008], desc[UR22][R108.64], !P4 ;  /* 0x600080006cfc7fae */ /* 0x000fe8000e1a1016 */
[----:B------:R-:W2:Y:S01]  /*27260*/  LDL.LU.64 R12, [R1+0xef8] ;  /* 0x000ef800010c7983 */ /* 0x000ea20000300a00 */
[----:B------:R-:W-:Y:S01]  /*27270*/  IADD3 R100, P5, PT, R18, R2, RZ ;  /* 0x0000000212647210 */ /* 0x000fe20007fbe0ff */
[----:B-1----:R-:W-:-:S02]  /*27280*/  VIADD R4, R4, 0xfffffefa ;  /* 0xfffffefa04047836 */ /* 0x002fc40000000000 */
[----:B------:R-:W-:Y:S02]  /*27290*/  LDGSTS.E [R252+0x6000c], desc[UR22][R106.64], !P3 ;  /* 0x6000c0006afc7fae */ /* 0x000fe4000d9a1016 */
[--C-:B------:R-:W-:Y:S01]  /*272a0*/  IMAD.X R101, R19, 0x1, R0.reuse, P5 ;  /* 0x0000000113657824 */ /* 0x100fe200028e0600 */
[-C--:B------:R-:W-:Y:S01]  /*272b0*/  IADD3 R98, P5, PT, R10, R2.reuse, RZ ;  /* 0x000000020a627210 */ /* 0x080fe20007fbe0ff */
[----:B------:R-:W2:Y:S04]  /*272c0*/  LDL.LU.64 R18, [R1+0xef0] ;  /* 0x000ef00001127983 */ /* 0x000ea80000300a00 */
[--C-:B------:R-:W-:Y:S01]  /*272d0*/  IMAD.X R99, R11, 0x1, R0.reuse, P5 ;  /* 0x000000010b637824 */ /* 0x100fe200028e0600 */
[-C--:B------:R-:W-:Y:S01]  /*272e0*/  IADD3 R96, P5, PT, R8, R2.reuse, RZ ;  /* 0x0000000208607210 */ /* 0x080fe20007fbe0ff */
[----:B------:R-:W2:Y:S04]  /*272f0*/  LDL.LU.64 R10, [R1+0xee8] ;  /* 0x000ee800010a7983 */ /* 0x000ea80000300a00 */
[--C-:B------:R-:W-:Y:S01]  /*27300*/  IMAD.X R97, R9, 0x1, R0.reuse, P5 ;  /* 0x0000000109617824 */ /* 0x100fe200028e0600 */
[----:B------:R-:W-:Y:S01]  /*27310*/  ISETP.GE.U32.AND P4, PT, R4, 0x7ffffe7b, PT ;  /* 0x7ffffe7b0400780c */ /* 0x000fe20003f86070 */
[----:B------:R-:W2:Y:S04]  /*27320*/  LDL.LU.64 R8, [R1+0xee0] ;  /* 0x000ee00001087983 */ /* 0x000ea80000300a00 */
[----:B------:R-:W-:Y:S01]  /*27330*/  LDGSTS.E [R252+0x60010], desc[UR22][R102.64], !P2 ;  /* 0x6001000066fc7fae */ /* 0x000fe2000d1a1016 */
[-C--:B----4-:R-:W-:Y:S01]  /*27340*/  IADD3 R92, P5, PT, R16, R2.reuse, RZ ;  /* 0x00000002105c7210 */ /* 0x090fe20007fbe0ff */
[----:B------:R-:W-:Y:S01]  /*27350*/  VIADD R4, R6, 0xfffffef8 ;  /* 0xfffffef806047836 */ /* 0x000fe20000000000 */
[----:B------:R-:W-:Y:S01]  /*27360*/  IADD3 R5, PT, PT, R5, -0x107, RZ ;  /* 0xfffffef905057810 */ /* 0x000fe20007ffe0ff */
[----:B------:R-:W1:Y:S04]  /*27370*/  LDC R6, c[0x0][0x3a0] ;  /* 0x0000e800ff067b82 */ /* 0x000e680000000800 */
[----:B------:R-:W-:Y:S01]  /*27380*/  LDGSTS.E [R252+0x60014], desc[UR22][R100.64], !P4 ;  /* 0x6001400064fc7fae */ /* 0x000fe2000e1a1016 */
[----:B------:R-:W-:Y:S01]  /*27390*/  IMAD.X R93, R17, 0x1, R0, P5 ;  /* 0x00000001115d7824 */ /* 0x000fe200028e0600 */
[----:B---3--:R-:W-:-:S02]  /*273a0*/  IADD3 R90, P5, PT, R14, R2, RZ ;  /* 0x000000020e5a7210 */ /* 0x008fc40007fbe0ff */
[----:B------:R-:W3:Y:S03]  /*273b0*/  LDL.LU.64 R16, [R1+0xed8] ;  /* 0x000ed80001107983 */ /* 0x000ee60000300a00 */
[----:B------:R-:W-:Y:S02]  /*273c0*/  IMAD.X R91, R15, 0x1, R0, P5 ;  /* 0x000000010f5b7824 */ /* 0x000fe400028e0600 */
[----:B------:R-:W4:Y:S01]  /*273d0*/  LDL.LU.64 R14, [R1+0xed0] ;  /* 0x000ed000010e7983 */ /* 0x000f220000300a00 */
[----:B--2---:R-:W-:-:S05]  /*273e0*/  IADD3 R88, P5, PT, R12, R2, RZ ;  /* 0x000000020c587210 */ /* 0x004fca0007fbe0ff */
[----:B------:R-:W-:Y:S02]  /*273f0*/  IMAD.X R89, R13, 0x1, R0, P5 ;  /* 0x000000010d597824 */ /* 0x000fe400028e0600 */
[----:B------:R-:W2:Y:S01]  /*27400*/  LDL.LU.64 R12, [R1+0xec8] ;  /* 0x000ec800010c7983 */ /* 0x000ea20000300a00 */
[----:B------:R-:W-:-:S05]  /*27410*/  IADD3 R86, P5, PT, R18, R2, RZ ;  /* 0x0000000212567210 */ /* 0x000fca0007fbe0ff */
[--C-:B------:R-:W-:Y:S01]  /*27420*/  IMAD.X R87, R19, 0x1, R0.reuse, P5 ;  /* 0x0000000113577824 */ /* 0x100fe200028e0600 */
[-C--:B------:R-:W-:Y:S01]  /*27430*/  IADD3 R82, P5, PT, R10, R2.reuse, RZ ;  /* 0x000000020a527210 */ /* 0x080fe20007fbe0ff */
[----:B------:R-:W2:Y:S04]  /*27440*/  LDL.LU.64 R18, [R1+0xec0] ;  /* 0x000ec00001127983 */ /* 0x000ea80000300a00 */
[--C-:B------:R-:W-:Y:S01]  /*27450*/  IMAD.X R83, R11, 0x1, R0.reuse, P5 ;  /* 0x000000010b537824 */ /* 0x100fe200028e0600 */
[----:B------:R-:W-:Y:S01]  /*27460*/  IADD3 R80, P5, PT, R8, R2, RZ ;  /* 0x0000000208507210 */ /* 0x000fe20007fbe0ff */
[----:B------:R-:W2:Y:S04]  /*27470*/  LDL.LU.64 R10, [R1+0xeb8] ;  /* 0x000eb800010a7983 */ /* 0x000ea80000300a00 */
[----:B------:R-:W-:-:S02]  /*27480*/  IMAD.X R81, R9, 0x1, R0, P5 ;  /* 0x0000000109517824 */ /* 0x000fc400028e0600 */
[----:B------:R-:W2:Y:S01]  /*27490*/  LDL.LU.64 R8, [R1+0xeb0] ;  /* 0x000eb00001087983 */ /* 0x000ea20000300a00 */
[----:B---3--:R-:W-:-:S05]  /*274a0*/  IADD3 R78, P5, PT, R16, R2, RZ ;  /* 0x00000002104e7210 */ /* 0x008fca0007fbe0ff */
[--C-:B------:R-:W-:Y:S01]  /*274b0*/  IMAD.X R79, R17, 0x1, R0.reuse, P5 ;  /* 0x00000001114f7824 */ /* 0x100fe200028e0600 */
[-C--:B----4-:R-:W-:Y:S01]  /*274c0*/  IADD3 R76, P5, PT, R14, R2.reuse, RZ ;  /* 0x000000020e4c7210 */ /* 0x090fe20007fbe0ff */
[----:B------:R-:W3:Y:S04]  /*274d0*/  LDL.LU.64 R16, [R1+0xea8] ;  /* 0x000ea80001107983 */ /* 0x000ee80000300a00 */
        /* <DEDUP_REMOVED lines=50> */
[----:B------:R-:W-:Y:S02]  /*27800*/  ISETP.GE.U32.AND P2, PT, R4, 0x7ffffe79, PT ;  /* 0x7ffffe790400780c */ /* 0x000fe40003f46070 */
[----:B------:R-:W1:Y:S01]  /*27810*/  LDC R4, c[0x0][0x3a0] ;  /* 0x0000e800ff047b82 */ /* 0x000e620000000800 */
[----:B------:R-:W-:-:S07]  /*27820*/  ISETP.GE.U32.AND P3, PT, R5, 0x7ffffe7a, PT ;  /* 0x7ffffe7a0500780c */ /* 0x000fce0003f66070 */
[----:B------:R-:W1:Y:S06]  /*27830*/  LDC R5, c[0x0][0x3a0] ;  /* 0x0000e800ff057b82 */ /* 0x000e6c0000000800 */
[----:B------:R-:W-:Y:S04]  /*27840*/  LDGSTS.E [R252+0x60018], desc[UR22][R98.64], !P3 ;  /* 0x6001800062fc7fae */ /* 0x000fe8000d9a1016 */
[----:B------:R-:W-:Y:S01]  /*27850*/  LDGSTS.E [R252+0x6001c], desc[UR22][R96.64], !P2 ;  /* 0x6001c00060fc7fae */ /* 0x000fe2000d1a1016 */
[----:B-1----:R-:W-:-:S05]  /*27860*/  VIADD R4, R4, 0xfffffef7 ;  /* 0xfffffef704047836 */ /* 0x002fca0000000000 */
[----:B------:R-:W-:Y:S01]  /*27870*/  ISETP.GE.U32.AND P4, PT, R4, 0x7ffffe78, PT ;  /* 0x7ffffe780400780c */ /* 0x000fe20003f86070 */
[----:B------:R-:W-:Y:S02]  /*27880*/  VIADD R4, R6, 0xfffffef5 ;  /* 0xfffffef506047836 */ /* 0x000fe40000000000 */
[----:B------:R-:W1:Y:S03]  /*27890*/  LDC R6, c[0x0][0x3a0] ;  /* 0x0000e800ff067b82 */ /* 0x000e660000000800 */
[----:B------:R-:W-:-:S05]  /*278a0*/  ISETP.GE.U32.AND P2, PT, R4, 0x7ffffe76, PT ;  /* 0x7ffffe760400780c */ /* 0x000fca0003f46070 */
[----:B------:R-:W1:Y:S01]  /*278b0*/  LDC R4, c[0x0][0x3a0] ;  /* 0x0000e800ff047b82 */ /* 0x000e620000000800 */
[----:B------:R-:W-:Y:S01]  /*278c0*/  IADD3 R5, PT, PT, R5, -0x10a, RZ ;  /* 0xfffffef605057810 */ /* 0x000fe20007ffe0ff */
[----:B------:R-:W-:Y:S03]  /*278d0*/  LDGSTS.E [R252+0x60020], desc[UR22][R92.64], !P4 ;  /* 0x600200005cfc7fae */ /* 0x000fe6000e1a1016 */
[----:B------:R-:W-:-:S03]  /*278e0*/  ISETP.GE.U32.AND P3, PT, R5, 0x7ffffe77, PT ;  /* 0x7ffffe770500780c */ /* 0x000fc60003f66070 */
[----:B------:R-:W2:Y:S10]  /*278f0*/  LDC R5, c[0x0][0x3a0] ;  /* 0x0000e800ff057b82 */ /* 0x000eb40000000800 */
[----:B------:R-:W-:Y:S04]  /*27900*/  LDGSTS.E [R252+0x60024], desc[UR22][R90.64], !P3 ;  /* 0x600240005afc7fae */ /* 0x000fe8000d9a1016 */
[----:B------:R-:W-:Y:S01]  /*27910*/  LDGSTS.E [R252+0x60028], desc[UR22][R88.64], !P2 ;  /* 0x6002800058fc7fae */ /* 0x000fe2000d1a1016 */
[----:B-1----:R-:W-:Y:S01]  /*27920*/  VIADD R4, R4, 0xfffffef4 ;  /* 0xfffffef404047836 */ /* 0x002fe20000000000 */
        /* <DEDUP_REMOVED lines=26> */
[----:B------:R-:W1:Y:S10]  /*27ad0*/  LDC R5, c[0x0][0x3a0] ;  /* 0x0000e800ff057b82 */ /* 0x000e740000000800 */
        /* <DEDUP_REMOVED lines=35> */
[----:B------:R-:W3:Y:S10]  /*27d10*/  LDC R5, c[0x0][0x3a0] ;  /* 0x0000e800ff057b82 */ /* 0x000ef40000000800 */
        /* <DEDUP_REMOVED lines=8> */
[----:B---3--:R-:W-:Y:S01]  /*27da0*/  IADD3 R5, PT, PT, R5, -0x119, RZ ;  /* 0xfffffee705057810 */ /* 0x008fe20007ffe0ff */
[----:B------:R-:W-:Y:S03]  /*27db0*/  LDGSTS.E [R252+0x6005c], desc[UR22][R60.64], !P4 ;  /* 0x6005c0003cfc7fae */ /* 0x000fe6000e1a1016 */
[----:B------:R-:W-:-:S03]  /*27dc0*/  ISETP.GE.U32.AND P3, PT, R5, 0x7ffffe68, PT ;  /* 0x7ffffe680500780c */ /* 0x000fc60003f66070 */
[----:B------:R-:W3:Y:S10]  /*27dd0*/  LDC R5, c[0x0][0x3a0] ;  /* 0x0000e800ff057b82 */ /* 0x000ef40000000800 */
[----:B------:R-:W-:Y:S04]  /*27de0*/  LDGSTS.E [R252+0x60060], desc[UR22][R58.64], !P3 ;  /* 0x600600003afc7fae */ /* 0x000fe8000d9a1016 */
[----:B------:R-:W-:Y:S01]  /*27df0*/  LDGSTS.E [R252+0x60064], desc[UR22][R56.64], !P2 ;  /* 0x6006400038fc7fae */ /* 0x000fe2000d1a1016 */
[----:B-1----:R-:W-:Y:S01]  /*27e00*/  VIADD R4, R4, 0xfffffee5 ;  /* 0xfffffee504047836 */ /* 0x002fe20000000000 */
[----:B------:R-:W-:-:S05]  /*27e10*/  IADD3 R30, P5, PT, R16, R2, RZ ;  /* 0x00000002101e7210 */ /* 0x000fca0007fbe0ff */
[--C-:B------:R-:W-:Y:S01]  /*27e20*/  IMAD.X R31, R17, 0x1, R0.reuse, P5 ;  /* 0x00000001111f7824 */ /* 0x100fe200028e0600 */
[-C--:B----4-:R-:W-:Y:S01]  /*27e30*/  IADD3 R28, P5, PT, R14, R2.reuse, RZ ;  /* 0x000000020e1c7210 */ /* 0x090fe20007fbe0ff */
[----:B------:R-:W4:Y:S04]  /*27e40*/  LDL.LU.64 R16, [R1+0xde8] ;  /* 0x000de80001107983 */ /* 0x000f280000300a00 */
[----:B------:R-:W-:Y:S02]  /*27e50*/  IMAD.X R29, R15, 0x1, R0, P5 ;  /* 0x000000010f1d7824 */ /* 0x000fe400028e0600 */
[----:B------:R-:W4:Y:S01]  /*27e60*/  LDL.LU.64 R14, [R1+0xde0] ;  /* 0x000de000010e7983 */ /* 0x000f220000300a00 */
[----:B--2---:R-:W-:-:S05]  /*27e70*/  IADD3 R26, P5, PT, R12, R2, RZ ;  /* 0x000000020c1a7210 */ /* 0x004fca0007fbe0ff */
[----:B------:R-:W-:Y:S02]  /*27e80*/  IMAD.X R27, R13, 0x1, R0, P5 ;  /* 0x000000010d1b7824 */ /* 0x000fe400028e0600 */
[----:B------:R-:W2:Y:S01]  /*27e90*/  LDL.LU.64 R12, [R1+0xdd8] ;  /* 0x000dd800010c7983 */ /* 0x000ea20000300a00 */
[----:B------:R-:W-:-:S05]  /*27ea0*/  IADD3 R24, P5, PT, R18, R2, RZ ;  /* 0x0000000212187210 */ /* 0x000fca0007fbe0ff */
[----:B------:R-:W-:Y:S01]  /*27eb0*/  IMAD.X R25, R19, 0x1, R0, P5 ;  /* 0x0000000113197824 */ /* 0x000fe200028e0600 */
[----:B------:R-:W-:-:S05]  /*27ec0*/  IADD3 R22, P5, PT, R10, R2, RZ ;  /* 0x000000020a167210 */ /* 0x000fca0007fbe0ff */
[--C-:B------:R-:W-:Y:S01]  /*27ed0*/  IMAD.X R23, R11, 0x1, R0.reuse, P5 ;  /* 0x000000010b177824 */ /* 0x100fe200028e0600 */
[----:B------:R-:W-:Y:S01]  /*27ee0*/  IADD3 R20, P5, PT, R8, R2, RZ ;  /* 0x0000000208147210 */ /* 0x000fe20007fbe0ff */
[----:B------:R-:W2:Y:S04]  /*27ef0*/  LDL.LU.64 R10, [R1+0xdd0] ;  /* 0x000dd000010a7983 */ /* 0x000ea80000300a00 */
[----:B------:R-:W-:Y:S02]  /*27f00*/  IMAD.X R21, R9, 0x1, R0, P5 ;  /* 0x0000000109157824 */ /* 0x000fe400028e0600 */
[----:B------:R-:W2:Y:S04]  /*27f10*/  LDL.LU.64 R8, [R1+0xdc8] ;  /* 0x000dc80001087983 */ /* 0x000ea80000300a00 */
[----:B------:R-:W2:Y:S04]  /*27f20*/  LDL.LU.64 R94, [R1+0xdc0] ;  /* 0x000dc000015e7983 */ /* 0x000ea80000300a00 */
[----:B------:R-:W2:Y:S01]  /*27f30*/  LDL.LU.64 R104, [R1+0xdb8] ;  /* 0x000db80001687983 */ /* 0x000ea20000300a00 */
[----:B------:R-:W-:Y:S01]  /*27f40*/  ISETP.GE.U32.AND P4, PT, R4, 0x7ffffe66, PT ;  /* 0x7ffffe660400780c */ /* 0x000fe20003f86070 */
[----:B------:R-:W-:-:S02]  /*27f50*/  VIADD R4, R6, 0xfffffee3 ;  /* 0xfffffee306047836 */ /* 0x000fc40000000000 */
[----:B------:R-:W2:Y:S01]  /*27f60*/  LDL.LU.64 R84, [R1+0xdb0] ;  /* 0x000db00001547983 */ /* 0x000ea20000300a00 */
[----:B------:R-:W1:Y:S02]  /*27f70*/  LDC R6, c[0x0][0x3a0] ;  /* 0x0000e800ff067b82 */ /* 0x000e640000000800 */
[----:B------:R-:W-:Y:S01]  /*27f80*/  ISETP.GE.U32.AND P2, PT, R4, 0x7ffffe64, PT ;  /* 0x7ffffe640400780c */ /* 0x000fe20003f46070 */
[----:B------:R-:W2:Y:S01]  /*27f90*/  LDL.LU.64 R116, [R1+0xda8] ;  /* 0x000da80001747983 */ /* 0x000ea20000300a00 */
[----:B---3--:R-:W-:-:S03]  /*27fa0*/  IADD3 R5, PT, PT, R5, -0x11c, RZ ;  /* 0xfffffee405057810 */ /* 0x008fc60007ffe0ff */
[----:B------:R-:W3:Y:S01]  /*27fb0*/  LDL.LU.64 R118, [R1+0xda0] ;  /* 0x000da00001767983 */ /* 0x000ee20000300a00 */
[----:B------:R-:W1:Y:S01]  /*27fc0*/  LDC R4, c[0x0][0x3a0] ;  /* 0x0000e800ff047b82 */ /* 0x000e620000000800 */
[----:B------:R-:W-:Y:S02]  /*27fd0*/  ISETP.GE.U32.AND P3, PT, R5, 0x7ffffe65, PT ;  /* 0x7ffffe650500780c */ /* 0x000fe40003f66070 */
[----:B------:R-:W2:Y:S04]  /*27fe0*/  LDL.LU.64 R114, [R1+0xd98] ;  /* 0x000d980001727983 */ /* 0x000ea80000300a00 */
[----:B------:R-:W-:Y:S01]  /*27ff0*/  LDGSTS.E [R252+0x60068], desc[UR22][R54.64], !P4 ;  /* 0x6006800036fc7fae */ /* 0x000fe2000e1a1016 */
[----:B------:R-:W1:Y:S03]  /*28000*/  LDC R5, c[0x0][0x3a0] ;  /* 0x0000e800ff057b82 */ /* 0x000e660000000800 */
[----:B------:R-:W2:Y:S04]  /*28010*/  LDL.LU.64 R122, [R1+0xd90] ;  /* 0x000d9000017a7983 */ /* 0x000ea80000300a00 */
[----:B------:R-:W-:Y:S04]  /*28020*/  LDGSTS.E [R252+0x6006c], desc[UR22][R52.64], !P3 ;  /* 0x6006c00034fc7fae */ /* 0x000fe8000d9a1016 */
[----:B------:R-:W-:Y:S04]  /*28030*/  LDGSTS.E [R252+0x60070], desc[UR22][R50.64], !P2 ;  /* 0x6007000032fc7fae */ /* 0x000fe8000d1a1016 */
[----:B------:R-:W2:Y:S01]  /*28040*/  LDL.LU.64 R124, [R1+0xd88] ;  /* 0x000d8800017c7983 */ /* 0x000ea20000300a00 */
[----:B-1----:R-:W-:-:S03]  /*28050*/  VIADD R4, R4, 0xfffffee2 ;  /* 0xfffffee204047836 */ /* 0x002fc60000000000 */
[----:B------:R-:W2:Y:S02]  /*28060*/  LDL.LU.64 R120, [R1+0xd80] ;  /* 0x000d800001787983 */ /* 0x000ea40000300a00 */
[----:B------:R-:W-:Y:S01]  /*28070*/  ISETP.GE.U32.AND P4, PT, R4, 0x7ffffe63, PT ;  /* 0x7ffffe630400780c */ /* 0x000fe20003f86070 */
[----:B------:R-:W-:Y:S01]  /*28080*/  VIADD R4, R6, 0xfffffee0 ;  /* 0xfffffee006047836 */ /* 0x000fe20000000000 */
[----:B------:R-:W2:Y:S01]  /*28090*/  LDL.LU.64 R128, [R1+0xd78] ;  /* 0x000d780001807983 */ /* 0x000ea20000300a00 */
[----:B------:R-:W1:Y:S03]  /*280a0*/  LDC R6, c[0x0][0x3a0] ;  /* 0x0000e800ff067b82 */ /* 0x000e660000000800 */
[----:B------:R-:W-:Y:S01]  /*280b0*/  ISETP.GE.U32.AND P2, PT, R4, 0x7ffffe61, PT ;  /* 0x7ffffe610400780c */ /* 0x000fe20003f46070 */
[----:B------:R-:W2:Y:S04]  /*280c0*/  LDL.LU.64 R130, [R1+0xd70] ;  /* 0x000d700001827983 */ /* 0x000ea80000300a00 */
[----:B------:R-:W1:Y:S01]  /*280d0*/  LDC R4, c[0x0][0x3a0] ;  /* 0x0000e800ff047b82 */ /* 0x000e620000000800 */
[----:B------:R-:W-:Y:S01]  /*280e0*/  IADD3 R5, PT, PT, R5, -0x11f, RZ ;  /* 0xfffffee105057810 */ /* 0x000fe20007ffe0ff */
[----:B------:R-:W-:Y:S03]  /*280f0*/  LDGSTS.E [R252+0x60074], desc[UR22][R48.64], !P4 ;  /* 0x6007400030fc7fae */ /* 0x000fe6000e1a1016 */
[----:B------:R-:W-:Y:S01]  /*28100*/  ISETP.GE.U32.AND P3, PT, R5, 0x7ffffe62, PT ;  /* 0x7ffffe620500780c */ /* 0x000fe20003f66070 */
[----:B------:R-:W2:Y:S02]  /*28110*/  LDL.LU.64 R126, [R1+0xd68] ;  /* 0x000d6800017e7983 */ /* 0x000ea40000300a00 */
[----:B------:R-:W1:Y:S02]  /*28120*/  LDC R5, c[0x0][0x3a0] ;  /* 0x0000e800ff057b82 */ /* 0x000e640000000800 */
[----:B------:R-:W2:Y:S04]  /*28130*/  LDL.LU.64 R152, [R1+0xd60] ;  /* 0x000d600001987983 */ /* 0x000ea80000300a00 */
[----:B------:R-:W2:Y:S04]  /*28140*/  LDL.LU.64 R154, [R1+0xd58] ;  /* 0x000d5800019a7983 */ /* 0x000ea80000300a00 */
[----:B------:R-:W-:Y:S04]  /*28150*/  LDGSTS.E [R252+0x60078], desc[UR22][R46.64], !P3 ;  /* 0x600780002efc7fae */ /* 0x000fe8000d9a1016 */
[----:B------:R-:W-:Y:S01]  /*28160*/  LDGSTS.E [R252+0x6007c], desc[UR22][R44.64], !P2 ;  /* 0x6007c0002cfc7fae */ /* 0x000fe2000d1a1016 */
[----:B-1----:R-:W-:-:S03]  /*28170*/  VIADD R4, R4, 0xfffffedf ;  /* 0xfffffedf04047836 */ /* 0x002fc60000000000 */
[----:B------:R-:W3:Y:S02]  /*28180*/  LDL.LU.64 R156, [R1+0xd50] ;  /* 0x000d5000019c7983 */ /* 0x000ee40000300a00 */
[----:B------:R-:W-:Y:S01]  /*28190*/  ISETP.GE.U32.AND P4, PT, R4, 0x7ffffe60, PT ;  /* 0x7ffffe600400780c */ /* 0x000fe20003f86070 */
[----:B------:R-:W-:Y:S01]  /*281a0*/  VIADD R4, R6, 0xfffffedd ;  /* 0xfffffedd06047836 */ /* 0x000fe20000000000 */
[----:B------:R-:W3:Y:S01]  /*281b0*/  LDL.LU.64 R158, [R1+0xd48] ;  /* 0x000d4800019e7983 */ /* 0x000ee20000300a00 */
[----:B------:R-:W1:Y:S03]  /*281c0*/  LDC R6, c[0x0][0x3a0] ;  /* 0x0000e800ff067b82 */ /* 0x000e660000000800 */
[----:B------:R-:W-:Y:S01]  /*281d0*/  ISETP.GE.U32.AND P2, PT, R4, 0x7ffffe5e, PT ;  /* 0x7ffffe5e0400780c */ /* 0x000fe20003f46070 */
[----:B------:R-:W3:Y:S04]  /*281e0*/  LDL.LU.64 R150, [R1+0xd40] ;  /* 0x000d400001967983 */ /* 0x000ee80000300a00 */
[----:B------:R-:W1:Y:S01]  /*281f0*/  LDC R4, c[0x0][0x3a0] ;  /* 0x0000e800ff047b82 */ /* 0x000e620000000800 */
[----:B------:R-:W-:Y:S01]  /*28200*/  IADD3 R5, PT, PT, R5, -0x122, RZ ;  /* 0xfffffede05057810 */ /* 0x000fe20007ffe0ff */
[----:B------:R-:W-:Y:S03]  /*28210*/  LDGSTS.E [R252+0x60080], desc[UR22][R42.64], !P4 ;  /* 0x600800002afc7fae */ /* 0x000fe6000e1a1016 */
[----:B------:R-:W-:Y:S01]  /*28220*/  ISETP.GE.U32.AND P3, PT, R5, 0x7ffffe5f, PT ;  /* 0x7ffffe5f0500780c */ /* 0x000fe20003f66070 */
[----:B------:R-:W3:Y:S02]  /*28230*/  LDL.LU.64 R148, [R1+0xd38] ;  /* 0x000d380001947983 */ /* 0x000ee40000300a00 */
[----:B------:R-:W1:Y:S02]  /*28240*/  LDC R5, c[0x0][0x3a0] ;  /* 0x0000e800ff057b82 */ /* 0x000e640000000800 */
[----:B------:R-:W3:Y:S08]  /*28250*/  LDL.LU.64 R220, [R1+0xd30] ;  /* 0x000d300001dc7983 */ /* 0x000ef00000300a00 */
        /* <DEDUP_REMOVED lines=11> */
[----:B------:R-:W4:Y:S10]  /*28310*/  LDC R5, c[0x0][0x3a0] ;  /* 0x0000e800ff057b82 */ /* 0x000f340000000800 */
        /* <DEDUP_REMOVED lines=8> */
[----:B----4-:R-:W-:Y:S01]  /*283a0*/  IADD3 R5, PT, PT, R5, -0x128, RZ ;  /* 0xfffffed805057810 */ /* 0x010fe20007ffe0ff */
        /* <DEDUP_REMOVED lines=23> */
[----:B----4-:R-:W-:Y:S02]  /*28520*/  IADD3 R5, PT, PT, R5, -0x12e, RZ ;  /* 0xfffffed205057810 */ /* 0x010fe40007ffe0ff */
[----:B------:R-:W-:Y:S02]  /*28530*/  IADD3 R18, P5, PT, R16, R2, RZ ;  /* 0x0000000210127210 */ /* 0x000fe40007fbe0ff */
[----:B------:R-:W-:-:S03]  /*28540*/  ISETP.GE.U32.AND P3, PT, R5, 0x7ffffe53, PT ;  /* 0x7ffffe530500780c */ /* 0x000fc60003f66070 */
[----:B------:R-:W4:Y:S01]  /*28550*/  LDC R5, c[0x0][0x3a0] ;  /* 0x0000e800ff057b82 */ /* 0x000f220000000800 */
[----:B------:R-:W-:Y:S01]  /*28560*/  IMAD.X R19, R17, 0x1, R0, P5 ;  /* 0x0000000111137824 */ /* 0x000fe200028e0600 */
[----:B------:R-:W-:-:S04]  /*28570*/  IADD3 R16, P5, PT, R14, R2, RZ ;  /* 0x000000020e107210 */ /* 0x000fc80007fbe0ff */
[----:B------:R-:W-:Y:S01]  /*28580*/  LDGSTS.E [R252+0x600b0], desc[UR22][R18.64], !P4 ;  /* 0x600b000012fc7fae */ /* 0x000fe2000e1a1016 */
[----:B------:R-:W-:Y:S01]  /*28590*/  IMAD.X R17, R15, 0x1, R0, P5 ;  /* 0x000000010f117824 */ /* 0x000fe200028e0600 */
[----:B--2---:R-:W-:-:S04]  /*285a0*/  IADD3 R14, P5, PT, R12, R2, RZ ;  /* 0x000000020c0e7210 */ /* 0x004fc80007fbe0ff */
[----:B------:R-:W-:Y:S01]  /*285b0*/  LDGSTS.E [R252+0x600b4], desc[UR22][R16.64], !P3 ;  /* 0x600b400010fc7fae */ /* 0x000fe2000d9a1016 */
[----:B-1----:R-:W-:Y:S02]  /*285c0*/  VIADD R4, R4, 0xfffffed0 ;  /* 0xfffffed004047836 */ /* 0x002fe40000000000 */
[----:B------:R-:W-:-:S03]  /*285d0*/  IMAD.X R15, R13, 0x1, R0, P5 ;  /* 0x000000010d0f7824 */ /* 0x000fc600028e0600 */
[----:B------:R-:W-:Y:S01]  /*285e0*/  ISETP.GE.U32.AND P4, PT, R4, 0x7ffffe51, PT ;  /* 0x7ffffe510400780c */ /* 0x000fe20003f86070 */
[----:B------:R-:W-:Y:S01]  /*285f0*/  VIADD R4, R6, 0xfffffece ;  /* 0xfffffece06047836 */ /* 0x000fe20000000000 */
[----:B------:R-:W-:Y:S01]  /*28600*/  LDGSTS.E [R252+0x600b8], desc[UR22][R14.64], !P2 ;  /* 0x600b80000efc7fae */ /* 0x000fe2000d1a1016 */
[----:B------:R-:W1:Y:S03]  /*28610*/  LDC R6, c[0x0][0x3a0] ;  /* 0x0000e800ff067b82 */ /* 0x000e660000000800 */
[----:B------:R-:W-:-:S05]  /*28620*/  ISETP.GE.U32.AND P2, PT, R4, 0x7ffffe4f, PT ;  /* 0x7ffffe4f0400780c */ /* 0x000fca0003f46070 */
[----:B------:R-:W2:Y:S01]  /*28630*/  LDC R4, c[0x0][0x3a0] ;  /* 0x0000e800ff047b82 */ /* 0x000ea20000000800 */
[----:B----4-:R-:W-:Y:S02]  /*28640*/  IADD3 R5, PT, PT, R5, -0x131, RZ ;  /* 0xfffffecf05057810 */ /* 0x010fe40007ffe0ff */
[----:B------:R-:W-:Y:S02]  /*28650*/  IADD3 R12, P5, PT, R10, R2, RZ ;  /* 0x000000020a0c7210 */ /* 0x000fe40007fbe0ff */
[----:B------:R-:W-:-:S03]  /*28660*/  ISETP.GE.U32.AND P3, PT, R5, 0x7ffffe50, PT ;  /* 0x7ffffe500500780c */ /* 0x000fc60003f66070 */
[----:B------:R-:W-:Y:S01]  /*28670*/  IMAD.X R13, R11, 0x1, R0, P5 ;  /* 0x000000010b0d7824 */ /* 0x000fe200028e0600 */
[----:B------:R-:W4:Y:S01]  /*28680*/  LDC R5, c[0x0][0x3a0] ;  /* 0x0000e800ff057b82 */ /* 0x000f220000000800 */
[----:B------:R-:W-:-:S03]  /*28690*/  IADD3 R10, P5, PT, R8, R2, RZ ;  /* 0x00000002080a7210 */ /* 0x000fc60007fbe0ff */
[----:B------:R-:W-:Y:S02]  /*286a0*/  LDGSTS.E [R252+0x600bc], desc[UR22][R12.64], !P4 ;  /* 0x600bc0000cfc7fae */ /* 0x000fe4000e1a1016 */
[--C-:B------:R-:W-:Y:S01]  /*286b0*/  IMAD.X R11, R9, 0x1, R0.reuse, P5 ;  /* 0x00000001090b7824 */ /* 0x100fe200028e0600 */
[----:B------:R-:W-:Y:S02]  /*286c0*/  IADD3 R8, P5, PT, R94, R2, RZ ;  /* 0x000000025e087210 */ /* 0x000fe40007fbe0ff */
[----:B------:R-:W3:Y:S02]  /*286d0*/  LDC R94, c[0x0][0x3a0] ;  /* 0x0000e800ff5e7b82 */ /* 0x000ee40000000800 */
[----:B------:R-:W-:Y:S01]  /*286e0*/  LDGSTS.E [R252+0x600c0], desc[UR22][R10.64], !P3 ;  /* 0x600c00000afc7fae */ /* 0x000fe2000d9a1016 */
[----:B--2---:R-:W-:Y:S02]  /*286f0*/  VIADD R4, R4, 0xfffffecd ;  /* 0xfffffecd04047836 */ /* 0x004fe40000000000 */
[----:B------:R-:W-:-:S03]  /*28700*/  IMAD.X R9, R95, 0x1, R0, P5 ;  /* 0x000000015f097824 */ /* 0x000fc600028e0600 */
[----:B------:R-:W2:Y:S01]  /*28710*/  LDC R95, c[0x0][0x3a0] ;  /* 0x0000e800ff5f7b82 */ /* 0x000ea20000000800 */
[----:B------:R-:W-:Y:S01]  /*28720*/  ISETP.GE.U32.AND P4, PT, R4, 0x7ffffe4e, PT ;  /* 0x7ffffe4e0400780c */ /* 0x000fe20003f86070 */
[----:B-1----:R-:W-:Y:S01]  /*28730*/  VIADD R4, R6, 0xfffffecb ;  /* 0xfffffecb06047836 */ /* 0x002fe20000000000 */
[----:B------:R-:W-:Y:S01]  /*28740*/  IADD3 R6, P5, PT, R104, R2, RZ ;  /* 0x0000000268067210 */ /* 0x000fe20007fbe0ff */
[----:B------:R-:W-:Y:S04]  /*28750*/  LDGSTS.E [R252+0x600c4], desc[UR22][R8.64], !P2 ;  /* 0x600c400008fc7fae */ /* 0x000fe8000d1a1016 */
[----:B------:R-:W1:Y:S01]  /*28760*/  LDC R104, c[0x0][0x3a0] ;  /* 0x0000e800ff687b82 */ /* 0x000e620000000800 */
[----:B----4-:R-:W-:Y:S01]  /*28770*/  IADD3 R5, PT, PT, R5, -0x134, RZ ;  /* 0xfffffecc05057810 */ /* 0x010fe20007ffe0ff */
[----:B------:R-:W-:Y:S01]  /*28780*/  IMAD.X R7, R105, 0x1, R0, P5 ;  /* 0x0000000169077824 */ /* 0x000fe200028e0600 */
[----:B------:R-:W-:-:S02]  /*28790*/  ISETP.GE.U32.AND P2, PT, R4, 0x7ffffe4c, PT ;  /* 0x7ffffe4c0400780c */ /* 0x000fc40003f46070 */
[-C--:B------:R-:W-:Y:S02]  /*287a0*/  IADD3 R4, P5, PT, R84, R2.reuse, RZ ;  /* 0x0000000254047210 */ /* 0x080fe40007fbe0ff */
[----:B------:R-:W-:Y:S01]  /*287b0*/  ISETP.GE.U32.AND P3, PT, R5, 0x7ffffe4d, PT ;  /* 0x7ffffe4d0500780c */ /* 0x000fe20003f66070 */
[----:B---3--:R-:W-:Y:S01]  /*287c0*/  VIADD R94, R94, 0xfffffeca ;  /* 0xfffffeca5e5e7836 */ /* 0x008fe20000000000 */
[----:B------:R-:W-:Y:S01]  /*287d0*/  LDGSTS.E [R252+0x600c8], desc[UR22][R6.64], !P4 ;  /* 0x600c800006fc7fae */ /* 0x000fe2000e1a1016 */
[--C-:B------:R-:W-:Y:S01]  /*287e0*/  IMAD.X R5, R85, 0x1, R0.reuse, P5 ;  /* 0x0000000155057824 */ /* 0x100fe200028e0600 */
[----:B------:R-:W-:Y:S02]  /*287f0*/  IADD3 R84, P5, PT, R116, R2, RZ ;  /* 0x0000000274547210 */ /* 0x000fe40007fbe0ff */
[----:B------:R-:W-:Y:S01]  /*28800*/  ISETP.GE.U32.AND P4, PT, R94, 0x7ffffe4b, PT ;  /* 0x7ffffe4b5e00780c */ /* 0x000fe20003f86070 */
[----:B------:R-:W3:Y:S02]  /*28810*/  LDC R116, c[0x0][0x3a0] ;  /* 0x0000e800ff747b82 */ /* 0x000ee40000000800 */
[----:B------:R-:W-:-:S04]  /*28820*/  IMAD.X R85, R117, 0x1, R0, P5 ;  /* 0x0000000175557824 */ /* 0x000fc800028e0600 */
[----:B------:R-:W-:Y:S01]  /*28830*/  LDGSTS.E [R252+0x600cc], desc[UR22][R4.64], !P3 ;  /* 0x600cc00004fc7fae */ /* 0x000fe2000d9a1016 */
[----:B--2---:R-:W-:Y:S01]  /*28840*/  IADD3 R95, PT, PT, R95, -0x137, RZ ;  /* 0xfffffec95f5f7810 */ /* 0x004fe20007ffe0ff */
[----:B------:R-:W2:Y:S01]  /*28850*/  LDC R117, c[0x0][0x3a0] ;  /* 0x0000e800ff757b82 */ /* 0x000ea20000000800 */
[----:B-1----:R-:W-:Y:S01]  /*28860*/  VIADD R94, R104, 0xfffffec8 ;  /* 0xfffffec8685e7836 */ /* 0x002fe20000000000 */
[----:B------:R-:W-:Y:S04]  /*28870*/  LDGSTS.E [R252+0x600d0], desc[UR22][R84.64], !P2 ;  /* 0x600d000054fc7fae */ /* 0x000fe8000d1a1016 */
[----:B------:R-:W-:Y:S02]  /*28880*/  ISETP.GE.U32.AND P2, PT, R94, 0x7ffffe49, PT ;  /* 0x7ffffe495e00780c */ /* 0x000fe40003f46070 */
[----:B------:R-:W-:-:S02]  /*28890*/  IADD3 R94, P5, PT, R118, R2, RZ ;  /* 0x00000002765e7210 */ /* 0x000fc40007fbe0ff */
[----:B------:R-:W1:Y:S01]  /*288a0*/  LDC R118, c[0x0][0x3a0] ;  /* 0x0000e800ff767b82 */ /* 0x000e620000000800 */
[----:B------:R-:W-:Y:S02]  /*288b0*/  ISETP.GE.U32.AND P3, PT, R95, 0x7ffffe4a, PT ;  /* 0x7ffffe4a5f00780c */ /* 0x000fe40003f66070 */
[----:B------:R-:W-:Y:S01]  /*288c0*/  IMAD.X R95, R119, 0x1, R0, P5 ;  /* 0x00000001775f7824 */ /* 0x000fe200028e0600 */
[----:B------:R-:W-:Y:S01]  /*288d0*/  IADD3 R104, P5, PT, R114, R2, RZ ;  /* 0x0000000272687210 */ /* 0x000fe20007fbe0ff */
[----:B---3--:R-:W-:-:S03]  /*288e0*/  VIADD R116, R116, 0xfffffec7 ;  /* 0xfffffec774747836 */ /* 0x008fc60000000000 */
[----:B------:R-:W-:Y:S01]  /*288f0*/  LDGSTS.E [R252+0x600d4], desc[UR22][R94.64], !P4 ;  /* 0x600d40005efc7fae */ /* 0x000fe2000e1a1016 */
[--C-:B------:R-:W-:Y:S01]  /*28900*/  IMAD.X R105, R115, 0x1, R0.reuse, P5 ;  /* 0x0000000173697824 */ /* 0x100fe200028e0600 */
[----:B------:R-:W-:Y:S02]  /*28910*/  IADD3 R114, P5, PT, R122, R2, RZ ;  /* 0x000000027a727210 */ /* 0x000fe40007fbe0ff */
[----:B------:R-:W-:Y:S01]  /*28920*/  ISETP.GE.U32.AND P4, PT, R116, 0x7ffffe48, PT ;  /* 0x7ffffe487400780c */ /* 0x000fe20003f86070 */
[----:B------:R-:W3:Y:S01]  /*28930*/  LDC R122, c[0x0][0x3a0] ;  /* 0x0000e800ff7a7b82 */ /* 0x000ee20000000800 */
[----:B------:R-:W-:Y:S01]  /*28940*/  LDGSTS.E [R252+0x600d8], desc[UR22][R104.64], !P3 ;  /* 0x600d800068fc7fae */ /* 0x000fe2000d9a1016 */
[----:B------:R-:W-:-:S05]  /*28950*/  IMAD.X R115, R123, 0x1, R0, P5 ;  /* 0x000000017b737824 */ /* 0x000fca00028e0600 */
[----:B------:R-:W-:Y:S01]  /*28960*/  LDGSTS.E [R252+0x600dc], desc[UR22][R114.64], !P2 ;  /* 0x600dc00072fc7fae */ /* 0x000fe2000d1a1016 */
[----:B--2---:R-:W-:Y:S01]  /*28970*/  IADD3 R117, PT, PT, R117, -0x13a, RZ ;  /* 0xfffffec675757810 */ /* 0x004fe20007ffe0ff */
[----:B------:R-:W2:Y:S01]  /*28980*/  LDC R123, c[0x0][0x3a0] ;  /* 0x0000e800ff7b7b82 */ /* 0x000ea20000000800 */
[----:B-1----:R-:W-:-:S05]  /*28990*/  VIADD R116, R118, 0xfffffec5 ;  /* 0xfffffec576747836 */ /* 0x002fca0000000000 */
[----:B------:R-:W-:Y:S02]  /*289a0*/  ISETP.GE.U32.AND P2, PT, R116, 0x7ffffe46, PT ;  /* 0x7ffffe467400780c */ /* 0x000fe40003f46070 */
[-C--:B------:R-:W-:Y:S02]  /*289b0*/  IADD3 R116, P5, PT, R124, R2.reuse, RZ ;  /* 0x000000027c747210 */ /* 0x080fe40007fbe0ff */
        /* <DEDUP_REMOVED lines=26> */
[----:B------:R-:W-:Y:S02]  /*28b60*/  ISETP.GE.U32.AND P4, PT, R128, 0x7ffffe42, PT ;  /* 0x7ffffe428000780c */ /* 0x000fe40003f86070 */
[----:B------:R-:W-:Y:S01]  /*28b70*/  LDGSTS.E [R252+0x600f0], desc[UR22][R124.64], !P3 ;  /* 0x600f00007cfc7fae */ /* 0x000fe2000d9a1016 */
[----:B------:R-:W-:Y:S01]  /*28b80*/  IMAD.X R127, R153, 0x1, R0, P5 ;  /* 0x00000001997f7824 */ /* 0x000fe200028e0600 */
[----:B--2---:R-:W-:-:S04]  /*28b90*/  IADD3 R129, PT, PT, R129, -0x140, RZ ;  /* 0xfffffec081817810 */ /* 0x004fc80007ffe0ff */
[----:B------:R-:W-:Y:S01]  /*28ba0*/  LDGSTS.E [R252+0x600f4], desc[UR22][R126.64], !P2 ;  /* 0x600f40007efc7fae */ /* 0x000fe2000d1a1016 */
[----:B-1----:R-:W-:-:S05]  /*28bb0*/  VIADD R128, R130, 0xfffffebf ;  /* 0xfffffebf82807836 */ /* 0x002fca0000000000 */
[----:B------:R-:W-:Y:S02]  /*28bc0*/  ISETP.GE.U32.AND P2, PT, R128, 0x7ffffe40, PT ;  /* 0x7ffffe408000780c */ /* 0x000fe40003f46070 */
[----:B------:R-:W-:Y:S02]  /*28bd0*/  IADD3 R128, P5, PT, R154, R2, RZ ;  /* 0x000000029a807210 */ /* 0x000fe40007fbe0ff */
[----:B------:R-:W-:-:S03]  /*28be0*/  ISETP.GE.U32.AND P3, PT, R129, 0x7ffffe41, PT ;  /* 0x7ffffe418100780c */ /* 0x000fc60003f66070 */
[----:B------:R-:W-:Y:S01]  /*28bf0*/  IMAD.X R129, R155, 0x1, R0, P5 ;  /* 0x000000019b817824 */ /* 0x000fe200028e0600 */
[----:B------:R-:W-:-:S04]  /*28c00*/  IADD3 R130, P5, PT, R156, R2, RZ ;  /* 0x000000029c827210 */ /* 0x000fc80007fbe0ff */
[----:B------:R-:W-:Y:S01]  /*28c10*/  LDGSTS.E [R252+0x600f8], desc[UR22][R128.64], !P4 ;  /* 0x600f800080fc7fae */ /* 0x000fe2000e1a1016 */
[----:B------:R-:W-:Y:S01]  /*28c20*/  IMAD.X R131, R157, 0x1, R0, P5 ;  /* 0x000000019d837824 */ /* 0x000fe200028e0600 */
[----:B------:R-:W-:-:S04]  /*28c30*/  IADD3 R152, P5, PT, R158, R2, RZ ;  /* 0x000000029e987210 */ /* 0x000fc80007fbe0ff */
[----:B------:R-:W-:Y:S01]  /*28c40*/  LDGSTS.E [R252+0x600fc], desc[UR22][R130.64], !P3 ;  /* 0x600fc00082fc7fae */ /* 0x000fe2000d9a1016 */
[----:B------:R-:W-:-:S05]  /*28c50*/  IMAD.X R153, R159, 0x1, R0, P5 ;  /* 0x000000019f997824 */ /* 0x000fca00028e0600 */
[----:B------:R1:W-:Y:S04]  /*28c60*/  STL.64 [R1+0x1f0], R152 ;  /* 0x0001f09801007387 */ /* 0x0003e80000100a00 */
[----:B------:R-:W2:Y:S04]  /*28c70*/  LDL.LU.64 R154, [R1+0xd28] ;  /* 0x000d2800019a7983 */ /* 0x000ea80000300a00 */
[----:B------:R-:W-:Y:S04]  /*28c80*/  LDGSTS.E [R252+0x60100], desc[UR22][R152.64], !P2 ;  /* 0x6010000098fc7fae */ /* 0x000fe8000d1a1016 */
[----:B-1----:R-:W3:Y:S04]  /*28c90*/  LDL.LU.64 R152, [R1+0xd20] ;  /* 0x000d200001987983 */ /* 0x002ee80000300a00 */
[----:B------:R-:W4:Y:S01]  /*28ca0*/  LDL.LU.64 R158, [R1+0xd18] ;  /* 0x000d1800019e7983 */ /* 0x000f220000300a00 */
[----:B------:R-:W-:Y:S01]  /*28cb0*/  VIADD R146, R146, 0xfffffebe ;  /* 0xfffffebe92927836 */ /* 0x000fe20000000000 */
[----:B------:R-:W-:Y:S01]  /*28cc0*/  IADD3 R145, PT, PT, R145, -0x143, RZ ;  /* 0xfffffebd91917810 */ /* 0x000fe20007ffe0ff */
[----:B------:R-:W-:-:S03]  /*28cd0*/  VIADD R144, R144, 0xfffffebc ;  /* 0xfffffebc90907836 */ /* 0x000fc60000000000 */
[----:B------:R-:W-:Y:S02]  /*28ce0*/  ISETP.GE.U32.AND P4, PT, R146, 0x7ffffe3f, PT ;  /* 0x7ffffe3f9200780c */ /* 0x000fe40003f86070 */
[----:B------:R-:W1:Y:S01]  /*28cf0*/  LDC R146, c[0x0][0x3a0] ;  /* 0x0000e800ff927b82 */ /* 0x000e620000000800 */
[----:B------:R-:W-:Y:S02]  /*28d00*/  ISETP.GE.U32.AND P3, PT, R145, 0x7ffffe3e, PT ;  /* 0x7ffffe3e9100780c */ /* 0x000fe40003f66070 */
[----:B------:R-:W-:-:S05]  /*28d10*/  IADD3 R156, P5, PT, R150, R2, RZ ;  /* 0x00000002969c7210 */ /* 0x000fca0007fbe0ff */
[----:B------:R-:W1:Y:S01]  /*28d20*/  LDC R145, c[0x0][0x3a0] ;  /* 0x0000e800ff917b82 */ /* 0x000e620000000800 */
[----:B------:R-:W-:Y:S01]  /*28d30*/  ISETP.GE.U32.AND P2, PT, R144, 0x7ffffe3d, PT ;  /* 0x7ffffe3d9000780c */ /* 0x000fe20003f46070 */
[----:B------:R-:W-:Y:S01]  /*28d40*/  IMAD.X R157, R151, 0x1, R0, P5 ;  /* 0x00000001979d7824 */ /* 0x000fe200028e0600 */
[----:B------:R-:W-:-:S04]  /*28d50*/  IADD3 R150, P5, PT, R148, R2, RZ ;  /* 0x0000000294967210 */ /* 0x000fc80007fbe0ff */
[----:B------:R2:W-:Y:S01]  /*28d60*/  LDGSTS.E [R252+0x60104], desc[UR22][R156.64], !P4 ;  /* 0x601040009cfc7fae */ /* 0x0005e2000e1a1016 */
[----:B------:R-:W1:Y:S01]  /*28d70*/  LDC R144, c[0x0][0x3a0] ;  /* 0x0000e800ff907b82 */ /* 0x000e620000000800 */
[--C-:B------:R-:W-:Y:S01]  /*28d80*/  IMAD.X R151, R149, 0x1, R0.reuse, P5 ;  /* 0x0000000195977824 */ /* 0x100fe200028e0600 */
[----:B------:R-:W-:Y:S01]  /*28d90*/  IADD3 R148, P5, PT, R220, R2, RZ ;  /* 0x00000002dc947210 */ /* 0x000fe20007fbe0ff */
[----:B------:R-:W-:Y:S04]  /*28da0*/  STL.64 [R1+0x230], R156 ;  /* 0x0002309c01007387 */ /* 0x000fe80000100a00 */
[----:B------:R-:W-:Y:S01]  /*28db0*/  IMAD.X R149, R221, 0x1, R0, P5 ;  /* 0x00000001dd957824 */ /* 0x000fe200028e0600 */
[----:B------:R1:W-:Y:S02]  /*28dc0*/  STL.64 [R1+0x258], R150 ;  /* 0x0002589601007387 */ /* 0x0003e40000100a00 */
[----:B-1----:R-:W-:-:S02]  /*28dd0*/  VIADD R146, R146, 0xfffffebb ;  /* 0xfffffebb92927836 */ /* 0x002fc40000000000 */
[----:B------:R-:W-:Y:S04]  /*28de0*/  LDGSTS.E [R252+0x60108], desc[UR22][R150.64], !P3 ;  /* 0x6010800096fc7fae */ /* 0x000fe8000d9a1016 */
[----:B------:R1:W-:Y:S01]  /*28df0*/  STL.64 [R1+0x260], R148 ;  /* 0x0002609401007387 */ /* 0x0003e20000100a00 */
[----:B------:R-:W-:Y:S02]  /*28e00*/  IADD3 R145, PT, PT, R145, -0x146, RZ ;  /* 0xfffffeba91917810 */ /* 0x000fe40007ffe0ff */
[----:B------:R-:W-:Y:S01]  /*28e10*/  ISETP.GE.U32.AND P4, PT, R146, 0x7ffffe3c, PT ;  /* 0x7ffffe3c9200780c */ /* 0x000fe20003f86070 */
[----:B------:R-:W-:Y:S04]  /*28e20*/  LDGSTS.E [R252+0x6010c], desc[UR22][R148.64], !P2 ;  /* 0x6010c00094fc7fae */ /* 0x000fe8000d1a1016 */
[----:B------:R-:W4:Y:S01]  /*28e30*/  LDL.LU.64 R150, [R1+0xd10] ;  /* 0x000d100001967983 */ /* 0x000f220000300a00 */
[----:B------:R-:W-:Y:S01]  /*28e40*/  ISETP.GE.U32.AND P3, PT, R145, 0x7ffffe3b, PT ;  /* 0x7ffffe3b9100780c */ /* 0x000fe20003f66070 */
[----:B------:R-:W-:Y:S01]  /*28e50*/  VIADD R144, R144, 0xfffffeb9 ;  /* 0xfffffeb990907836 */ /* 0x000fe20000000000 */
[----:B------:R-:W2:Y:S01]  /*28e60*/  LDC R146, c[0x0][0x3a0] ;  /* 0x0000e800ff927b82 */ /* 0x000ea20000000800 */
[----:B-1----:R-:W4:Y:S03]  /*28e70*/  LDL.LU.64 R148, [R1+0xd08] ;  /* 0x000d080001947983 */ /* 0x002f260000300a00 */
[----:B------:R-:W-:-:S04]  /*28e80*/  ISETP.GE.U32.AND P2, PT, R144, 0x7ffffe3a, PT ;  /* 0x7ffffe3a9000780c */ /* 0x000fc80003f46070 */
[----:B------:R-:W1:Y:S01]  /*28e90*/  LDC R145, c[0x0][0x3a0] ;  /* 0x0000e800ff917b82 */ /* 0x000e620000000800 */
[----:B------:R-:W4:Y:S07]  /*28ea0*/  LDL.LU.64 R220, [R1+0xd00] ;  /* 0x000d000001dc7983 */ /* 0x000f2e0000300a00 */
[----:B------:R-:W1:Y:S01]  /*28eb0*/  LDC R144, c[0x0][0x3a0] ;  /* 0x0000e800ff907b82 */ /* 0x000e620000000800 */
[----:B--2---:R-:W-:-:S05]  /*28ec0*/  IADD3 R156, P5, PT, R154, R2, RZ ;  /* 0x000000029a9c7210 */ /* 0x004fca0007fbe0ff */
[----:B------:R-:W-:Y:S01]  /*28ed0*/  IMAD.X R157, R155, 0x1, R0, P5 ;  /* 0x000000019b9d7824 */ /* 0x000fe200028e0600 */
[----:B---3--:R-:W-:-:S04]  /*28ee0*/  IADD3 R154, P5, PT, R152, R2, RZ ;  /* 0x00000002989a7210 */ /* 0x008fc80007fbe0ff */
[----:B------:R2:W-:Y:S01]  /*28ef0*/  LDGSTS.E [R252+0x60110], desc[UR22][R156.64], !P4 ;  /* 0x601100009cfc7fae */ /* 0x0005e2000e1a1016 */
[--C-:B------:R-:W-:Y:S01]  /*28f00*/  IMAD.X R155, R153, 0x1, R0.reuse, P5 ;  /* 0x00000001999b7824 */ /* 0x100fe200028e0600 */
[----:B----4-:R-:W-:Y:S02]  /*28f10*/  IADD3 R152, P5, PT, R158, R2, RZ ;  /* 0x000000029e987210 */ /* 0x010fe40007fbe0ff */
[----:B------:R-:W-:Y:S03]  /*28f20*/  STL.64 [R1+0x268], R156 ;  /* 0x0002689c01007387 */ /* 0x000fe60000100a00 */
[----:B------:R-:W-:Y:S01]  /*28f30*/  IMAD.X R153, R159, 0x1, R0, P5 ;  /* 0x000000019f997824 */ /* 0x000fe200028e0600 */
[----:B------:R3:W-:Y:S04]  /*28f40*/  STL.64 [R1+0x270], R154 ;  /* 0x0002709a01007387 */ /* 0x0007e80000100a00 */
[----:B------:R-:W-:Y:S04]  /*28f50*/  LDGSTS.E [R252+0x60114], desc[UR22][R154.64], !P3 ;  /* 0x601140009afc7fae */ /* 0x000fe8000d9a1016 */
[----:B------:R4:W-:Y:S04]  /*28f60*/  STL.64 [R1+0x280], R152 ;  /* 0x0002809801007387 */ /* 0x0009e80000100a00 */
[----:B------:R-:W-:Y:S04]  /*28f70*/  LDGSTS.E [R252+0x60118], desc[UR22][R152.64], !P2 ;  /* 0x6011800098fc7fae */ /* 0x000fe8000d1a1016 */
[----:B---3--:R-:W3:Y:S04]  /*28f80*/  LDL.LU.64 R154, [R1+0xcf8] ;  /* 0x000cf800019a7983 */ /* 0x008ee80000300a00 */
[----:B----4-:R-:W4:Y:S04]  /*28f90*/  LDL.LU.64 R152, [R1+0xcf0] ;  /* 0x000cf00001987983 */ /* 0x010f280000300a00 */
[----:B------:R-:W4:Y:S01]  /*28fa0*/  LDL.LU.64 R158, [R1+0xce8] ;  /* 0x000ce800019e7983 */ /* 0x000f220000300a00 */
[----:B------:R-:W-:Y:S01]  /*28fb0*/  VIADD R146, R146, 0xfffffeb8 ;  /* 0xfffffeb892927836 */ /* 0x000fe20000000000 */
[----:B-1----:R-:W-:Y:S01]  /*28fc0*/  IADD3 R145, PT, PT, R145, -0x149, RZ ;  /* 0xfffffeb791917810 */ /* 0x002fe20007ffe0ff */
[----:B------:R-:W-:-:S03]  /*28fd0*/  VIADD R144, R144, 0xfffffeb6 ;  /* 0xfffffeb690907836 */ /* 0x000fc60000000000 */
[----:B------:R-:W-:Y:S02]  /*28fe0*/  ISETP.GE.U32.AND P4, PT, R146, 0x7ffffe39, PT ;  /* 0x7ffffe399200780c */ /* 0x000fe40003f86070 */
[----:B------:R-:W1:Y:S01]  /*28ff0*/  LDC R146, c[0x0][0x3a0] ;  /* 0x0000e800ff927b82 */ /* 0x000e620000000800 */
[----:B------:R-:W-:Y:S02]  /*29000*/  ISETP.GE.U32.AND P3, PT, R145, 0x7ffffe38, PT ;  /* 0x7ffffe389100780c */ /* 0x000fe40003f66070 */
[----:B--2---:R-:W-:-:S05]  /*29010*/  IADD3 R156, P5, PT, R150, R2, RZ ;  /* 0x00000002969c7210 */ /* 0x004fca0007fbe0ff */
[----:B------:R-:W2:Y:S01]  /*29020*/  LDC R145, c[0x0][0x3a0] ;  /* 0x0000e800ff917b82 */ /* 0x000ea20000000800 */
[----:B------:R-:W-:Y:S01]  /*29030*/  ISETP.GE.U32.AND P2, PT, R144, 0x7ffffe37, PT ;  /* 0x7ffffe379000780c */ /* 0x000fe20003f46070 */
[----:B------:R-:W-:Y:S01]  /*29040*/  IMAD.X R157, R151, 0x1, R0, P5 ;  /* 0x00000001979d7824 */ /* 0x000fe200028e0600 */
[----:B------:R-:W-:-:S04]  /*29050*/  IADD3 R150, P5, PT, R148, R2, RZ ;  /* 0x0000000294967210 */ /* 0x000fc80007fbe0ff */
[----:B------:R3:W-:Y:S01]  /*29060*/  LDGSTS.E [R252+0x6011c], desc[UR22][R156.64], !P4 ;  /* 0x6011c0009cfc7fae */ /* 0x0007e2000e1a1016 */
[----:B------:R-:W2:Y:S01]  /*29070*/  LDC R144, c[0x0][0x3a0] ;  /* 0x0000e800ff907b82 */ /* 0x000ea20000000800 */
[--C-:B------:R-:W-:Y:S01]  /*29080*/  IMAD.X R151, R149, 0x1, R0.reuse, P5 ;  /* 0x0000000195977824 */ /* 0x100fe200028e0600 */
[----:B------:R-:W-:Y:S01]  /*29090*/  IADD3 R148, P5, PT, R220, R2, RZ ;  /* 0x00000002dc947210 */ /* 0x000fe20007fbe0ff */
[----:B------:R-:W-:Y:S04]  /*290a0*/  STL.64 [R1+0x288], R156 ;  /* 0x0002889c01007387 */ /* 0x000fe80000100a00 */
[----:B------:R-:W-:Y:S01]  /*290b0*/  IMAD.X R149, R221, 0x1, R0, P5 ;  /* 0x00000001dd957824 */ /* 0x000fe200028e0600 */
[----:B------:R2:W-:Y:S01]  /*290c0*/  STL.64 [R1+0x290], R150 ;  /* 0x0002909601007387 */ /* 0x0005e20000100a00 */
[----:B-1----:R-:W-:-:S03]  /*290d0*/  VIADD R146, R146, 0xfffffeb5 ;  /* 0xfffffeb592927836 */ /* 0x002fc60000000000 */
[----:B------:R-:W-:Y:S04]  /*290e0*/  LDGSTS.E [R252+0x60120], desc[UR22][R150.64], !P3 ;  /* 0x6012000096fc7fae */ /* 0x000fe8000d9a1016 */
[----:B------:R1:W-:Y:S01]  /*290f0*/  STL.64 [R1+0x298], R148 ;  /* 0x0002989401007387 */ /* 0x0003e20000100a00 */
[----:B--2---:R-:W-:Y:S02]  /*29100*/  IADD3 R145, PT, PT, R145, -0x14c, RZ ;  /* 0xfffffeb491917810 */ /* 0x004fe40007ffe0ff */
[----:B------:R-:W-:Y:S01]  /*29110*/  ISETP.GE.U32.AND P4, PT, R146, 0x7ffffe36, PT ;  /* 0x7ffffe369200780c */ /* 0x000fe20003f86070 */
[----:B------:R-:W-:Y:S04]  /*29120*/  LDGSTS.E [R252+0x60124], desc[UR22][R148.64], !P2 ;  /* 0x6012400094fc7fae */ /* 0x000fe8000d1a1016 */
[----:B------:R-:W2:Y:S01]  /*29130*/  LDL.LU.64 R150, [R1+0xce0] ;  /* 0x000ce00001967983 */ /* 0x000ea20000300a00 */
[----:B------:R-:W-:Y:S01]  /*29140*/  ISETP.GE.U32.AND P3, PT, R145, 0x7ffffe35, PT ;  /* 0x7ffffe359100780c */ /* 0x000fe20003f66070 */
[----:B------:R-:W-:Y:S01]  /*29150*/  VIADD R144, R144, 0xfffffeb3 ;  /* 0xfffffeb390907836 */ /* 0x000fe20000000000 */
[----:B------:R-:W3:Y:S01]  /*29160*/  LDC R146, c[0x0][0x3a0] ;  /* 0x0000e800ff927b82 */ /* 0x000ee20000000800 */
[----:B-1----:R-:W2:Y:S03]  /*29170*/  LDL.LU.64 R148, [R1+0xcd8] ;  /* 0x000cd80001947983 */ /* 0x002ea60000300a00 */
[----:B------:R-:W-:-:S04]  /*29180*/  ISETP.GE.U32.AND P2, PT, R144, 0x7ffffe34, PT ;  /* 0x7ffffe349000780c */ /* 0x000fc80003f46070 */
[----:B------:R-:W1:Y:S01]  /*29190*/  LDC R145, c[0x0][0x3a0] ;  /* 0x0000e800ff917b82 */ /* 0x000e620000000800 */
[----:B------:R-:W2:Y:S07]  /*291a0*/  LDL.LU.64 R220, [R1+0xcd0] ;  /* 0x000cd00001dc7983 */ /* 0x000eae0000300a00 */
[----:B------:R-:W1:Y:S01]  /*291b0*/  LDC R144, c[0x0][0x3a0] ;  /* 0x0000e800ff907b82 */ /* 0x000e620000000800 */
[----:B---3--:R-:W-:-:S05]  /*291c0*/  IADD3 R156, P5, PT, R154, R2, RZ ;  /* 0x000000029a9c7210 */ /* 0x008fca0007fbe0ff */
[----:B------:R-:W-:Y:S01]  /*291d0*/  IMAD.X R157, R155, 0x1, R0, P5 ;  /* 0x000000019b9d7824 */ /* 0x000fe200028e0600 */
[----:B----4-:R-:W-:-:S04]  /*291e0*/  IADD3 R154, P5, PT, R152, R2, RZ ;  /* 0x00000002989a7210 */ /* 0x010fc80007fbe0ff */
[----:B------:R2:W-:Y:S01]  /*291f0*/  LDGSTS.E [R252+0x60128], desc[UR22][R156.64], !P4 ;  /* 0x601280009cfc7fae */ /* 0x0005e2000e1a1016 */
[--C-:B------:R-:W-:Y:S01]  /*29200*/  IMAD.X R155, R153, 0x1, R0.reuse, P5 ;  /* 0x00000001999b7824 */ /* 0x100fe200028e0600 */
[----:B------:R-:W-:Y:S02]  /*29210*/  IADD3 R152, P5, PT, R158, R2, RZ ;  /* 0x000000029e987210 */ /* 0x000fe40007fbe0ff */
        /* <DEDUP_REMOVED lines=255> */
[----:B--2---:R-:W-:Y:S02]  /*2a210*/  IADD3 R156, P5, PT, R150, R2, RZ ;  /* 0x00000002969c7210 */ /* 0x004fe40007fbe0ff */
[----:B------:R-:W-:-:S03]  /*2a220*/  ISETP.GE.U32.AND P2, PT, R144, 0x7ffffe13, PT ;  /* 0x7ffffe139000780c */ /* 0x000fc60003f46070 */
[----:B------:R-:W2:Y:S01]  /*2a230*/  LDC R145, c[0x0][0x3a0] ;  /* 0x0000e800ff917b82 */ /* 0x000ea20000000800 */
[----:B------:R-:W-:Y:S01]  /*2a240*/  IMAD.X R157, R151, 0x1, R0, P5 ;  /* 0x00000001979d7824 */ /* 0x000fe200028e0600 */
[----:B------:R-:W-:-:S04]  /*2a250*/  IADD3 R150, P5, PT, R148, R2, RZ ;  /* 0x0000000294967210 */ /* 0x000fc80007fbe0ff */
[----:B------:R3:W-:Y:S02]  /*2a260*/  LDGSTS.E [R252+0x601ac], desc[UR22][R156.64], !P4 ;  /* 0x601ac0009cfc7fae */ /* 0x0007e4000e1a1016 */
[----:B------:R-:W2:Y:S01]  /*2a270*/  LDC R144, c[0x0][0x3a0] ;  /* 0x0000e800ff907b82 */ /* 0x000ea20000000800 */
[--C-:B------:R-:W-:Y:S01]  /*2a280*/  IMAD.X R151, R149, 0x1, R0.reuse, P5 ;  /* 0x0000000195977824 */ /* 0x100fe200028e0600 */
[----:B------:R-:W-:Y:S01]  /*2a290*/  IADD3 R148, P5, PT, R220, R2, RZ ;  /* 0x00000002dc947210 */ /* 0x000fe20007fbe0ff */
[----:B------:R-:W-:Y:S04]  /*2a2a0*/  STL.64 [R1+0x3e8], R156 ;  /* 0x0003e89c01007387 */ /* 0x000fe80000100a00 */
[----:B------:R-:W-:Y:S01]  /*2a2b0*/  IMAD.X R149, R221, 0x1, R0, P5 ;  /* 0x00000001dd957824 */ /* 0x000fe200028e0600 */
[----:B------:R2:W-:Y:S04]  /*2a2c0*/  STL.64 [R1+0x400], R150 ;  /* 0x0004009601007387 */ /* 0x0005e80000100a00 */
[----:B------:R-:W-:Y:S04]  /*2a2d0*/  LDGSTS.E [R252+0x601b0], desc[UR22][R150.64], !P3 ;  /* 0x601b000096fc7fae */ /* 0x000fe8000d9a1016 */
[----:B------:R2:W-:Y:S01]  /*2a2e0*/  STL.64 [R1+0x408], R148 ;  /* 0x0004089401007387 */ /* 0x0005e20000100a00 */
[----:B-1----:R-:W-:Y:S01]  /*2a2f0*/  VIADD R146, R146, 0xfffffe91 ;  /* 0xfffffe9192927836 */ /* 0x002fe20000000000 */
[----:B--2---:R-:W-:-:S02]  /*2a300*/  IADD3 R145, PT, PT, R145, -0x170, RZ ;  /* 0xfffffe9091917810 */ /* 0x004fc40007ffe0ff */
[----:B------:R-:W-:Y:S04]  /*2a310*/  LDGSTS.E [R252+0x601b4], desc[UR22][R148.64], !P2 ;  /* 0x601b400094fc7fae */ /* 0x000fe8000d1a1016 */
[----:B------:R-:W2:Y:S01]  /*2a320*/  LDL.LU.64 R150, [R1+0xbc0] ;  /* 0x000bc00001967983 */ /* 0x000ea20000300a00 */
[----:B------:R-:W-:Y:S01]  /*2a330*/  VIADD R144, R144, 0xfffffe8f ;  /* 0xfffffe8f90907836 */ /* 0x000fe20000000000 */
[----:B------:R-:W-:Y:S02]  /*2a340*/  ISETP.GE.U32.AND P4, PT, R146, 0x7ffffe12, PT ;  /* 0x7ffffe129200780c */ /* 0x000fe40003f86070 */
[----:B------:R-:W-:Y:S01]  /*2a350*/  ISETP.GE.U32.AND P3, PT, R145, 0x7ffffe11, PT ;  /* 0x7ffffe119100780c */ /* 0x000fe20003f66070 */
[----:B------:R-:W1:Y:S01]  /*2a360*/  LDC R146, c[0x0][0x3a0] ;  /* 0x0000e800ff927b82 */ /* 0x000e620000000800 */
[----:B------:R-:W2:Y:S01]  /*2a370*/  LDL.LU.64 R148, [R1+0xbb8] ;  /* 0x000bb80001947983 */ /* 0x000ea20000300a00 */
[----:B------:R-:W-:-:S03]  /*2a380*/  ISETP.GE.U32.AND P2, PT, R144, 0x7ffffe10, PT ;  /* 0x7ffffe109000780c */ /* 0x000fc60003f46070 */
[----:B------:R-:W2:Y:S03]  /*2a390*/  LDL.LU.64 R220, [R1+0xbb0] ;  /* 0x000bb00001dc7983 */ /* 0x000ea60000300a00 */
[----:B------:R-:W1:Y:S08]  /*2a3a0*/  LDC R145, c[0x0][0x3a0] ;  /* 0x0000e800ff917b82 */ /* 0x000e700000000800 */
        /* <DEDUP_REMOVED lines=9> */
[----:B------:R-:W-:Y:S04]  /*2a440*/  STL.64 [R1+0x418], R154 ;  /* 0x0004189a01007387 */ /* 0x000fe80000100a00 */
[----:B------:R3:W-:Y:S04]  /*2a450*/  STL.64 [R1+0x420], R152 ;  /* 0x0004209801007387 */ /* 0x0007e80000100a00 */
[----:B------:R-:W4:Y:S04]  /*2a460*/  LDL.LU.64 R158, [R1+0xba8] ;  /* 0x000ba800019e7983 */ /* 0x000f280000300a00 */
[----:B------:R-:W-:Y:S04]  /*2a470*/  LDGSTS.E [R252+0x601bc], desc[UR22][R154.64], !P3 ;  /* 0x601bc0009afc7fae */ /* 0x000fe8000d9a1016 */
[----:B------:R-:W-:Y:S04]  /*2a480*/  LDGSTS.E [R252+0x601c0], desc[UR22][R152.64], !P2 ;  /* 0x601c000098fc7fae */ /* 0x000fe8000d1a1016 */
[----:B---3--:R-:W3:Y:S04]  /*2a490*/  LDL.LU.64 R152, [R1+0xba0] ;  /* 0x000ba00001987983 */ /* 0x008ee80000300a00 */
[----:B------:R-:W3:Y:S01]  /*2a4a0*/  LDL.LU.64 R154, [R1+0xb98] ;  /* 0x000b9800019a7983 */ /* 0x000ee20000300a00 */
[----:B-1----:R-:W-:Y:S01]  /*2a4b0*/  VIADD R146, R146, 0xfffffe8e ;  /* 0xfffffe8e92927836 */ /* 0x002fe20000000000 */
[----:B------:R-:W-:-:S04]  /*2a4c0*/  IADD3 R145, PT, PT, R145, -0x173, RZ ;  /* 0xfffffe8d91917810 */ /* 0x000fc80007ffe0ff */
[----:B------:R-:W-:Y:S02]  /*2a4d0*/  ISETP.GE.U32.AND P4, PT, R146, 0x7ffffe0f, PT ;  /* 0x7ffffe0f9200780c */ /* 0x000fe40003f86070 */
[----:B------:R-:W1:Y:S01]  /*2a4e0*/  LDC R146, c[0x0][0x3a0] ;  /* 0x0000e800ff927b82 */ /* 0x000e620000000800 */
[----:B--2---:R-:W-:Y:S01]  /*2a4f0*/  IADD3 R156, P5, PT, R150, R2, RZ ;  /* 0x00000002969c7210 */ /* 0x004fe20007fbe0ff */
[----:B------:R-:W-:Y:S01]  /*2a500*/  VIADD R144, R144, 0xfffffe8c ;  /* 0xfffffe8c90907836 */ /* 0x000fe20000000000 */
[----:B------:R-:W-:-:S03]  /*2a510*/  ISETP.GE.U32.AND P3, PT, R145, 0x7ffffe0e, PT ;  /* 0x7ffffe0e9100780c */ /* 0x000fc60003f66070 */
[--C-:B------:R-:W-:Y:S01]  /*2a520*/  IMAD.X R157, R151, 0x1, R0.reuse, P5 ;  /* 0x00000001979d7824 */ /* 0x100fe200028e0600 */
[-C--:B------:R-:W-:Y:S01]  /*2a530*/  IADD3 R150, P5, PT, R148, R2.reuse, RZ ;  /* 0x0000000294967210 */ /* 0x080fe20007fbe0ff */
[----:B------:R-:W2:Y:S01]  /*2a540*/  LDC R145, c[0x0][0x3a0] ;  /* 0x0000e800ff917b82 */ /* 0x000ea20000000800 */
[----:B------:R-:W-:Y:S02]  /*2a550*/  ISETP.GE.U32.AND P2, PT, R144, 0x7ffffe0d, PT ;  /* 0x7ffffe0d9000780c */ /* 0x000fe40003f46070 */
[----:B------:R4:W-:Y:S01]  /*2a560*/  LDGSTS.E [R252+0x601c4], desc[UR22][R156.64], !P4 ;  /* 0x601c40009cfc7fae */ /* 0x0009e2000e1a1016 */
[--C-:B------:R-:W-:Y:S01]  /*2a570*/  IMAD.X R151, R149, 0x1, R0.reuse, P5 ;  /* 0x0000000195977824 */ /* 0x100fe200028e0600 */
[----:B------:R-:W-:Y:S02]  /*2a580*/  IADD3 R148, P5, PT, R220, R2, RZ ;  /* 0x00000002dc947210 */ /* 0x000fe40007fbe0ff */
[----:B------:R-:W-:Y:S01]  /*2a590*/  STL.64 [R1+0x430], R156 ;  /* 0x0004309c01007387 */ /* 0x000fe20000100a00 */
[----:B------:R-:W3:Y:S02]  /*2a5a0*/  LDC R144, c[0x0][0x3a0] ;  /* 0x0000e800ff907b82 */ /* 0x000ee40000000800 */
[----:B------:R-:W-:Y:S01]  /*2a5b0*/  IMAD.X R149, R221, 0x1, R0, P5 ;  /* 0x00000001dd957824 */ /* 0x000fe200028e0600 */
[----:B------:R1:W-:Y:S04]  /*2a5c0*/  STL.64 [R1+0x438], R150 ;  /* 0x0004389601007387 */ /* 0x0003e80000100a00 */
[----:B------:R-:W-:Y:S01]  /*2a5d0*/  LDGSTS.E [R252+0x601c8], desc[UR22][R150.64], !P3 ;  /* 0x601c800096fc7fae */ /* 0x000fe2000d9a1016 */
[----:B-1----:R-:W-:-:S03]  /*2a5e0*/  VIADD R146, R146, 0xfffffe8b ;  /* 0xfffffe8b92927836 */ /* 0x002fc60000000000 */
[----:B------:R-:W-:Y:S04]  /*2a5f0*/  LDGSTS.E [R252+0x601cc], desc[UR22][R148.64], !P2 ;  /* 0x601cc00094fc7fae */ /* 0x000fe8000d1a1016 */
[----:B------:R-:W3:Y:S04]  /*2a600*/  LDL.LU.64 R150, [R1+0xb90] ;  /* 0x000b900001967983 */ /* 0x000ee80000300a00 */
[----:B------:R1:W-:Y:S01]  /*2a610*/  STL.64 [R1+0x448], R148 ;  /* 0x0004489401007387 */ /* 0x0003e20000100a00 */
[----:B------:R-:W-:Y:S02]  /*2a620*/  ISETP.GE.U32.AND P4, PT, R146, 0x7ffffe0c, PT ;  /* 0x7ffffe0c9200780c */ /* 0x000fe40003f86070 */
[----:B--2---:R-:W-:Y:S01]  /*2a630*/  IADD3 R145, PT, PT, R145, -0x176, RZ ;  /* 0xfffffe8a91917810 */ /* 0x004fe20007ffe0ff */
[----:B------:R-:W2:Y:S01]  /*2a640*/  LDC R146, c[0x0][0x3a0] ;  /* 0x0000e800ff927b82 */ /* 0x000ea20000000800 */
[----:B-1----:R-:W3:Y:S04]  /*2a650*/  LDL.LU.64 R148, [R1+0xb88] ;  /* 0x000b880001947983 */ /* 0x002ee80000300a00 */
[----:B------:R-:W3:Y:S01]  /*2a660*/  LDL.LU.64 R220, [R1+0xb80] ;  /* 0x000b800001dc7983 */ /* 0x000ee20000300a00 */
[----:B----4-:R-:W-:-:S05]  /*2a670*/  IADD3 R156, P5, PT, R158, R2, RZ ;  /* 0x000000029e9c7210 */ /* 0x010fca0007fbe0ff */
[----:B------:R-:W-:Y:S01]  /*2a680*/  IMAD.X R157, R159, 0x1, R0, P5 ;  /* 0x000000019f9d7824 */ /* 0x000fe200028e0600 */
[----:B---3--:R-:W-:-:S04]  /*2a690*/  IADD3 R158, P5, PT, R152, R2, RZ ;  /* 0x00000002989e7210 */ /* 0x008fc80007fbe0ff */
[----:B------:R-:W-:Y:S01]  /*2a6a0*/  LDGSTS.E [R252+0x601d0], desc[UR22][R156.64], !P4 ;  /* 0x601d00009cfc7fae */ /* 0x000fe2000e1a1016 */
[--C-:B------:R-:W-:Y:S01]  /*2a6b0*/  IMAD.X R159, R153, 0x1, R0.reuse, P5 ;  /* 0x00000001999f7824 */ /* 0x100fe200028e0600 */
[----:B------:R-:W-:Y:S02]  /*2a6c0*/  IADD3 R152, P5, PT, R154, R2, RZ ;  /* 0x000000029a987210 */ /* 0x000fe40007fbe0ff */
[----:B------:R1:W-:Y:S03]  /*2a6d0*/  STL.64 [R1+0x450], R156 ;  /* 0x0004509c01007387 */ /* 0x0003e60000100a00 */
[----:B------:R-:W-:Y:S02]  /*2a6e0*/  IMAD.X R153, R155, 0x1, R0, P5 ;  /* 0x000000019b997824 */ /* 0x000fe400028e0600 */
[----:B------:R-:W3:Y:S04]  /*2a6f0*/  LDL.LU.64 R154, [R1+0xb78] ;  /* 0x000b7800019a7983 */ /* 0x000ee80000300a00 */
[----:B------:R4:W-:Y:S04]  /*2a700*/  STL.64 [R1+0x458], R158 ;  /* 0x0004589e01007387 */ /* 0x0009e80000100a00 */
[----:B-1----:R-:W3:Y:S01]  /*2a710*/  LDL.LU.64 R156, [R1+0xb70] ;  /* 0x000b7000019c7983 */ /* 0x002ee20000300a00 */
[----:B------:R-:W-:-:S02]  /*2a720*/  ISETP.GE.U32.AND P3, PT, R145, 0x7ffffe0b, PT ;  /* 0x7ffffe0b9100780c */ /* 0x000fc40003f66070 */
[----:B------:R-:W1:Y:S01]  /*2a730*/  LDC R145, c[0x0][0x3a0] ;  /* 0x0000e800ff917b82 */ /* 0x000e620000000800 */
[----:B------:R-:W-:-:S05]  /*2a740*/  VIADD R144, R144, 0xfffffe89 ;  /* 0xfffffe8990907836 */ /* 0x000fca0000000000 */
[----:B------:R-:W-:Y:S02]  /*2a750*/  ISETP.GE.U32.AND P2, PT, R144, 0x7ffffe0a, PT ;  /* 0x7ffffe0a9000780c */ /* 0x000fe40003f46070 */
[----:B------:R-:W4:Y:S01]  /*2a760*/  LDC R144, c[0x0][0x3a0] ;  /* 0x0000e800ff907b82 */ /* 0x000f220000000800 */
[----:B--2---:R-:W-:Y:S02]  /*2a770*/  VIADD R146, R146, 0xfffffe88 ;  /* 0xfffffe8892927836 */ /* 0x004fe40000000000 */
[----:B------:R-:W-:Y:S03]  /*2a780*/  LDGSTS.E [R252+0x601d4], desc[UR22][R158.64], !P3 ;  /* 0x601d40009efc7fae */ /* 0x000fe6000d9a1016 */
[----:B------:R-:W-:Y:S02]  /*2a790*/  ISETP.GE.U32.AND P4, PT, R146, 0x7ffffe09, PT ;  /* 0x7ffffe099200780c */ /* 0x000fe40003f86070 */
[----:B------:R-:W2:Y:S01]  /*2a7a0*/  LDC R146, c[0x0][0x3a0] ;  /* 0x0000e800ff927b82 */ /* 0x000ea20000000800 */
[----:B------:R1:W-:Y:S04]  /*2a7b0*/  STL.64 [R1+0x460], R152 ;  /* 0x0004609801007387 */ /* 0x0003e80000100a00 */
[----:B------:R1:W-:Y:S02]  /*2a7c0*/  LDGSTS.E [R252+0x601d8], desc[UR22][R152.64], !P2 ;  /* 0x601d800098fc7fae */ /* 0x0003e4000d1a1016 */
[----:B-1----:R-:W-:-:S02]  /*2a7d0*/  IADD3 R145, PT, PT, R145, -0x179, RZ ;  /* 0xfffffe8791917810 */ /* 0x002fc40007ffe0ff */
[----:B----4-:R-:W4:Y:S02]  /*2a7e0*/  LDL.LU.64 R158, [R1+0x1430] ;  /* 0x00143000019e7983 */ /* 0x010f240000300a00 */
[----:B------:R-:W-:Y:S02]  /*2a7f0*/  ISETP.GE.U32.AND P3, PT, R145, 0x7ffffe08, PT ;  /* 0x7ffffe089100780c */ /* 0x000fe40003f66070 */
[----:B------:R-:W1:Y:S01]  /*2a800*/  LDC R145, c[0x0][0x3a0] ;  /* 0x0000e800ff917b82 */ /* 0x000e620000000800 */
[----:B------:R-:W-:Y:S01]  /*2a810*/  IADD3 R152, P5, PT, R150, R2, RZ ;  /* 0x0000000296987210 */ /* 0x000fe20007fbe0ff */
[----:B------:R-:W-:-:S04]  /*2a820*/  VIADD R144, R144, 0xfffffe86 ;  /* 0xfffffe8690907836 */ /* 0x000fc80000000000 */
[--C-:B------:R-:W-:Y:S01]  /*2a830*/  IMAD.X R153, R151, 0x1, R0.reuse, P5 ;  /* 0x0000000197997824 */ /* 0x100fe200028e0600 */
[----:B------:R-:W-:Y:S02]  /*2a840*/  ISETP.GE.U32.AND P2, PT, R144, 0x7ffffe07, PT ;  /* 0x7ffffe079000780c */ /* 0x000fe40003f46070 */
[-C--:B------:R-:W-:Y:S01]  /*2a850*/  IADD3 R150, P5, PT, R148, R2.reuse, RZ ;  /* 0x0000000294967210 */ /* 0x080fe20007fbe0ff */
[----:B------:R-:W3:Y:S01]  /*2a860*/  LDC R144, c[0x0][0x3a0] ;  /* 0x0000e800ff907b82 */ /* 0x000ee20000000800 */
[----:B------:R1:W-:Y:S03]  /*2a870*/  LDGSTS.E [R252+0x601dc], desc[UR22][R152.64], !P4 ;  /* 0x601dc00098fc7fae */ /* 0x0003e6000e1a1016 */
[--C-:B------:R-:W-:Y:S01]  /*2a880*/  IMAD.X R151, R149, 0x1, R0.reuse, P5 ;  /* 0x0000000195977824 */ /* 0x100fe200028e0600 */
[----:B------:R-:W-:Y:S01]  /*2a890*/  IADD3 R148, P5, PT, R220, R2, RZ ;  /* 0x00000002dc947210 */ /* 0x000fe20007fbe0ff */
[----:B------:R3:W-:Y:S04]  /*2a8a0*/  STL.64 [R1+0x468], R152 ;  /* 0x0004689801007387 */ /* 0x0007e80000100a00 */
[----:B------:R-:W-:-:S02]  /*2a8b0*/  IMAD.X R149, R221, 0x1, R0, P5 ;  /* 0x00000001dd957824 */ /* 0x000fc400028e0600 */
[----:B--2---:R-:W-:Y:S01]  /*2a8c0*/  VIADD R146, R146, 0xfffffe85 ;  /* 0xfffffe8592927836 */ /* 0x004fe20000000000 */
[----:B------:R2:W-:Y:S01]  /*2a8d0*/  STL.64 [R1+0x470], R150 ;  /* 0x0004709601007387 */ /* 0x0005e20000100a00 */
[----:B-1----:R-:W-:-:S03]  /*2a8e0*/  IADD3 R145, PT, PT, R145, -0x17c, RZ ;  /* 0xfffffe8491917810 */ /* 0x002fc60007ffe0ff */
[----:B------:R2:W-:Y:S01]  /*2a8f0*/  LDGSTS.E [R252+0x601e0], desc[UR22][R150.64], !P3 ;  /* 0x601e000096fc7fae */ /* 0x0005e2000d9a1016 */
[----:B------:R-:W-:Y:S02]  /*2a900*/  ISETP.GE.U32.AND P4, PT, R146, 0x7ffffe06, PT ;  /* 0x7ffffe069200780c */ /* 0x000fe40003f86070 */
[----:B------:R-:W-:Y:S01]  /*2a910*/  ISETP.GE.U32.AND P3, PT, R145, 0x7ffffe05, PT ;  /* 0x7ffffe059100780c */ /* 0x000fe20003f66070 */
[----:B------:R1:W-:Y:S01]  /*2a920*/  STL.64 [R1+0x478], R148 ;  /* 0x0004789401007387 */ /* 0x0003e20000100a00 */
[----:B------:R-:W1:Y:S03]  /*2a930*/  LDC R145, c[0x0][0x3a0] ;  /* 0x0000e800ff917b82 */ /* 0x000e660000000800 */
[----:B------:R1:W-:Y:S01]  /*2a940*/  LDGSTS.E [R252+0x601e4], desc[UR22][R148.64], !P2 ;  /* 0x601e400094fc7fae */ /* 0x0003e2000d1a1016 */
[----:B---3--:R-:W-:-:S04]  /*2a950*/  VIADD R144, R144, 0xfffffe83 ;  /* 0xfffffe8390907836 */ /* 0x008fc80000000000 */
[----:B------:R-:W3:Y:S01]  /*2a960*/  LDC R146, c[0x0][0x3a0] ;  /* 0x0000e800ff927b82 */ /* 0x000ee20000000800 */
[----:B------:R-:W-:-:S07]  /*2a970*/  ISETP.GE.U32.AND P2, PT, R144, 0x7ffffe04, PT ;  /* 0x7ffffe049000780c */ /* 0x000fce0003f46070 */
[----:B------:R-:W3:Y:S01]  /*2a980*/  LDC R144, c[0x0][0x3a0] ;  /* 0x0000e800ff907b82 */ /* 0x000ee20000000800 */
[----:B------:R-:W-:-:S05]  /*2a990*/  IADD3 R152, P5, PT, R154, R2, RZ ;  /* 0x000000029a987210 */ /* 0x000fca0007fbe0ff */
[----:B------:R-:W-:Y:S01]  /*2a9a0*/  IMAD.X R153, R155, 0x1, R0, P5 ;  /* 0x000000019b997824 */ /* 0x000fe200028e0600 */
[----:B--2---:R-:W-:-:S04]  /*2a9b0*/  IADD3 R150, P5, PT, R156, R2, RZ ;  /* 0x000000029c967210 */ /* 0x004fc80007fbe0ff */
[----:B------:R-:W-:Y:S01]  /*2a9c0*/  LDGSTS.E [R252+0x601e8], desc[UR22][R152.64], !P4 ;  /* 0x601e800098fc7fae */ /* 0x000fe2000e1a1016 */
[--C-:B------:R-:W-:Y:S01]  /*2a9d0*/  IMAD.X R151, R157, 0x1, R0.reuse, P5 ;  /* 0x000000019d977824 */ /* 0x100fe200028e0600 */
[----:B-1----:R-:W-:Y:S02]  /*2a9e0*/  IADD3 R148, P5, PT, R228, R2, RZ ;  /* 0x00000002e4947210 */ /* 0x002fe40007fbe0ff */
[----:B------:R-:W-:Y:S01]  /*2a9f0*/  STL.64 [R1+0x480], R152 ;  /* 0x0004809801007387 */ /* 0x000fe20000100a00 */
[----:B------:R-:W1:Y:S02]  /*2aa00*/  LDC R157, c[0x0][0x3a0] ;  /* 0x0000e800ff9d7b82 */ /* 0x000e640000000800 */
[----:B------:R-:W-:Y:S01]  /*2aa10*/  IMAD.X R149, R229, 0x1, R0, P5 ;  /* 0x00000001e5957824 */ /* 0x000fe200028e0600 */
[----:B------:R2:W-:Y:S04]  /*2aa20*/  STL.64 [R1+0x488], R150 ;  /* 0x0004889601007387 */ /* 0x0005e80000100a00 */
[----:B------:R-:W-:Y:S04]  /*2aa30*/  LDGSTS.E [R252+0x601ec], desc[UR22][R150.64], !P3 ;  /* 0x601ec00096fc7fae */ /* 0x000fe8000d9a1016 */
[----:B------:R1:W-:Y:S01]  /*2aa40*/  STL.64 [R1+0x490], R148 ;  /* 0x0004909401007387 */ /* 0x0003e20000100a00 */
[----:B---3--:R-:W-:Y:S01]  /*2aa50*/  IADD3 R228, PT, PT, R144, -0x17f, RZ ;  /* 0xfffffe8190e47810 */ /* 0x008fe20007ffe0ff */
[----:B------:R-:W-:-:S02]  /*2aa60*/  VIADD R229, R145, 0xfffffe82 ;  /* 0xfffffe8291e57836 */ /* 0x000fc40000000000 */
[----:B------:R1:W-:Y:S04]  /*2aa70*/  LDGSTS.E [R252+0x601f0], desc[UR22][R148.64], !P2 ;  /* 0x601f000094fc7fae */ /* 0x0003e8000d1a1016 */
[----:B--2---:R-:W2:Y:S04]  /*2aa80*/  LDL.LU.64 R150, [R1+0xfe8] ;  /* 0x000fe80001967983 */ /* 0x004ea80000300a00 */
[----:B------:R-:W3:Y:S01]  /*2aa90*/  LDL.LU.64 R152, [R1+0xfe0] ;  /* 0x000fe00001987983 */ /* 0x000ee20000300a00 */
[----:B------:R-:W-:-:S05]  /*2aaa0*/  IADD3 R144, P4, PT, R226, R2, RZ ;  /* 0x00000002e2907210 */ /* 0x000fca0007f9e0ff */
[--C-:B------:R-:W-:Y:S01]  /*2aab0*/  IMAD.X R145, R227, 0x1, R0.reuse, P4 ;  /* 0x00000001e3917824 */ /* 0x100fe200020e0600 */
[----:B------:R-:W-:Y:S02]  /*2aac0*/  ISETP.GE.U32.AND P3, PT, R229, 0x7ffffe03, PT ;  /* 0x7ffffe03e500780c */ /* 0x000fe40003f66070 */
[----:B-1----:R-:W-:Y:S02]  /*2aad0*/  IADD3 R148, P5, PT, R224, R2, RZ ;  /* 0x00000002e0947210 */ /* 0x002fe40007fbe0ff */
[----:B------:R1:W-:Y:S04]  /*2aae0*/  STL.64 [R1+0x498], R144 ;  /* 0x0004989001007387 */ /* 0x0003e80000100a00 */
[----:B------:R-:W4:Y:S01]  /*2aaf0*/  LDL.LU.64 R220, [R1+0xfd8] ;  /* 0x000fd80001dc7983 */ /* 0x000f220000300a00 */
[----:B------:R-:W-:-:S03]  /*2ab00*/  IMAD.X R149, R225, 0x1, R0, P5 ;  /* 0x00000001e1957824 */ /* 0x000fc600028e0600 */
[----:B------:R-:W4:Y:S04]  /*2ab10*/  LDL.LU.64 R154, [R1+0xfd0] ;  /* 0x000fd000019a7983 */ /* 0x000f280000300a00 */
[----:B------:R-:W-:Y:S04]  /*2ab20*/  LDGSTS.E [R252+0x601f4], desc[UR22][R144.64], !P3 ;  /* 0x601f400090fc7fae */ /* 0x000fe8000d9a1016 */
[----:B------:R1:W-:Y:S04]  /*2ab30*/  STL.64 [R1+0x4a0], R148 ;  /* 0x0004a09401007387 */ /* 0x0003e80000100a00 */
[----:B-1----:R-:W4:Y:S01]  /*2ab40*/  LDL.LU.64 R144, [R1+0xfc8] ;  /* 0x000fc80001907983 */ /* 0x002f220000300a00 */
[----:B------:R-:W-:Y:S01]  /*2ab50*/  VIADD R146, R146, 0xfffffe80 ;  /* 0xfffffe8092927836 */ /* 0x000fe20000000000 */
[----:B------:R-:W-:-:S04]  /*2ab60*/  ISETP.GE.U32.AND P2, PT, R228, 0x7ffffe02, PT ;  /* 0x7ffffe02e400780c */ /* 0x000fc80003f46070 */
[----:B------:R-:W-:Y:S02]  /*2ab70*/  ISETP.GE.U32.AND P4, PT, R146, 0x7ffffe01, PT ;  /* 0x7ffffe019200780c */ /* 0x000fe40003f86070 */
[----:B------:R-:W-:-:S05]  /*2ab80*/  IADD3 R146, P5, PT, R222, R2, RZ ;  /* 0x00000002de927210 */ /* 0x000fca0007fbe0ff */
[----:B------:R-:W-:Y:S02]  /*2ab90*/  IMAD.X R147, R223, 0x1, R0, P5 ;  /* 0x00000001df937824 */ /* 0x000fe400028e0600 */
[----:B------:R-:W-:Y:S01]  /*2aba0*/  LDGSTS.E [R252+0x601f8], desc[UR22][R148.64], !P2 ;  /* 0x601f800094fc7fae */ /* 0x000fe2000d1a1016 */
[----:B-----5:R-:W-:-:S03]  /*2abb0*/  ISETP.GE.AND P3, PT, R133, R134, PT ;  /* 0x000000868500720c */ /* 0x020fc60003f66270 */
[----:B------:R1:W-:Y:S01]  /*2abc0*/  LDGSTS.E [R252+0x601fc], desc[UR22][R146.64], !P4 ;  /* 0x601fc00092fc7fae */ /* 0x0003e2000e1a1016 */
[----:B------:R-:W-:-:S03]  /*2abd0*/  SEL R134, RZ, 0x4, P3 ;  /* 0x00000004ff867807 */ /* 0x000fc60001800000 */
[----:B------:R1:W-:Y:S04]  /*2abe0*/  STL.64 [R1+0x4b0], R146 ;  /* 0x0004b09201007387 */ /* 0x0003e80000100a00 */
[----:B------:R-:W4:Y:S01]  /*2abf0*/  LDL.LU.64 R148, [R1+0xfc0] ;  /* 0x000fc00001947983 */ /* 0x000f220000300a00 */
[----:B-1----:R-:W-:Y:S01]  /*2ac00*/  VIADD R252, R157, 0x7f ;  /* 0x0000007f9dfc7836 */ /* 0x002fe20000000000 */
[----:B------:R-:W-:Y:S02]  /*2ac10*/  SHF.R.S32.HI R222, RZ, 0x1f, R135 ;  /* 0x0000001fffde7819 */ /* 0x000fe40000011487 */
[----:B------:R-:W4:Y:S02]  /*2ac20*/  LDL.LU.64 R156, [R1+0xfb8] ;  /* 0x000fb800019c7983 */ /* 0x000f240000300a00 */
[----:B------:R-:W-:-:S02]  /*2ac30*/  ISETP.GT.AND P2, PT, R252, 0x17f, PT ;  /* 0x0000017ffc00780c */ /* 0x000fc40003f44270 */
[----:B------:R-:W4:Y:S02]  /*2ac40*/  LDL.LU.64 R146, [R1+0xfb0] ;  /* 0x000fb00001927983 */ /* 0x000f240000300a00 */
[----:B------:R-:W-:Y:S02]  /*2ac50*/  SEL R134, R134, RZ, P2 ;  /* 0x000000ff86867207 */ /* 0x000fe40001000000 */
[----:B------:R-:W4:Y:S02]  /*2ac60*/  LDL.LU.64 R228, [R1+0xfa8] ;  /* 0x000fa80001e47983 */ /* 0x000f240000300a00 */
[----:B------:R-:W-:Y:S02]  /*2ac70*/  ISETP.NE.U32.AND P2, PT, R134, RZ, PT ;  /* 0x000000ff8600720c */ /* 0x000fe40003f45070 */
[----:B------:R-:W0:Y:S01]  /*2ac80*/  LDGDEPBAR ;  /* 0x00000000000079af */ /* 0x000e220000000000 */
[C---:B------:R-:W-:Y:S02]  /*2ac90*/  SHF.L.U32 R134, R135.reuse, 0x2, RZ ;  /* 0x0000000287867819 */ /* 0x040fe400000006ff */
[----:B------:R-:W-:-:S02]  /*2aca0*/  SHF.L.U64.HI R135, R135, 0x2, R222 ;  /* 0x0000000287877819 */ /* 0x000fc400000102de */
[----:B--2---:R-:W-:-:S05]  /*2acb0*/  IADD3 R224, P3, PT, R150, R134, RZ ;  /* 0x0000008696e07210 */ /* 0x004fca0007f7e0ff */
[----:B------:R-:W-:Y:S01]  /*2acc0*/  IMAD.X R225, R151, 0x1, R135, P3 ;  /* 0x0000000197e17824 */ /* 0x000fe200018e0687 */
[----:B---3--:R-:W-:-:S04]  /*2acd0*/  IADD3 R150, P3, PT, R152, R134, RZ ;  /* 0x0000008698967210 */ /* 0x008fc80007f7e0ff */
[----:B------:R-:W-:Y:S01]  /*2ace0*/  STL.64 [R1+0x4a8], R224 ;  /* 0x0004a8e001007387 */ /* 0x000fe20000100a00 */
[----:B------:R-:W-:-:S03]  /*2acf0*/  IMAD.X R151, R153, 0x1, R135, P3 ;  /* 0x0000000199977824 */ /* 0x000fc600018e0687 */
[----:B------:R-:W2:Y:S04]  /*2ad00*/  LDL.LU.64 R152, [R1+0xfa0] ;  /* 0x000fa00001987983 */ /* 0x000ea80000300a00 */
[----:B------:R4:W-:Y:S04]  /*2ad10*/  LDGSTS.E [R143+0x40000], desc[UR22][R224.64], P2 ;  /* 0x40000000e08f7fae */ /* 0x0009e800091a1016 */
[----:B------:R1:W-:Y:S04]  /*2ad20*/  STL.64 [R1+0x4f0], R150 ;  /* 0x0004f09601007387 */ /* 0x0003e80000100a00 */
[----:B------:R-:W-:Y:S04]  /*2ad30*/  LDGSTS.E [R143+0x40400], desc[UR22][R150.64], P2 ;  /* 0x40400000968f7fae */ /* 0x000fe800091a1016 */
[----:B-1----:R-:W3:Y:S01]  /*2ad40*/  LDL.LU.64 R150, [R1+0xf98] ;  /* 0x000f980001967983 */ /* 0x002ee20000300a00 */
[----:B----4-:R-:W-:-:S05]  /*2ad50*/  IADD3 R224, P3, PT, R220, R134, RZ ;  /* 0x00000086dce07210 */ /* 0x010fca0007f7e0ff */
[--C-:B------:R-:W-:Y:S01]  /*2ad60*/  IMAD.X R225, R221, 0x1, R135.reuse, P3 ;  /* 0x00000001dde17824 */ /* 0x100fe200018e0687 */
[-C--:B------:R-:W-:Y:S01]  /*2ad70*/  IADD3 R222, P3, PT, R154, R134.reuse, RZ ;  /* 0x000000869ade7210 */ /* 0x080fe20007f7e0ff */
[----:B------:R-:W4:Y:S04]  /*2ad80*/  LDL.LU.64 R220, [R1+0xf90] ;  /* 0x000f900001dc7983 */ /* 0x000f280000300a00 */
[--C-:B------:R-:W-:Y:S01]  /*2ad90*/  IMAD.X R223, R155, 0x1, R135.reuse, P3 ;  /* 0x000000019bdf7824 */ /* 0x100fe200018e0687 */
[-C--:B------:R-:W-:Y:S01]  /*2ada0*/  IADD3 R154, P3, PT, R144, R134.reuse, RZ ;  /* 0x00000086909a7210 */ /* 0x080fe20007f7e0ff */
[----:B------:R-:W-:Y:S04]  /*2adb0*/  STL.64 [R1+0x540], R224 ;  /* 0x000540e001007387 */ /* 0x000fe80000100a00 */
[----:B------:R-:W-:Y:S01]  /*2adc0*/  IMAD.X R155, R145, 0x1, R135, P3 ;  /* 0x00000001919b7824 */ /* 0x000fe200018e0687 */
[----:B------:R-:W-:Y:S04]  /*2add0*/  STL.64 [R1+0x588], R222 ;  /* 0x000588de01007387 */ /* 0x000fe80000100a00 */
[----:B------:R-:W4:Y:S04]  /*2ade0*/  LDL.LU.64 R144, [R1+0xf88] ;  /* 0x000f880001907983 */ /* 0x000f280000300a00 */
[----:B------:R1:W-:Y:S04]  /*2adf0*/  LDGSTS.E [R143+0x40800], desc[UR22][R224.64], P2 ;  /* 0x40800000e08f7fae */ /* 0x0003e800091a1016 */
[----:B------:R1:W-:Y:S04]  /*2ae00*/  LDGSTS.E [R143+0x40c00], desc[UR22][R222.64], P2 ;  /* 0x40c00000de8f7fae */ /* 0x0003e800091a1016 */
[----:B------:R1:W-:Y:S04]  /*2ae10*/  STL.64 [R1+0x5e8], R154 ;  /* 0x0005e89a01007387 */ /* 0x0003e80000100a00 */
[----:B------:R-:W-:Y:S04]  /*2ae20*/  LDGSTS.E [R143+0x41000], desc[UR22][R154.64], P2 ;  /* 0x410000009a8f7fae */ /* 0x000fe800091a1016 */
[----:B-1----:R-:W4:Y:S01]  /*2ae30*/  LDL.LU.64 R154, [R1+0xf80] ;  /* 0x000f8000019a7983 */ /* 0x002f220000300a00 */
[----:B------:R-:W-:-:S04]  /*2ae40*/  IADD3 R224, P3, PT, R148, R134, RZ ;  /* 0x0000008694e07210 */ /* 0x000fc80007f7e0ff */
[----:B------:R-:W-:Y:S02]  /*2ae50*/  IADD3.X R225, PT, PT, R149, R135, RZ, P3, !PT ;  /* 0x0000008795e17210 */ /* 0x000fe40001ffe4ff */
[-C--:B------:R-:W-:Y:S01]  /*2ae60*/  IADD3 R222, P3, PT, R156, R134.reuse, RZ ;  /* 0x000000869cde7210 */ /* 0x080fe20007f7e0ff */
[----:B------:R-:W4:Y:S04]  /*2ae70*/  LDL.LU.64 R148, [R1+0xf78] ;  /* 0x000f780001947983 */ /* 0x000f280000300a00 */
[--C-:B------:R-:W-:Y:S01]  /*2ae80*/  IMAD.X R223, R157, 0x1, R135.reuse, P3 ;  /* 0x000000019ddf7824 */ /* 0x100fe200018e0687 */
[-C--:B------:R-:W-:Y:S01]  /*2ae90*/  IADD3 R156, P3, PT, R146, R134.reuse, RZ ;  /* 0x00000086929c7210 */ /* 0x080fe20007f7e0ff */
[----:B------:R-:W-:Y:S04]  /*2aea0*/  STL.64 [R1+0x650], R224 ;  /* 0x000650e001007387 */ /* 0x000fe80000100a00 */
[----:B------:R-:W-:Y:S01]  /*2aeb0*/  IMAD.X R157, R147, 0x1, R135, P3 ;  /* 0x00000001939d7824 */ /* 0x000fe200018e0687 */
[----:B------:R-:W-:Y:S04]  /*2aec0*/  STL.64 [R1+0x6c8], R222 ;  /* 0x0006c8de01007387 */ /* 0x000fe80000100a00 */
[----:B------:R-:W4:Y:S01]  /*2aed0*/  LDL.LU.64 R146, [R1+0xf70] ;  /* 0x000f700001927983 */ /* 0x000f220000300a00 */
[----:B------:R-:W-:-:S03]  /*2aee0*/  IADD3 R226, P3, PT, R228, R134, RZ ;  /* 0x00000086e4e27210 */ /* 0x000fc60007f7e0ff */
[----:B------:R2:W-:Y:S04]  /*2aef0*/  LDGSTS.E [R143+0x41400], desc[UR22][R224.64], P2 ;  /* 0x41400000e08f7fae */ /* 0x0005e800091a1016 */
[----:B------:R3:W-:Y:S04]  /*2af00*/  LDGSTS.E [R143+0x41800], desc[UR22][R222.64], P2 ;  /* 0x41800000de8f7fae */ /* 0x0007e800091a1016 */
[----:B------:R1:W-:Y:S04]  /*2af10*/  STL.64 [R1+0x770], R156 ;  /* 0x0007709c01007387 */ /* 0x0003e80000100a00 */
[----:B------:R-:W-:Y:S01]  /*2af20*/  LDGSTS.E [R143+0x41c00], desc[UR22][R156.64], P2 ;  /* 0x41c000009c8f7fae */ /* 0x000fe200091a1016 */
[----:B------:R-:W-:-:S05]  /*2af30*/  IMAD.X R227, R229, 0x1, R135, P3 ;  /* 0x00000001e5e37824 */ /* 0x000fca00018e0687 */
[----:B------:R4:W-:Y:S04]  /*2af40*/  LDGSTS.E [R143+0x42000], desc[UR22][R226.64], P2 ;  /* 0x42000000e28f7fae */ /* 0x0009e800091a1016 */
[----:B-1----:R-:W4:Y:S01]  /*2af50*/  LDL.LU.64 R156, [R1+0xf68] ;  /* 0x000f6800019c7983 */ /* 0x002f220000300a00 */
[----:B--2---:R-:W-:-:S05]  /*2af60*/  IADD3 R224, P3, PT, R152, R134, RZ ;  /* 0x0000008698e07210 */ /* 0x004fca0007f7e0ff */
[----:B------:R-:W-:Y:S02]  /*2af70*/  IMAD.X R225, R153, 0x1, R135, P3 ;  /* 0x0000000199e17824 */ /* 0x000fe400018e0687 */
[----:B------:R-:W2:Y:S04]  /*2af80*/  LDL.LU.64 R152, [R1+0xf60] ;  /* 0x000f600001987983 */ /* 0x000ea80000300a00 */
[----:B------:R-:W-:Y:S04]  /*2af90*/  STL.64 [R1+0x7e0], R226 ;  /* 0x0007e0e201007387 */ /* 0x000fe80000100a00 */
[----:B------:R1:W-:Y:S04]  /*2afa0*/  STL.64 [R1+0x830], R224 ;  /* 0x000830e001007387 */ /* 0x0003e80000100a00 */
[----:B------:R-:W-:Y:S01]  /*2afb0*/  LDGSTS.E [R143+0x42400], desc[UR22][R224.64], P2 ;  /* 0x42400000e08f7fae */ /* 0x000fe200091a1016 */
[----:B---3--:R-:W-:-:S05]  /*2afc0*/  IADD3 R222, P3, PT, R150, R134, RZ ;  /* 0x0000008696de7210 */ /* 0x008fca0007f7e0ff */
[----:B------:R-:W-:Y:S02]  /*2afd0*/  IMAD.X R223, R151, 0x1, R135, P3 ;  /* 0x0000000197df7824 */ /* 0x000fe400018e0687 */
[----:B------:R-:W3:Y:S04]  /*2afe0*/  LDL.LU.64 R150, [R1+0xf58] ;  /* 0x000f580001967983 */ /* 0x000ee80000300a00 */
[----:B------:R4:W-:Y:S04]  /*2aff0*/  STL.64 [R1+0x860], R222 ;  /* 0x000860de01007387 */ /* 0x0009e80000100a00 */
[----:B-1----:R-:W3:Y:S01]  /*2b000*/  LDL.LU.64 R224, [R1+0xf50] ;  /* 0x000f500001e07983 */ /* 0x002ee20000300a00 */
[----:B----4-:R-:W-:-:S03]  /*2b010*/  IADD3 R226, P3, PT, R220, R134, RZ ;  /* 0x00000086dce27210 */ /* 0x010fc60007f7e0ff */
[----:B------:R1:W-:Y:S01]  /*2b020*/  LDGSTS.E [R143+0x42800], desc[UR22][R222.64], P2 ;  /* 0x42800000de8f7fae */ /* 0x0003e200091a1016 */
[----:B------:R-:W-:-:S05]  /*2b030*/  IADD3.X R227, PT, PT, R221, R135, RZ, P3, !PT ;  /* 0x00000087dde37210 */ /* 0x000fca0001ffe4ff */
[----:B------:R-:W-:Y:S01]  /*2b040*/  LDGSTS.E [R143+0x42c00], desc[UR22][R226.64], P2 ;  /* 0x42c00000e28f7fae */ /* 0x000fe200091a1016 */
[----:B-1----:R-:W-:-:S05]  /*2b050*/  IADD3 R222, P3, PT, R144, R134, RZ ;  /* 0x0000008690de7210 */ /* 0x002fca0007f7e0ff */
[----:B------:R-:W-:Y:S02]  /*2b060*/  IMAD.X R223, R145, 0x1, R135, P3 ;  /* 0x0000000191df7824 */ /* 0x000fe400018e0687 */
[----:B------:R-:W4:Y:S04]  /*2b070*/  LDL.LU.64 R144, [R1+0xb68] ;  /* 0x000b680001907983 */ /* 0x000f280000300a00 */
[----:B------:R1:W-:Y:S04]  /*2b080*/  STL.64 [R1+0x8b0], R226 ;  /* 0x0008b0e201007387 */ /* 0x0003e80000100a00 */
[----:B------:R1:W-:Y:S04]  /*2b090*/  STL.64 [R1+0x8e8], R222 ;  /* 0x0008e8de01007387 */ /* 0x0003e80000100a00 */
[----:B------:R1:W-:Y:S01]  /*2b0a0*/  LDGSTS.E [R143+0x43000], desc[UR22][R222.64], P2 ;  /* 0x43000000de8f7fae */ /* 0x0003e200091a1016 */
[----:B------:R-:W-:-:S05]  /*2b0b0*/  IADD3 R220, P3, PT, R154, R134, RZ ;  /* 0x000000869adc7210 */ /* 0x000fca0007f7e0ff */
[----:B------:R-:W-:Y:S02]  /*2b0c0*/  IMAD.X R221, R155, 0x1, R135, P3 ;  /* 0x000000019bdd7824 */ /* 0x000fe400018e0687 */
[----:B------:R-:W4:Y:S04]  /*2b0d0*/  LDL.LU.64 R154, [R1+0xb60] ;  /* 0x000b6000019a7983 */ /* 0x000f280000300a00 */
[----:B------:R1:W-:Y:S04]  /*2b0e0*/  STL.64 [R1+0x938], R220 ;  /* 0x000938dc01007387 */ /* 0x0003e80000100a00 */
[----:B-1----:R-:W4:Y:S01]  /*2b0f0*/  LDL.LU.64 R226, [R1+0xb58] ;  /* 0x000b580001e27983 */ /* 0x002f220000300a00 */
[----:B------:R-:W-:-:S03]  /*2b100*/  IADD3 R222, P3, PT, R148, R134, RZ ;  /* 0x0000008694de7210 */ /* 0x000fc60007f7e0ff */
[----:B------:R-:W-:Y:S02]  /*2b110*/  LDGSTS.E [R143+0x43400], desc[UR22][R220.64], P2 ;  /* 0x43400000dc8f7fae */ /* 0x000fe400091a1016 */
[----:B------:R-:W-:Y:S01]  /*2b120*/  IMAD.X R223, R149, 0x1, R135, P3 ;  /* 0x0000000195df7824 */ /* 0x000fe200018e0687 */
[----:B------:R-:W-:-:S04]  /*2b130*/  IADD3 R148, P3, PT, R146, R134, RZ ;  /* 0x0000008692947210 */ /* 0x000fc80007f7e0ff */
[----:B------:R-:W-:Y:S01]  /*2b140*/  LDGSTS.E [R143+0x43800], desc[UR22][R222.64], P2 ;  /* 0x43800000de8f7fae */ /* 0x000fe200091a1016 */
[----:B------:R-:W-:-:S03]  /*2b150*/  IMAD.X R149, R147, 0x1, R135, P3 ;  /* 0x0000000193957824 */ /* 0x000fc600018e0687 */
[----:B------:R-:W4:Y:S04]  /*2b160*/  LDL.LU.64 R220, [R1+0xb50] ;  /* 0x000b500001dc7983 */ /* 0x000f280000300a00 */
[----:B------:R-:W-:Y:S04]  /*2b170*/  STL.64 [R1+0xb70], R222 ;  /* 0x000b70de01007387 */ /* 0x000fe80000100a00 */
[----:B------:R-:W-:Y:S04]  /*2b180*/  STL.64 [R1+0xb78], R148 ;  /* 0x000b789401007387 */ /* 0x000fe80000100a00 */
[----:B------:R-:W-:Y:S01]  /*2b190*/  LDGSTS.E [R143+0x43c00], desc[UR22][R148.64], P2 ;  /* 0x43c00000948f7fae */ /* 0x000fe200091a1016 */
[----:B------:R-:W-:-:S05]  /*2b1a0*/  IADD3 R146, P3, PT, R156, R134, RZ ;  /* 0x000000869c927210 */ /* 0x000fca0007f7e0ff */
[----:B------:R-:W-:Y:S02]  /*2b1b0*/  IMAD.X R147, R157, 0x1, R135, P3 ;  /* 0x000000019d937824 */ /* 0x000fe400018e0687 */
[----:B------:R-:W4:Y:S04]  /*2b1c0*/  LDL.LU.64 R156, [R1+0xb48] ;  /* 0x000b4800019c7983 */ /* 0x000f280000300a00 */
[----:B------:R2:W-:Y:S04]  /*2b1d0*/  STL.64 [R1+0xb80], R146 ;  /* 0x000b809201007387 */ /* 0x0005e80000100a00 */
[----:B------:R2:W-:Y:S04]  /*2b1e0*/  LDGSTS.E [R143+0x44000], desc[UR22][R146.64], P2 ;  /* 0x44000000928f7fae */ /* 0x0005e800091a1016 */
[----:B------:R-:W4:Y:S01]  /*2b1f0*/  LDL.LU.64 R228, [R1+0xb40] ;  /* 0x000b400001e47983 */ /* 0x000f220000300a00 */
[----:B--2---:R-:W-:-:S04]  /*2b200*/  IADD3 R146, P3, PT, R152, R134, RZ ;  /* 0x0000008698927210 */ /* 0x004fc80007f7e0ff */
[----:B------:R-:W-:-:S05]  /*2b210*/  IADD3.X R147, PT, PT, R153, R135, RZ, P3, !PT ;  /* 0x0000008799937210 */ /* 0x000fca0001ffe4ff */
[----:B------:R-:W-:Y:S01]  /*2b220*/  LDGSTS.E [R143+0x44400], desc[UR22][R146.64], P2 ;  /* 0x44400000928f7fae */ /* 0x000fe200091a1016 */
[----:B---3--:R-:W-:-:S05]  /*2b230*/  IADD3 R152, P3, PT, R150, R134, RZ ;  /* 0x0000008696987210 */ /* 0x008fca0007f7e0ff */
[----:B------:R-:W-:Y:S02]  /*2b240*/  IMAD.X R153, R151, 0x1, R135, P3 ;  /* 0x0000000197997824 */ /* 0x000fe400018e0687 */
[----:B------:R-:W2:Y:S01]  /*2b250*/  LDL.LU.64 R150, [R1+0xb38] ;  /* 0x000b380001967983 */ /* 0x000ea20000300a00 */
[----:B------:R-:W-:-:S03]  /*2b260*/  IADD3 R148, P3, PT, R224, R134, RZ ;  /* 0x00000086e0947210 */ /* 0x000fc60007f7e0ff */
[----:B------:R1:W-:Y:S02]  /*2b270*/  STL.64 [R1+0xb88], R146 ;  /* 0x000b889201007387 */ /* 0x0003e40000100a00 */
[----:B------:R-:W-:Y:S02]  /*2b280*/  IMAD.X R149, R225, 0x1, R135, P3 ;  /* 0x00000001e1957824 */ /* 0x000fe400018e0687 */
[----:B------:R-:W-:Y:S04]  /*2b290*/  STL.64 [R1+0xb90], R152 ;  /* 0x000b909801007387 */ /* 0x000fe80000100a00 */
[----:B------:R4:W-:Y:S04]  /*2b2a0*/  LDGSTS.E [R143+0x44800], desc[UR22][R152.64], P2 ;  /* 0x44800000988f7fae */ /* 0x0009e800091a1016 */
[----:B-1----:R-:W3:Y:S04]  /*2b2b0*/  LDL.LU.64 R146, [R1+0xb30] ;  /* 0x000b300001927983 */ /* 0x002ee80000300a00 */
[----:B------:R1:W-:Y:S04]  /*2b2c0*/  STL.64 [R1+0xb98], R148 ;  /* 0x000b989401007387 */ /* 0x0003e80000100a00 */
[----:B------:R-:W-:Y:S04]  /*2b2d0*/  LDGSTS.E [R143+0x44c00], desc[UR22][R148.64], P2 ;  /* 0x44c00000948f7fae */ /* 0x000fe800091a1016 */
[----:B-1----:R-:W3:Y:S01]  /*2b2e0*/  LDL.LU.64 R148, [R1+0xb28] ;  /* 0x000b280001947983 */ /* 0x002ee20000300a00 */
[----:B----4-:R-:W-:-:S05]  /*2b2f0*/  IADD3 R152, P3, PT, R144, R134, RZ ;  /* 0x0000008690987210 */ /* 0x010fca0007f7e0ff */
[----:B------:R-:W-:Y:S01]  /*2b300*/  IMAD.X R153, R145, 0x1, R135, P3 ;  /* 0x0000000191997824 */ /* 0x000fe200018e0687 */
[----:B------:R-:W-:-:S04]  /*2b310*/  IADD3 R222, P3, PT, R154, R134, RZ ;  /* 0x000000869ade7210 */ /* 0x000fc80007f7e0ff */
[----:B------:R-:W-:Y:S01]  /*2b320*/  LDGSTS.E [R143+0x45000], desc[UR22][R152.64], P2 ;  /* 0x45000000988f7fae */ /* 0x000fe200091a1016 */
[----:B------:R-:W-:-:S03]  /*2b330*/  IMAD.X R223, R155, 0x1, R135, P3 ;  /* 0x000000019bdf7824 */ /* 0x000fc600018e0687 */
[----:B------:R-:W4:Y:S01]  /*2b340*/  LDL.LU.64 R154, [R1+0xb20] ;  /* 0x000b2000019a7983 */ /* 0x000f220000300a00 */
[----:B------:R-:W-:-:S03]  /*2b350*/  IADD3 R144, P3, PT, R226, R134, RZ ;  /* 0x00000086e2907210 */ /* 0x000fc60007f7e0ff */
[----:B------:R1:W-:Y:S02]  /*2b360*/  STL.64 [R1+0xb68], R152 ;  /* 0x000b689801007387 */ /* 0x0003e40000100a00 */
[----:B------:R-:W-:Y:S02]  /*2b370*/  IMAD.X R145, R227, 0x1, R135, P3 ;  /* 0x00000001e3917824 */ /* 0x000fe400018e0687 */
[----:B------:R-:W-:Y:S04]  /*2b380*/  STL.64 [R1+0xbb8], R222 ;  /* 0x000bb8de01007387 */ /* 0x000fe80000100a00 */
[----:B------:R1:W-:Y:S04]  /*2b390*/  LDGSTS.E [R143+0x45400], desc[UR22][R222.64], P2 ;  /* 0x45400000de8f7fae */ /* 0x0003e800091a1016 */
[----:B-1----:R-:W4:Y:S04]  /*2b3a0*/  LDL.LU.64 R152, [R1+0xb18] ;  /* 0x000b180001987983 */ /* 0x002f280000300a00 */
[----:B------:R1:W-:Y:S04]  /*2b3b0*/  STL.64 [R1+0xbe0], R144 ;  /* 0x000be09001007387 */ /* 0x0003e80000100a00 */
[----:B------:R-:W-:Y:S04]  /*2b3c0*/  LDGSTS.E [R143+0x45800], desc[UR22][R144.64], P2 ;  /* 0x45800000908f7fae */ /* 0x000fe800091a1016 */
[----:B-1----:R-:W4:Y:S01]  /*2b3d0*/  LDL.LU.64 R144, [R1+0xb10] ;  /* 0x000b100001907983 */ /* 0x002f220000300a00 */
[----:B------:R-:W-:-:S04]  /*2b3e0*/  IADD3 R224, P3, PT, R220, R134, RZ ;  /* 0x00000086dce07210 */ /* 0x000fc80007f7e0ff */
[----:B------:R-:W-:Y:S02]  /*2b3f0*/  IADD3.X R225, PT, PT, R221, R135, RZ, P3, !PT ;  /* 0x00000087dde17210 */ /* 0x000fe40001ffe4ff */
[----:B------:R-:W-:-:S03]  /*2b400*/  IADD3 R222, P3, PT, R156, R134, RZ ;  /* 0x000000869cde7210 */ /* 0x000fc60007f7e0ff */
[----:B------:R2:W-:Y:S02]  /*2b410*/  LDGSTS.E [R143+0x45c00], desc[UR22][R224.64], P2 ;  /* 0x45c00000e08f7fae */ /* 0x0005e400091a1016 */
[----:B------:R-:W-:Y:S02]  /*2b420*/  IMAD.X R223, R157, 0x1, R135, P3 ;  /* 0x000000019ddf7824 */ /* 0x000fe400018e0687 */
[----:B------:R-:W4:Y:S04]  /*2b430*/  LDL.LU.64 R156, [R1+0xb08] ;  /* 0x000b0800019c7983 */ /* 0x000f280000300a00 */
[----:B------:R-:W-:Y:S01]  /*2b440*/  STL.64 [R1+0xc08], R224 ;  /* 0x000c08e001007387 */ /* 0x000fe20000100a00 */
[----:B------:R-:W-:-:S03]  /*2b450*/  IADD3 R220, P3, PT, R228, R134, RZ ;  /* 0x00000086e4dc7210 */ /* 0x000fc60007f7e0ff */
[----:B------:R-:W-:Y:S04]  /*2b460*/  STL.64 [R1+0xc28], R222 ;  /* 0x000c28de01007387 */ /* 0x000fe80000100a00 */
[----:B------:R-:W4:Y:S01]  /*2b470*/  LDL.LU.64 R226, [R1+0xb00] ;  /* 0x000b000001e27983 */ /* 0x000f220000300a00 */
[----:B------:R-:W-:-:S03]  /*2b480*/  IMAD.X R221, R229, 0x1, R135, P3 ;  /* 0x00000001e5dd7824 */ /* 0x000fc600018e0687 */
[----:B------:R3:W-:Y:S04]  /*2b490*/  LDGSTS.E [R143+0x46000], desc[UR22][R222.64], P2 ;  /* 0x46000000de8f7fae */ /* 0x0007e800091a1016 */
[----:B------:R1:W-:Y:S04]  /*2b4a0*/  STL.64 [R1+0xc48], R220 ;  /* 0x000c48dc01007387 */ /* 0x0003e80000100a00 */
[----:B------:R-:W-:Y:S04]  /*2b4b0*/  LDGSTS.E [R143+0x46400], desc[UR22][R220.64], P2 ;  /* 0x46400000dc8f7fae */ /* 0x000fe800091a1016 */
[----:B-1----:R-:W4:Y:S01]  /*2b4c0*/  LDL.LU.64 R220, [R1+0xaf8] ;  /* 0x000af80001dc7983 */ /* 0x002f220000300a00 */
[----:B--2---:R-:W-:-:S05]  /*2b4d0*/  IADD3 R224, P3, PT, R150, R134, RZ ;  /* 0x0000008696e07210 */ /* 0x004fca0007f7e0ff */
[----:B------:R-:W-:Y:S02]  /*2b4e0*/  IMAD.X R225, R151, 0x1, R135, P3 ;  /* 0x0000000197e17824 */ /* 0x000fe400018e0687 */
[----:B------:R-:W2:Y:S01]  /*2b4f0*/  LDL.LU.64 R150, [R1+0xaf0] ;  /* 0x000af00001967983 */ /* 0x000ea20000300a00 */
[----:B---3--:R-:W-:-:S03]  /*2b500*/  IADD3 R222, P3, PT, R146, R134, RZ ;  /* 0x0000008692de7210 */ /* 0x008fc60007f7e0ff */
[----:B------:R4:W-:Y:S02]  /*2b510*/  LDGSTS.E [R143+0x46800], desc[UR22][R224.64], P2 ;  /* 0x46800000e08f7fae */ /* 0x0009e400091a1016 */
[----:B------:R-:W-:Y:S02]  /*2b520*/  IMAD.X R223, R147, 0x1, R135, P3 ;  /* 0x0000000193df7824 */ /* 0x000fe400018e0687 */
[----:B------:R4:W-:Y:S04]  /*2b530*/  STL.64 [R1+0xc60], R224 ;  /* 0x000c60e001007387 */ /* 0x0009e80000100a00 */
[----:B------:R1:W-:Y:S01]  /*2b540*/  LDGSTS.E [R143+0x46c00], desc[UR22][R222.64], P2 ;  /* 0x46c00000de8f7fae */ /* 0x0003e200091a1016 */
[----:B------:R-:W-:-:S05]  /*2b550*/  IADD3 R146, P3, PT, R148, R134, RZ ;  /* 0x0000008694927210 */ /* 0x000fca0007f7e0ff */
[----:B------:R-:W-:Y:S02]  /*2b560*/  IMAD.X R147, R149, 0x1, R135, P3 ;  /* 0x0000000195937824 */ /* 0x000fe400018e0687 */
[----:B------:R-:W3:Y:S04]  /*2b570*/  LDL.LU.64 R148, [R1+0xae8] ;  /* 0x000ae80001947983 */ /* 0x000ee80000300a00 */
[----:B------:R1:W-:Y:S01]  /*2b580*/  STL.64 [R1+0xc78], R222 ;  /* 0x000c78de01007387 */ /* 0x0003e20000100a00 */
[----:B----4-:R-:W-:-:S03]  /*2b590*/  IADD3 R224, P3, PT, R154, R134, RZ ;  /* 0x000000869ae07210 */ /* 0x010fc60007f7e0ff */
[----:B------:R4:W-:Y:S01]  /*2b5a0*/  STL.64 [R1+0xc88], R146 ;  /* 0x000c889201007387 */ /* 0x0009e20000100a00 */
[----:B------:R-:W-:-:S03]  /*2b5b0*/  IADD3.X R225, PT, PT, R155, R135, RZ, P3, !PT ;  /* 0x000000879be17210 */ /* 0x000fc60001ffe4ff */
[----:B------:R-:W-:Y:S04]  /*2b5c0*/  LDGSTS.E [R143+0x47000], desc[UR22][R146.64], P2 ;  /* 0x47000000928f7fae */ /* 0x000fe800091a1016 */
[----:B------:R-:W-:Y:S01]  /*2b5d0*/  LDGSTS.E [R143+0x47400], desc[UR22][R224.64], P2 ;  /* 0x47400000e08f7fae */ /* 0x000fe200091a1016 */
[----:B-1----:R-:W-:-:S03]  /*2b5e0*/  IADD3 R222, P3, PT, R152, R134, RZ ;  /* 0x0000008698de7210 */ /* 0x002fc60007f7e0ff */
[----:B----4-:R-:W4:Y:S02]  /*2b5f0*/  LDL.LU.64 R146, [R1+0xae0] ;  /* 0x000ae00001927983 */ /* 0x010f240000300a00 */
[----:B------:R-:W-:Y:S02]  /*2b600*/  IMAD.X R223, R153, 0x1, R135, P3 ;  /* 0x0000000199df7824 */ /* 0x000fe400018e0687 */
[----:B------:R-:W4:Y:S04]  /*2b610*/  LDL.LU.64 R154, [R1+0xad8] ;  /* 0x000ad800019a7983 */ /* 0x000f280000300a00 */
[----:B------:R-:W-:Y:S04]  /*2b620*/  STL.64 [R1+0xc98], R224 ;  /* 0x000c98e001007387 */ /* 0x000fe80000100a00 */
[----:B------:R1:W-:Y:S01]  /*2b630*/  LDGSTS.E [R143+0x47800], desc[UR22][R222.64], P2 ;  /* 0x47800000de8f7fae */ /* 0x0003e200091a1016 */
[----:B------:R-:W-:-:S05]  /*2b640*/  IADD3 R152, P3, PT, R144, R134, RZ ;  /* 0x0000008690987210 */ /* 0x000fca0007f7e0ff */
[----:B------:R-:W-:Y:S02]  /*2b650*/  IMAD.X R153, R145, 0x1, R135, P3 ;  /* 0x0000000191997824 */ /* 0x000fe400018e0687 */
[----:B------:R-:W4:Y:S04]  /*2b660*/  LDL.LU.64 R144, [R1+0xad0] ;  /* 0x000ad00001907983 */ /* 0x000f280000300a00 */
[----:B------:R1:W-:Y:S04]  /*2b670*/  STL.64 [R1+0xca0], R222 ;  /* 0x000ca0de01007387 */ /* 0x0003e80000100a00 */
[----:B------:R1:W-:Y:S04]  /*2b680*/  STL.64 [R1+0xca8], R152 ;  /* 0x000ca89801007387 */ /* 0x0003e80000100a00 */
[----:B------:R-:W4:Y:S01]  /*2b690*/  LDL.LU.64 R228, [R1+0xac8] ;  /* 0x000ac80001e47983 */ /* 0x000f220000300a00 */
[----:B-1----:R-:W-:-:S03]  /*2b6a0*/  IADD3 R222, P3, PT, R156, R134, RZ ;  /* 0x000000869cde7210 */ /* 0x002fc60007f7e0ff */
[----:B------:R-:W-:Y:S02]  /*2b6b0*/  LDGSTS.E [R143+0x47c00], desc[UR22][R152.64], P2 ;  /* 0x47c00000988f7fae */ /* 0x000fe400091a1016 */
[----:B------:R-:W-:Y:S01]  /*2b6c0*/  IMAD.X R223, R157, 0x1, R135, P3 ;  /* 0x000000019ddf7824 */ /* 0x000fe200018e0687 */
[----:B------:R-:W-:-:S04]  /*2b6d0*/  IADD3 R156, P3, PT, R226, R134, RZ ;  /* 0x00000086e29c7210 */ /* 0x000fc80007f7e0ff */
[----:B------:R2:W-:Y:S01]  /*2b6e0*/  LDGSTS.E [R136+0x40080], desc[UR22][R222.64], P2 ;  /* 0x40080000de887fae */ /* 0x0005e200091a1016 */
[----:B------:R-:W-:-:S03]  /*2b6f0*/  IMAD.X R157, R227, 0x1, R135, P3 ;  /* 0x00000001e39d7824 */ /* 0x000fc600018e0687 */
[----:B------:R-:W4:Y:S04]  /*2b700*/  LDL.LU.64 R152, [R1+0xac0] ;  /* 0x000ac00001987983 */ /* 0x000f280000300a00 */
[----:B------:R-:W-:Y:S04]  /*2b710*/  STL.64 [R1+0x4b8], R222 ;  /* 0x0004b8de01007387 */ /* 0x000fe80000100a00 */
[----:B------:R1:W-:Y:S04]  /*2b720*/  STL.64 [R1+0x500], R156 ;  /* 0x0005009c01007387 */ /* 0x0003e80000100a00 */
[----:B------:R-:W-:Y:S01]  /*2b730*/  LDGSTS.E [R136+0x40480], desc[UR22][R156.64], P2 ;  /* 0x404800009c887fae */ /* 0x000fe200091a1016 */
[----:B------:R-:W-:-:S05]  /*2b740*/  IADD3 R224, P3, PT, R220, R134, RZ ;  /* 0x00000086dce07210 */ /* 0x000fca0007f7e0ff */
[----:B------:R-:W-:Y:S01]  /*2b750*/  IMAD.X R225, R221, 0x1, R135, P3 ;  /* 0x00000001dde17824 */ /* 0x000fe200018e0687 */
[----:B-1----:R-:W4:Y:S04]  /*2b760*/  LDL.LU.64 R156, [R1+0xab8] ;  /* 0x000ab800019c7983 */ /* 0x002f280000300a00 */
[----:B------:R-:W4:Y:S04]  /*2b770*/  LDL.LU.64 R220, [R1+0xab0] ;  /* 0x000ab00001dc7983 */ /* 0x000f280000300a00 */
[----:B------:R-:W-:Y:S04]  /*2b780*/  STL.64 [R1+0x548], R224 ;  /* 0x000548e001007387 */ /* 0x000fe80000100a00 */
[----:B------:R4:W-:Y:S01]  /*2b790*/  LDGSTS.E [R136+0x40880], desc[UR22][R224.64], P2 ;  /* 0x40880000e0887fae */ /* 0x0009e200091a1016 */
[----:B--2---:R-:W-:-:S04]  /*2b7a0*/  IADD3 R222, P3, PT, R150, R134, RZ ;  /* 0x0000008696de7210 */ /* 0x004fc80007f7e0ff */
[----:B------:R-:W-:-:S05]  /*2b7b0*/  IADD3.X R223, PT, PT, R151, R135, RZ, P3, !PT ;  /* 0x0000008797df7210 */ /* 0x000fca0001ffe4ff */
[----:B------:R-:W-:Y:S04]  /*2b7c0*/  STL.64 [R1+0x598], R222 ;  /* 0x000598de01007387 */ /* 0x000fe80000100a00 */
[----:B------:R1:W-:Y:S01]  /*2b7d0*/  LDGSTS.E [R136+0x40c80], desc[UR22][R222.64], P2 ;  /* 0x40c80000de887fae */ /* 0x0003e200091a1016 */
[----:B---3--:R-:W-:-:S05]  /*2b7e0*/  IADD3 R150, P3, PT, R148, R134, RZ ;  /* 0x0000008694967210 */ /* 0x008fca0007f7e0ff */
[----:B------:R-:W-:Y:S02]  /*2b7f0*/  IMAD.X R151, R149, 0x1, R135, P3 ;  /* 0x0000000195977824 */ /* 0x000fe400018e0687 */
[----:B------:R-:W2:Y:S04]  /*2b800*/  LDL.LU.64 R148, [R1+0xaa8] ;  /* 0x000aa80001947983 */ /* 0x000ea80000300a00 */
[----:B------:R3:W-:Y:S04]  /*2b810*/  STL.64 [R1+0x5f0], R150 ;  /* 0x0005f09601007387 */ /* 0x0007e80000100a00 */
[----:B------:R-:W-:Y:S04]  /*2b820*/  LDGSTS.E [R136+0x41080], desc[UR22][R150.64], P2 ;  /* 0x4108000096887fae */ /* 0x000fe800091a1016 */
[----:B---3--:R-:W3:Y:S01]  /*2b830*/  LDL.LU.64 R150, [R1+0xaa0] ;  /* 0x000aa00001967983 */ /* 0x008ee20000300a00 */
[----:B----4-:R-:W-:-:S05]  /*2b840*/  IADD3 R224, P3, PT, R146, R134, RZ ;  /* 0x0000008692e07210 */ /* 0x010fca0007f7e0ff */
[--C-:B------:R-:W-:Y:S01]  /*2b850*/  IMAD.X R225, R147, 0x1, R135.reuse, P3 ;  /* 0x0000000193e17824 */ /* 0x100fe200018e0687 */
[-C--:B-1----:R-:W-:Y:S01]  /*2b860*/  IADD3 R222, P3, PT, R154, R134.reuse, RZ ;  /* 0x000000869ade7210 */ /* 0x082fe20007f7e0ff */
[----:B------:R-:W4:Y:S04]  /*2b870*/  LDL.LU.64 R146, [R1+0xa98] ;  /* 0x000a980001927983 */ /* 0x000f280000300a00 */
[----:B------:R-:W-:Y:S01]  /*2b880*/  IMAD.X R223, R155, 0x1, R135, P3 ;  /* 0x000000019bdf7824 */ /* 0x000fe200018e0687 */
[----:B------:R-:W-:Y:S04]  /*2b890*/  STL.64 [R1+0x658], R224 ;  /* 0x000658e001007387 */ /* 0x000fe80000100a00 */
[----:B------:R-:W-:Y:S04]  /*2b8a0*/  STL.64 [R1+0x710], R222 ;  /* 0x000710de01007387 */ /* 0x000fe80000100a00 */
[----:B------:R1:W-:Y:S01]  /*2b8b0*/  LDGSTS.E [R136+0x41480], desc[UR22][R224.64], P2 ;  /* 0x41480000e0887fae */ /* 0x0003e200091a1016 */
[----:B------:R-:W-:-:S03]  /*2b8c0*/  IADD3 R154, P3, PT, R144, R134, RZ ;  /* 0x00000086909a7210 */ /* 0x000fc60007f7e0ff */
[----:B------:R1:W-:Y:S02]  /*2b8d0*/  LDGSTS.E [R136+0x41880], desc[UR22][R222.64], P2 ;  /* 0x41880000de887fae */ /* 0x0003e400091a1016 */
[----:B------:R-:W-:Y:S02]  /*2b8e0*/  IMAD.X R155, R145, 0x1, R135, P3 ;  /* 0x00000001919b7824 */ /* 0x000fe400018e0687 */
[----:B------:R-:W4:Y:S04]  /*2b8f0*/  LDL.LU.64 R144, [R1+0xa90] ;  /* 0x000a900001907983 */ /* 0x000f280000300a00 */
[----:B------:R1:W-:Y:S04]  /*2b900*/  STL.64 [R1+0x760], R154 ;  /* 0x0007609a01007387 */ /* 0x0003e80000100a00 */
[----:B------:R-:W-:Y:S04]  /*2b910*/  LDGSTS.E [R136+0x41c80], desc[UR22][R154.64], P2 ;  /* 0x41c800009a887fae */ /* 0x000fe800091a1016 */
[----:B-1----:R-:W4:Y:S01]  /*2b920*/  LDL.LU.64 R154, [R1+0xa88] ;  /* 0x000a8800019a7983 */ /* 0x002f220000300a00 */
[----:B------:R-:W-:-:S05]  /*2b930*/  IADD3 R226, P3, PT, R228, R134, RZ ;  /* 0x00000086e4e27210 */ /* 0x000fca0007f7e0ff */
[----:B------:R-:W-:Y:S01]  /*2b940*/  IMAD.X R227, R229, 0x1, R135, P3 ;  /* 0x00000001e5e37824 */ /* 0x000fe200018e0687 */
[----:B------:R-:W-:-:S04]  /*2b950*/  IADD3 R224, P3, PT, R152, R134, RZ ;  /* 0x0000008698e07210 */ /* 0x000fc80007f7e0ff */
[----:B------:R-:W-:Y:S01]  /*2b960*/  IADD3.X R225, PT, PT, R153, R135, RZ, P3, !PT ;  /* 0x0000008799e17210 */ /* 0x000fe20001ffe4ff */
[----:B------:R1:W-:Y:S04]  /*2b970*/  LDGSTS.E [R136+0x42080], desc[UR22][R226.64], P2 ;  /* 0x42080000e2887fae */ /* 0x0003e800091a1016 */
[----:B------:R-:W4:Y:S04]  /*2b980*/  LDL.LU.64 R152, [R1+0xa80] ;  /* 0x000a800001987983 */ /* 0x000f280000300a00 */
[----:B------:R1:W-:Y:S01]  /*2b990*/  STL.64 [R1+0x7b0], R226 ;  /* 0x0007b0e201007387 */ /* 0x0003e20000100a00 */
[----:B------:R-:W-:-:S03]  /*2b9a0*/  IADD3 R222, P3, PT, R156, R134, RZ ;  /* 0x000000869cde7210 */ /* 0x000fc60007f7e0ff */
[----:B------:R1:W-:Y:S02]  /*2b9b0*/  STL.64 [R1+0x7d8], R224 ;  /* 0x0007d8e001007387 */ /* 0x0003e40000100a00 */
[----:B------:R-:W-:Y:S02]  /*2b9c0*/  IMAD.X R223, R157, 0x1, R135, P3 ;  /* 0x000000019ddf7824 */ /* 0x000fe400018e0687 */
[----:B------:R-:W-:Y:S04]  /*2b9d0*/  LDGSTS.E [R136+0x42480], desc[UR22][R224.64], P2 ;  /* 0x42480000e0887fae */ /* 0x000fe800091a1016 */
[----:B------:R-:W4:Y:S01]  /*2b9e0*/  LDL.LU.64 R156, [R1+0xa78] ;  /* 0x000a7800019c7983 */ /* 0x000f220000300a00 */
[----:B-1----:R-:W-:-:S03]  /*2b9f0*/  IADD3 R226, P3, PT, R220, R134, RZ ;  /* 0x00000086dce27210 */ /* 0x002fc60007f7e0ff */
[----:B------:R2:W-:Y:S04]  /*2ba00*/  STL.64 [R1+0x820], R222 ;  /* 0x000820de01007387 */ /* 0x0005e80000100a00 */
[----:B------:R-:W4:Y:S01]  /*2ba10*/  LDL.LU.64 R224, [R1+0xa70] ;  /* 0x000a700001e07983 */ /* 0x000f220000300a00 */
[----:B------:R-:W-:-:S03]  /*2ba20*/  IMAD.X R227, R221, 0x1, R135, P3 ;  /* 0x00000001dde37824 */ /* 0x000fc600018e0687 */
[----:B------:R2:W-:Y:S04]  /*2ba30*/  LDGSTS.E [R136+0x42880], desc[UR22][R222.64], P2 ;  /* 0x42880000de887fae */ /* 0x0005e800091a1016 */
[----:B------:R-:W-:Y:S01]  /*2ba40*/  LDGSTS.E [R136+0x42c80], desc[UR22][R226.64], P2 ;  /* 0x42c80000e2887fae */ /* 0x000fe200091a1016 */
[----:B--2---:R-:W-:-:S05]  /*2ba50*/  IADD3 R222, P3, PT, R148, R134, RZ ;  /* 0x0000008694de7210 */ /* 0x004fca0007f7e0ff */
[----:B------:R-:W-:Y:S02]  /*2ba60*/  IMAD.X R223, R149, 0x1, R135, P3 ;  /* 0x0000000195df7824 */ /* 0x000fe400018e0687 */
[----:B------:R-:W2:Y:S04]  /*2ba70*/  LDL.LU.64 R148, [R1+0xa68] ;  /* 0x000a680001947983 */ /* 0x000ea80000300a00 */
[----:B------:R1:W-:Y:S04]  /*2ba80*/  STL.64 [R1+0x858], R226 ;  /* 0x000858e201007387 */ /* 0x0003e80000100a00 */
[----:B------:R4:W-:Y:S04]  /*2ba90*/  STL.64 [R1+0x8a0], R222 ;  /* 0x0008a0de01007387 */ /* 0x0009e80000100a00 */
[----:B------:R4:W-:Y:S01]  /*2baa0*/  LDGSTS.E [R136+0x43080], desc[UR22][R222.64], P2 ;  /* 0x43080000de887fae */ /* 0x0009e200091a1016 */
[----:B---3--:R-:W-:-:S05]  /*2bab0*/  IADD3 R220, P3, PT, R150, R134, RZ ;  /* 0x0000008696dc7210 */ /* 0x008fca0007f7e0ff */
[----:B------:R-:W-:Y:S02]  /*2bac0*/  IMAD.X R221, R151, 0x1, R135, P3 ;  /* 0x0000000197dd7824 */ /* 0x000fe400018e0687 */
[----:B------:R-:W3:Y:S04]  /*2bad0*/  LDL.LU.64 R150, [R1+0xa60] ;  /* 0x000a600001967983 */ /* 0x000ee80000300a00 */
[----:B------:R4:W-:Y:S04]  /*2bae0*/  STL.64 [R1+0x8d8], R220 ;  /* 0x0008d8dc01007387 */ /* 0x0009e80000100a00 */
[----:B-1----:R-:W3:Y:S01]  /*2baf0*/  LDL.LU.64 R226, [R1+0xa58] ;  /* 0x000a580001e27983 */ /* 0x002ee20000300a00 */
[----:B----4-:R-:W-:-:S03]  /*2bb00*/  IADD3 R222, P3, PT, R146, R134, RZ ;  /* 0x0000008692de7210 */ /* 0x010fc60007f7e0ff */
[----:B------:R-:W-:Y:S02]  /*2bb10*/  LDGSTS.E [R136+0x43480], desc[UR22][R220.64], P2 ;  /* 0x43480000dc887fae */ /* 0x000fe400091a1016 */
[----:B------:R-:W-:-:S05]  /*2bb20*/  IMAD.X R223, R147, 0x1, R135, P3 ;  /* 0x0000000193df7824 */ /* 0x000fca00018e0687 */
[----:B------:R-:W-:Y:S01]  /*2bb30*/  LDGSTS.E [R136+0x43880], desc[UR22][R222.64], P2 ;  /* 0x43880000de887fae */ /* 0x000fe200091a1016 */
[----:B------:R-:W-:-:S03]  /*2bb40*/  IADD3 R146, P3, PT, R144, R134, RZ ;  /* 0x0000008690927210 */ /* 0x000fc60007f7e0ff */
[----:B------:R-:W4:Y:S01]  /*2bb50*/  LDL.LU.64 R220, [R1+0xa50] ;  /* 0x000a500001dc7983 */ /* 0x000f220000300a00 */
[----:B------:R-:W-:-:S03]  /*2bb60*/  IADD3.X R147, PT, PT, R145, R135, RZ, P3, !PT ;  /* 0x0000008791937210 */ /* 0x000fc60001ffe4ff */
        /* <DEDUP_REMOVED lines=9> */
[----:B-1----:R-:W-:-:S05]  /*2bc00*/  IADD3 R144, P3, PT, R152, R134, RZ ;  /* 0x0000008698907210 */ /* 0x002fca0007f7e0ff */
        /* <DEDUP_REMOVED lines=8> */
[----:B------:R1:W-:Y:S04]  /*2bc90*/  STL.64 [R1+0xa90], R152 ;  /* 0x000a909801007387 */ /* 0x0003e80000100a00 */
[----:B------:R-:W-:Y:S04]  /*2bca0*/  LDGSTS.E [R136+0x44880], desc[UR22][R152.64], P2 ;  /* 0x4488000098887fae */ /* 0x000fe800091a1016 */
[----:B-1----:R-:W4:Y:S04]  /*2bcb0*/  LDL.LU.64 R144, [R1+0xa30] ;  /* 0x000a300001907983 */ /* 0x002f280000300a00 */
[----:B------:R2:W-:Y:S04]  /*2bcc0*/  STL.64 [R1+0xac8], R146 ;  /* 0x000ac89201007387 */ /* 0x0005e80000100a00 */
[----:B------:R2:W-:Y:S04]  /*2bcd0*/  LDGSTS.E [R136+0x44c80], desc[UR22][R146.64], P2 ;  /* 0x44c8000092887fae */ /* 0x0005e800091a1016 */
[----:B------:R-:W4:Y:S01]  /*2bce0*/  LDL.LU.64 R152, [R1+0xa28] ;  /* 0x000a280001987983 */ /* 0x000f220000300a00 */
[----:B--2---:R-:W-:-:S05]  /*2bcf0*/  IADD3 R146, P3, PT, R148, R134, RZ ;  /* 0x0000008694927210 */ /* 0x004fca0007f7e0ff */
[----:B------:R-:W-:-:S05]  /*2bd00*/  IMAD.X R147, R149, 0x1, R135, P3 ;  /* 0x0000000195937824 */ /* 0x000fca00018e0687 */
[----:B------:R-:W-:Y:S01]  /*2bd10*/  LDGSTS.E [R136+0x45080], desc[UR22][R146.64], P2 ;  /* 0x4508000092887fae */ /* 0x000fe200091a1016 */
[----:B---3--:R-:W-:-:S04]  /*2bd20*/  IADD3 R222, P3, PT, R150, R134, RZ ;  /* 0x0000008696de7210 */ /* 0x008fc80007f7e0ff */
[----:B------:R-:W-:Y:S02]  /*2bd30*/  IADD3.X R223, PT, PT, R151, R135, RZ, P3, !PT ;  /* 0x0000008797df7210 */ /* 0x000fe40001ffe4ff */
[----:B------:R-:W2:Y:S01]  /*2bd40*/  LDL.LU.64 R150, [R1+0xa20] ;  /* 0x000a200001967983 */ /* 0x000ea20000300a00 */
[----:B------:R-:W-:-:S03]  /*2bd50*/  IADD3 R148, P3, PT, R226, R134, RZ ;  /* 0x00000086e2947210 */ /* 0x000fc60007f7e0ff */
[----:B------:R1:W-:Y:S02]  /*2bd60*/  STL.64 [R1+0xaf8], R146 ;  /* 0x000af89201007387 */ /* 0x0003e40000100a00 */
[----:B------:R-:W-:Y:S02]  /*2bd70*/  IMAD.X R149, R227, 0x1, R135, P3 ;  /* 0x00000001e3957824 */ /* 0x000fe400018e0687 */
[----:B------:R-:W-:Y:S04]  /*2bd80*/  STL.64 [R1+0xb28], R222 ;  /* 0x000b28de01007387 */ /* 0x000fe80000100a00 */
[----:B------:R3:W-:Y:S04]  /*2bd90*/  LDGSTS.E [R136+0x45480], desc[UR22][R222.64], P2 ;  /* 0x45480000de887fae */ /* 0x0007e800091a1016 */
[----:B-1----:R-:W2:Y:S04]  /*2bda0*/  LDL.LU.64 R146, [R1+0xa18] ;  /* 0x000a180001927983 */ /* 0x002ea80000300a00 */
[----:B------:R1:W-:Y:S04]  /*2bdb0*/  STL.64 [R1+0xb50], R148 ;  /* 0x000b509401007387 */ /* 0x0003e80000100a00 */
[----:B------:R-:W-:Y:S04]  /*2bdc0*/  LDGSTS.E [R136+0x45880], desc[UR22][R148.64], P2 ;  /* 0x4588000094887fae */ /* 0x000fe800091a1016 */
[----:B-1----:R-:W2:Y:S01]  /*2bdd0*/  LDL.LU.64 R148, [R1+0xa10] ;  /* 0x000a100001947983 */ /* 0x002ea20000300a00 */
[----:B----4-:R-:W-:-:S05]  /*2bde0*/  IADD3 R224, P3, PT, R220, R134, RZ ;  /* 0x00000086dce07210 */ /* 0x010fca0007f7e0ff */
[----:B------:R-:W-:Y:S01]  /*2bdf0*/  IMAD.X R225, R221, 0x1, R135, P3 ;  /* 0x00000001dde17824 */ /* 0x000fe200018e0687 */
[----:B---3--:R-:W-:-:S04]  /*2be00*/  IADD3 R222, P3, PT, R154, R134, RZ ;  /* 0x000000869ade7210 */ /* 0x008fc80007f7e0ff */
[----:B------:R1:W-:Y:S01]  /*2be10*/  LDGSTS.E [R136+0x45c80], desc[UR22][R224.64], P2 ;  /* 0x45c80000e0887fae */ /* 0x0003e200091a1016 */
[----:B------:R-:W-:-:S03]  /*2be20*/  IMAD.X R223, R155, 0x1, R135, P3 ;  /* 0x000000019bdf7824 */ /* 0x000fc600018e0687 */
[----:B------:R-:W3:Y:S04]  /*2be30*/  LDL.LU.64 R154, [R1+0xa08] ;  /* 0x000a0800019a7983 */ /* 0x000ee80000300a00 */
[----:B------:R1:W-:Y:S04]  /*2be40*/  STL.64 [R1+0xbb0], R224 ;  /* 0x000bb0e001007387 */ /* 0x0003e80000100a00 */
[----:B------:R-:W-:Y:S04]  /*2be50*/  STL.64 [R1+0xbd8], R222 ;  /* 0x000bd8de01007387 */ /* 0x000fe80000100a00 */
[----:B------:R-:W4:Y:S01]  /*2be60*/  LDL.LU.64 R226, [R1+0xa00] ;  /* 0x000a000001e27983 */ /* 0x000f220000300a00 */
[----:B------:R-:W-:-:S03]  /*2be70*/  IADD3 R220, P3, PT, R228, R134, RZ ;  /* 0x00000086e4dc7210 */ /* 0x000fc60007f7e0ff */
[----:B------:R1:W-:Y:S02]  /*2be80*/  LDGSTS.E [R136+0x46080], desc[UR22][R222.64], P2 ;  /* 0x46080000de887fae */ /* 0x0003e400091a1016 */
[----:B------:R-:W-:-:S05]  /*2be90*/  IMAD.X R221, R229, 0x1, R135, P3 ;  /* 0x00000001e5dd7824 */ /* 0x000fca00018e0687 */
[----:B------:R1:W-:Y:S04]  /*2bea0*/  STL.64 [R1+0xc00], R220 ;  /* 0x000c00dc01007387 */ /* 0x0003e80000100a00 */
[----:B------:R-:W-:Y:S01]  /*2beb0*/  LDGSTS.E [R136+0x46480], desc[UR22][R220.64], P2 ;  /* 0x46480000dc887fae */ /* 0x000fe200091a1016 */
[----:B-1----:R-:W-:-:S05]  /*2bec0*/  IADD3 R224, P3, PT, R156, R134, RZ ;  /* 0x000000869ce07210 */ /* 0x002fca0007f7e0ff */
[----:B------:R-:W-:Y:S01]  /*2bed0*/  IMAD.X R225, R157, 0x1, R135, P3 ;  /* 0x000000019de17824 */ /* 0x000fe200018e0687 */
[----:B------:R-:W4:Y:S04]  /*2bee0*/  LDL.LU.64 R220, [R1+0x9f8] ;  /* 0x0009f80001dc7983 */ /* 0x000f280000300a00 */
[----:B------:R-:W4:Y:S01]  /*2bef0*/  LDL.LU.64 R156, [R1+0x9f0] ;  /* 0x0009f000019c7983 */ /* 0x000f220000300a00 */
[----:B------:R-:W-:-:S03]  /*2bf00*/  IADD3 R222, P3, PT, R144, R134, RZ ;  /* 0x0000008690de7210 */ /* 0x000fc60007f7e0ff */
[----:B------:R2:W-:Y:S01]  /*2bf10*/  LDGSTS.E [R136+0x46880], desc[UR22][R224.64], P2 ;  /* 0x46880000e0887fae */ /* 0x0005e200091a1016 */
[----:B------:R-:W-:-:S03]  /*2bf20*/  IADD3.X R223, PT, PT, R145, R135, RZ, P3, !PT ;  /* 0x0000008791df7210 */ /* 0x000fc60001ffe4ff */
[----:B------:R-:W-:Y:S04]  /*2bf30*/  STL.64 [R1+0xc20], R224 ;  /* 0x000c20e001007387 */ /* 0x000fe80000100a00 */
[----:B------:R1:W-:Y:S01]  /*2bf40*/  LDGSTS.E [R136+0x46c80], desc[UR22][R222.64], P2 ;  /* 0x46c80000de887fae */ /* 0x0003e200091a1016 */
[----:B------:R-:W-:-:S05]  /*2bf50*/  IADD3 R144, P3, PT, R152, R134, RZ ;  /* 0x0000008698907210 */ /* 0x000fca0007f7e0ff */
[----:B------:R-:W-:Y:S02]  /*2bf60*/  IMAD.X R145, R153, 0x1, R135, P3 ;  /* 0x0000000199917824 */ /* 0x000fe400018e0687 */
[----:B------:R-:W4:Y:S04]  /*2bf70*/  LDL.LU.64 R152, [R1+0x9e8] ;  /* 0x0009e80001987983 */ /* 0x000f280000300a00 */
[----:B------:R-:W-:Y:S04]  /*2bf80*/  STL.64 [R1+0xc40], R222 ;  /* 0x000c40de01007387 */ /* 0x000fe80000100a00 */
[----:B------:R1:W-:Y:S04]  /*2bf90*/  STL.64 [R1+0xc58], R144 ;  /* 0x000c589001007387 */ /* 0x0003e80000100a00 */
[----:B------:R-:W-:Y:S04]  /*2bfa0*/  LDGSTS.E [R136+0x47080], desc[UR22][R144.64], P2 ;  /* 0x4708000090887fae */ /* 0x000fe800091a1016 */
[----:B-1----:R-:W4:Y:S01]  /*2bfb0*/  LDL.LU.64 R144, [R1+0x9e0] ;  /* 0x0009e00001907983 */ /* 0x002f220000300a00 */
[----:B--2---:R-:W-:-:S05]  /*2bfc0*/  IADD3 R224, P3, PT, R150, R134, RZ ;  /* 0x0000008696e07210 */ /* 0x004fca0007f7e0ff */
[----:B------:R-:W-:Y:S02]  /*2bfd0*/  IMAD.X R225, R151, 0x1, R135, P3 ;  /* 0x0000000197e17824 */ /* 0x000fe400018e0687 */
[----:B------:R-:W2:Y:S01]  /*2bfe0*/  LDL.LU.64 R150, [R1+0x9d8] ;  /* 0x0009d80001967983 */ /* 0x000ea20000300a00 */
[----:B------:R-:W-:-:S03]  /*2bff0*/  IADD3 R222, P3, PT, R146, R134, RZ ;  /* 0x0000008692de7210 */ /* 0x000fc60007f7e0ff */
[----:B------:R-:W-:Y:S02]  /*2c000*/  LDGSTS.E [R136+0x47480], desc[UR22][R224.64], P2 ;  /* 0x47480000e0887fae */ /* 0x000fe400091a1016 */
[----:B------:R-:W-:Y:S02]  /*2c010*/  IMAD.X R223, R147, 0x1, R135, P3 ;  /* 0x0000000193df7824 */ /* 0x000fe400018e0687 */
[----:B------:R-:W-:Y:S04]  /*2c020*/  STL.64 [R1+0xc70], R224 ;  /* 0x000c70e001007387 */ /* 0x000fe80000100a00 */
[----:B------:R3:W-:Y:S01]  /*2c030*/  LDGSTS.E [R136+0x47880], desc[UR22][R222.64], P2 ;  /* 0x47880000de887fae */ /* 0x0007e200091a1016 */
[----:B------:R-:W-:-:S05]  /*2c040*/  IADD3 R146, P3, PT, R148, R134, RZ ;  /* 0x0000008694927210 */ /* 0x000fca0007f7e0ff */
[----:B------:R-:W-:Y:S02]  /*2c050*/  IMAD.X R147, R149, 0x1, R135, P3 ;  /* 0x0000000195937824 */ /* 0x000fe400018e0687 */
[----:B------:R-:W2:Y:S04]  /*2c060*/  LDL.LU.64 R148, [R1+0x9d0] ;  /* 0x0009d00001947983 */ /* 0x000ea80000300a00 */
[----:B------:R3:W-:Y:S04]  /*2c070*/  STL.64 [R1+0xc80], R222 ;  /* 0x000c80de01007387 */ /* 0x0007e80000100a00 */
[----:B------:R1:W-:Y:S04]  /*2c080*/  STL.64 [R1+0xc90], R146 ;  /* 0x000c909201007387 */ /* 0x0003e80000100a00 */
[----:B------:R-:W2:Y:S01]  /*2c090*/  LDL.LU.64 R228, [R1+0x9c8] ;  /* 0x0009c80001e47983 */ /* 0x000ea20000300a00 */
[----:B---3--:R-:W-:-:S03]  /*2c0a0*/  IADD3 R222, P3, PT, R154, R134, RZ ;  /* 0x000000869ade7210 */ /* 0x008fc60007f7e0ff */
[----:B------:R-:W-:Y:S02]  /*2c0b0*/  LDGSTS.E [R136+0x47c80], desc[UR22][R146.64], P2 ;  /* 0x47c8000092887fae */ /* 0x000fe400091a1016 */
[----:B------:R-:W-:Y:S01]  /*2c0c0*/  IMAD.X R223, R155, 0x1, R135, P3 ;  /* 0x000000019bdf7824 */ /* 0x000fe200018e0687 */
[----:B----4-:R-:W-:-:S04]  /*2c0d0*/  IADD3 R154, P3, PT, R226, R134, RZ ;  /* 0x00000086e29a7210 */ /* 0x010fc80007f7e0ff */
[----:B------:R-:W-:Y:S01]  /*2c0e0*/  IADD3.X R155, PT, PT, R227, R135, RZ, P3, !PT ;  /* 0x00000087e39b7210 */ /* 0x000fe20001ffe4ff */
[----:B------:R3:W-:Y:S04]  /*2c0f0*/  LDGSTS.E [R137+0x40100], desc[UR22][R222.64], P2 ;  /* 0x40100000de897fae */ /* 0x0007e800091a1016 */
[----:B-1----:R-:W4:Y:S04]  /*2c100*/  LDL.LU.64 R146, [R1+0x9c0] ;  /* 0x0009c00001927983 */ /* 0x002f280000300a00 */
[----:B------:R-:W-:Y:S04]  /*2c110*/  STL.64 [R1+0x4c0], R222 ;  /* 0x0004c0de01007387 */ /* 0x000fe80000100a00 */
[----:B------:R1:W-:Y:S04]  /*2c120*/  STL.64 [R1+0x510], R154 ;  /* 0x0005109a01007387 */ /* 0x0003e80000100a00 */
[----:B------:R-:W-:Y:S04]  /*2c130*/  LDGSTS.E [R137+0x40500], desc[UR22][R154.64], P2 ;  /* 0x405000009a897fae */ /* 0x000fe800091a1016 */
[----:B-1----:R-:W4:Y:S01]  /*2c140*/  LDL.LU.64 R154, [R1+0x9b8] ;  /* 0x0009b800019a7983 */ /* 0x002f220000300a00 */
[----:B------:R-:W-:-:S05]  /*2c150*/  IADD3 R224, P3, PT, R220, R134, RZ ;  /* 0x00000086dce07210 */ /* 0x000fca0007f7e0ff */
[--C-:B------:R-:W-:Y:S01]  /*2c160*/  IMAD.X R225, R221, 0x1, R135.reuse, P3 ;  /* 0x00000001dde17824 */ /* 0x100fe200018e0687 */
[-C--:B---3--:R-:W-:Y:S01]  /*2c170*/  IADD3 R222, P3, PT, R156, R134.reuse, RZ ;  /* 0x000000869cde7210 */ /* 0x088fe20007f7e0ff */
[----:B------:R-:W3:Y:S04]  /*2c180*/  LDL.LU.64 R220, [R1+0x9b0] ;  /* 0x0009b00001dc7983 */ /* 0x000ee80000300a00 */
[----:B------:R-:W-:Y:S01]  /*2c190*/  IMAD.X R223, R157, 0x1, R135, P3 ;  /* 0x000000019ddf7824 */ /* 0x000fe200018e0687 */
[----:B------:R1:W-:Y:S04]  /*2c1a0*/  STL.64 [R1+0x550], R224 ;  /* 0x000550e001007387 */ /* 0x0003e80000100a00 */
[----:B------:R1:W-:Y:S01]  /*2c1b0*/  LDGSTS.E [R137+0x40900], desc[UR22][R224.64], P2 ;  /* 0x40900000e0897fae */ /* 0x0003e200091a1016 */
[----:B------:R-:W-:-:S03]  /*2c1c0*/  IADD3 R156, P3, PT, R152, R134, RZ ;  /* 0x00000086989c7210 */ /* 0x000fc60007f7e0ff */
[----:B------:R-:W-:Y:S02]  /*2c1d0*/  STL.64 [R1+0x5a8], R222 ;  /* 0x0005a8de01007387 */ /* 0x000fe40000100a00 */
[----:B------:R-:W-:Y:S02]  /*2c1e0*/  IMAD.X R157, R153, 0x1, R135, P3 ;  /* 0x00000001999d7824 */ /* 0x000fe400018e0687 */
[----:B------:R2:W-:Y:S04]  /*2c1f0*/  LDGSTS.E [R137+0x40d00], desc[UR22][R222.64], P2 ;  /* 0x40d00000de897fae */ /* 0x0005e800091a1016 */
[----:B------:R-:W3:Y:S04]  /*2c200*/  LDL.LU.64 R152, [R1+0x9a8] ;  /* 0x0009a80001987983 */ /* 0x000ee80000300a00 */
[----:B------:R1:W-:Y:S04]  /*2c210*/  STL.64 [R1+0x5f8], R156 ;  /* 0x0005f89c01007387 */ /* 0x0003e80000100a00 */
[----:B------:R-:W-:Y:S01]  /*2c220*/  LDGSTS.E [R137+0x41100], desc[UR22][R156.64], P2 ;  /* 0x411000009c897fae */ /* 0x000fe200091a1016 */
[----:B-1----:R-:W-:-:S03]  /*2c230*/  IADD3 R224, P3, PT, R144, R134, RZ ;  /* 0x0000008690e07210 */ /* 0x002fc60007f7e0ff */
[----:B------:R-:W3:Y:S02]  /*2c240*/  LDL.LU.64 R156, [R1+0x9a0] ;  /* 0x0009a000019c7983 */ /* 0x000ee40000300a00 */
[----:B------:R-:W-:Y:S02]  /*2c250*/  IMAD.X R225, R145, 0x1, R135, P3 ;  /* 0x0000000191e17824 */ /* 0x000fe400018e0687 */
[----:B------:R-:W3:Y:S04]  /*2c260*/  LDL.LU.64 R144, [R1+0x998] ;  /* 0x0009980001907983 */ /* 0x000ee80000300a00 */
[----:B------:R-:W-:Y:S04]  /*2c270*/  STL.64 [R1+0x660], R224 ;  /* 0x000660e001007387 */ /* 0x000fe80000100a00 */
[----:B------:R4:W-:Y:S01]  /*2c280*/  LDGSTS.E [R137+0x41500], desc[UR22][R224.64], P2 ;  /* 0x41500000e0897fae */ /* 0x0009e200091a1016 */
[----:B--2---:R-:W-:-:S05]  /*2c290*/  IADD3 R222, P3, PT, R150, R134, RZ ;  /* 0x0000008696de7210 */ /* 0x004fca0007f7e0ff */
[----:B------:R-:W-:-:S05]  /*2c2a0*/  IMAD.X R223, R151, 0x1, R135, P3 ;  /* 0x0000000197df7824 */ /* 0x000fca00018e0687 */
[----:B------:R-:W-:Y:S04]  /*2c2b0*/  STL.64 [R1+0x6b8], R222 ;  /* 0x0006b8de01007387 */ /* 0x000fe80000100a00 */
[----:B------:R1:W-:Y:S01]  /*2c2c0*/  LDGSTS.E [R137+0x41900], desc[UR22][R222.64], P2 ;  /* 0x41900000de897fae */ /* 0x0003e200091a1016 */
[----:B------:R-:W-:-:S04]  /*2c2d0*/  IADD3 R150, P3, PT, R148, R134, RZ ;  /* 0x0000008694967210 */ /* 0x000fc80007f7e0ff */
[----:B------:R-:W-:Y:S02]  /*2c2e0*/  IADD3.X R151, PT, PT, R149, R135, RZ, P3, !PT ;  /* 0x0000008795977210 */ /* 0x000fe40001ffe4ff */
[----:B------:R-:W2:Y:S04]  /*2c2f0*/  LDL.LU.64 R148, [R1+0x990] ;  /* 0x0009900001947983 */ /* 0x000ea80000300a00 */
[----:B------:R1:W-:Y:S04]  /*2c300*/  STL.64 [R1+0x700], R150 ;  /* 0x0007009601007387 */ /* 0x0003e80000100a00 */
[----:B------:R-:W-:Y:S04]  /*2c310*/  LDGSTS.E [R137+0x41d00], desc[UR22][R150.64], P2 ;  /* 0x41d0000096897fae */ /* 0x000fe800091a1016 */
[----:B-1----:R-:W2:Y:S01]  /*2c320*/  LDL.LU.64 R150, [R1+0x988] ;  /* 0x0009880001967983 */ /* 0x002ea20000300a00 */
[----:B------:R-:W-:-:S05]  /*2c330*/  IADD3 R226, P3, PT, R228, R134, RZ ;  /* 0x00000086e4e27210 */ /* 0x000fca0007f7e0ff */
[----:B------:R-:W-:Y:S01]  /*2c340*/  IMAD.X R227, R229, 0x1, R135, P3 ;  /* 0x00000001e5e37824 */ /* 0x000fe200018e0687 */
[----:B----4-:R-:W-:-:S04]  /*2c350*/  IADD3 R224, P3, PT, R146, R134, RZ ;  /* 0x0000008692e07210 */ /* 0x010fc80007f7e0ff */
[----:B------:R3:W-:Y:S01]  /*2c360*/  LDGSTS.E [R137+0x42100], desc[UR22][R226.64], P2 ;  /* 0x42100000e2897fae */ /* 0x0007e200091a1016 */
[----:B------:R-:W-:-:S03]  /*2c370*/  IMAD.X R225, R147, 0x1, R135, P3 ;  /* 0x0000000193e17824 */ /* 0x000fc600018e0687 */
[----:B------:R-:W4:Y:S04]  /*2c380*/  LDL.LU.64 R146, [R1+0x980] ;  /* 0x0009800001927983 */ /* 0x000f280000300a00 */
[----:B------:R-:W-:Y:S04]  /*2c390*/  STL.64 [R1+0x730], R226 ;  /* 0x000730e201007387 */ /* 0x000fe80000100a00 */
[----:B------:R1:W-:Y:S04]  /*2c3a0*/  STL.64 [R1+0x758], R224 ;  /* 0x000758e001007387 */ /* 0x0003e80000100a00 */
[----:B------:R-:W-:Y:S01]  /*2c3b0*/  LDGSTS.E [R137+0x42500], desc[UR22][R224.64], P2 ;  /* 0x42500000e0897fae */ /* 0x000fe200091a1016 */
[----:B------:R-:W-:-:S05]  /*2c3c0*/  IADD3 R222, P3, PT, R154, R134, RZ ;  /* 0x000000869ade7210 */ /* 0x000fca0007f7e0ff */
[----:B------:R-:W-:Y:S02]  /*2c3d0*/  IMAD.X R223, R155, 0x1, R135, P3 ;  /* 0x000000019bdf7824 */ /* 0x000fe400018e0687 */
[----:B------:R-:W4:Y:S04]  /*2c3e0*/  LDL.LU.64 R154, [R1+0x978] ;  /* 0x00097800019a7983 */ /* 0x000f280000300a00 */
[----:B------:R3:W-:Y:S04]  /*2c3f0*/  STL.64 [R1+0x7a0], R222 ;  /* 0x0007a0de01007387 */ /* 0x0007e80000100a00 */
[----:B-1----:R-:W4:Y:S01]  /*2c400*/  LDL.LU.64 R224, [R1+0x970] ;  /* 0x0009700001e07983 */ /* 0x002f220000300a00 */
[----:B---3--:R-:W-:-:S03]  /*2c410*/  IADD3 R226, P3, PT, R220, R134, RZ ;  /* 0x00000086dce27210 */ /* 0x008fc60007f7e0ff */
[----:B------:R1:W-:Y:S02]  /*2c420*/  LDGSTS.E [R137+0x42900], desc[UR22][R222.64], P2 ;  /* 0x42900000de897fae */ /* 0x0003e400091a1016 */
[----:B------:R-:W-:-:S05]  /*2c430*/  IMAD.X R227, R221, 0x1, R135, P3 ;  /* 0x00000001dde37824 */ /* 0x000fca00018e0687 */
[----:B------:R-:W-:Y:S01]  /*2c440*/  LDGSTS.E [R137+0x42d00], desc[UR22][R226.64], P2 ;  /* 0x42d00000e2897fae */ /* 0x000fe200091a1016 */
[----:B-1----:R-:W-:-:S05]  /*2c450*/  IADD3 R222, P3, PT, R152, R134, RZ ;  /* 0x0000008698de7210 */ /* 0x002fca0007f7e0ff */
[----:B------:R-:W-:Y:S02]  /*2c460*/  IMAD.X R223, R153, 0x1, R135, P3 ;  /* 0x0000000199df7824 */ /* 0x000fe400018e0687 */
[----:B------:R-:W3:Y:S04]  /*2c470*/  LDL.LU.64 R152, [R1+0x960] ;  /* 0x0009600001987983 */ /* 0x000ee80000300a00 */
[----:B------:R-:W-:Y:S01]  /*2c480*/  STL.64 [R1+0x7d0], R226 ;  /* 0x0007d0e201007387 */ /* 0x000fe20000100a00 */
[----:B------:R-:W-:-:S03]  /*2c490*/  IADD3 R220, P3, PT, R156, R134, RZ ;  /* 0x000000869cdc7210 */ /* 0x000fc60007f7e0ff */
[----:B------:R1:W-:Y:S01]  /*2c4a0*/  STL.64 [R1+0x810], R222 ;  /* 0x000810de01007387 */ /* 0x0003e20000100a00 */
[----:B------:R-:W-:-:S03]  /*2c4b0*/  IADD3.X R221, PT, PT, R157, R135, RZ, P3, !PT ;  /* 0x000000879ddd7210 */ /* 0x000fc60001ffe4ff */
[----:B------:R1:W-:Y:S04]  /*2c4c0*/  LDGSTS.E [R137+0x43100], desc[UR22][R222.64], P2 ;  /* 0x43100000de897fae */ /* 0x0003e800091a1016 */
[----:B------:R-:W3:Y:S04]  /*2c4d0*/  LDL.LU.64 R156, [R1+0x950] ;  /* 0x00095000019c7983 */ /* 0x000ee80000300a00 */
[----:B------:R2:W-:Y:S01]  /*2c4e0*/  STL.64 [R1+0x850], R220 ;  /* 0x000850dc01007387 */ /* 0x0005e20000100a00 */
[----:B-1----:R-:W-:-:S03]  /*2c4f0*/  IADD3 R222, P3, PT, R144, R134, RZ ;  /* 0x0000008690de7210 */ /* 0x002fc60007f7e0ff */
[----:B------:R-:W3:Y:S04]  /*2c500*/  LDL.LU.64 R226, [R1+0x940] ;  /* 0x0009400001e27983 */ /* 0x000ee80000300a00 */
[----:B------:R2:W-:Y:S01]  /*2c510*/  LDGSTS.E [R137+0x43500], desc[UR22][R220.64], P2 ;  /* 0x43500000dc897fae */ /* 0x0005e200091a1016 */
[----:B------:R-:W-:-:S05]  /*2c520*/  IMAD.X R223, R145, 0x1, R135, P3 ;  /* 0x0000000191df7824 */ /* 0x000fca00018e0687 */
[----:B------:R-:W-:Y:S01]  /*2c530*/  LDGSTS.E [R137+0x43900], desc[UR22][R222.64], P2 ;  /* 0x43900000de897fae */ /* 0x000fe200091a1016 */
[----:B--2---:R-:W-:-:S05]  /*2c540*/  IADD3 R220, P3, PT, R148, R134, RZ ;  /* 0x0000008694dc7210 */ /* 0x004fca0007f7e0ff */
[----:B------:R-:W-:Y:S02]  /*2c550*/  IMAD.X R221, R149, 0x1, R135, P3 ;  /* 0x0000000195dd7824 */ /* 0x000fe400018e0687 */
[----:B------:R-:W2:Y:S04]  /*2c560*/  LDL.LU.64 R148, [R1+0x930] ;  /* 0x0009300001947983 */ /* 0x000ea80000300a00 */
[----:B------:R-:W-:Y:S04]  /*2c570*/  STL.64 [R1+0x890], R222 ;  /* 0x000890de01007387 */ /* 0x000fe80000100a00 */
[----:B------:R4:W-:Y:S04]  /*2c580*/  STL.64 [R1+0x8d0], R220 ;  /* 0x0008d0dc01007387 */ /* 0x0009e80000100a00 */
[----:B------:R4:W-:Y:S01]  /*2c590*/  LDGSTS.E [R137+0x43d00], desc[UR22][R220.64], P2 ;  /* 0x43d00000dc897fae */ /* 0x0009e200091a1016 */
[----:B------:R-:W-:-:S05]  /*2c5a0*/  IADD3 R144, P3, PT, R150, R134, RZ ;  /* 0x0000008696907210 */ /* 0x000fca0007f7e0ff */
[----:B------:R-:W-:Y:S02]  /*2c5b0*/  IMAD.X R145, R151, 0x1, R135, P3 ;  /* 0x0000000197917824 */ /* 0x000fe400018e0687 */
[----:B------:R-:W2:Y:S01]  /*2c5c0*/  LDL.LU.64 R150, [R1+0x920] ;  /* 0x0009200001967983 */ /* 0x000ea20000300a00 */
[----:B----4-:R-:W-:-:S03]  /*2c5d0*/  IADD3 R220, P3, PT, R146, R134, RZ ;  /* 0x0000008692dc7210 */ /* 0x010fc60007f7e0ff */
[----:B------:R1:W-:Y:S02]  /*2c5e0*/  STL.64 [R1+0x918], R144 ;  /* 0x0009189001007387 */ /* 0x0003e40000100a00 */
[----:B------:R-:W-:Y:S02]  /*2c5f0*/  IMAD.X R221, R147, 0x1, R135, P3 ;  /* 0x0000000193dd7824 */ /* 0x000fe400018e0687 */
[----:B------:R-:W4:Y:S04]  /*2c600*/  LDL.LU.64 R228, [R1+0x910] ;  /* 0x0009100001e47983 */ /* 0x000f280000300a00 */
[----:B------:R1:W-:Y:S04]  /*2c610*/  LDGSTS.E [R137+0x44100], desc[UR22][R144.64], P2 ;  /* 0x4410000090897fae */ /* 0x0003e800091a1016 */
[----:B------:R-:W-:Y:S01]  /*2c620*/  LDGSTS.E [R137+0x44500], desc[UR22][R220.64], P2 ;  /* 0x44500000dc897fae */ /* 0x000fe200091a1016 */
[----:B------:R-:W-:-:S05]  /*2c630*/  IADD3 R146, P3, PT, R154, R134, RZ ;  /* 0x000000869a927210 */ /* 0x000fca0007f7e0ff */
[----:B------:R-:W-:Y:S02]  /*2c640*/  IMAD.X R147, R155, 0x1, R135, P3 ;  /* 0x000000019b937824 */ /* 0x000fe400018e0687 */
[----:B------:R-:W4:Y:S01]  /*2c650*/  LDL.LU.64 R154, [R1+0x900] ;  /* 0x00090000019a7983 */ /* 0x000f220000300a00 */
[----:B-1----:R-:W-:-:S03]  /*2c660*/  IADD3 R144, P3, PT, R224, R134, RZ ;  /* 0x00000086e0907210 */ /* 0x002fc60007f7e0ff */
[----:B------:R1:W-:Y:S01]  /*2c670*/  STL.64 [R1+0x958], R220 ;  /* 0x000958dc01007387 */ /* 0x0003e20000100a00 */
[----:B------:R-:W-:-:S03]  /*2c680*/  IADD3.X R145, PT, PT, R225, R135, RZ, P3, !PT ;  /* 0x00000087e1917210 */ /* 0x000fc60001ffe4ff */
[----:B------:R-:W-:Y:S04]  /*2c690*/  STL.64 [R1+0x988], R146 ;  /* 0x0009889201007387 */ /* 0x000fe80000100a00 */
[----:B------:R3:W-:Y:S04]  /*2c6a0*/  LDGSTS.E [R137+0x44900], desc[UR22][R146.64], P2 ;  /* 0x4490000092897fae */ /* 0x0007e800091a1016 */
[----:B-1----:R-:W4:Y:S04]  /*2c6b0*/  LDL.LU.64 R220, [R1+0x8f0] ;  /* 0x0008f00001dc7983 */ /* 0x002f280000300a00 */
[----:B------:R1:W-:Y:S04]  /*2c6c0*/  STL.64 [R1+0xa48], R144 ;  /* 0x000a489001007387 */ /* 0x0003e80000100a00 */
[----:B------:R-:W-:Y:S04]  /*2c6d0*/  LDGSTS.E [R137+0x44d00], desc[UR22][R144.64], P2 ;  /* 0x44d0000090897fae */ /* 0x000fe800091a1016 */
[----:B-1----:R-:W4:Y:S01]  /*2c6e0*/  LDL.LU.64 R144, [R1+0x8c8] ;  /* 0x0008c80001907983 */ /* 0x002f220000300a00 */
[----:B---3--:R-:W-:-:S05]  /*2c6f0*/  IADD3 R146, P3, PT, R152, R134, RZ ;  /* 0x0000008698927210 */ /* 0x008fca0007f7e0ff */
[----:B------:R-:W-:Y:S01]  /*2c700*/  IMAD.X R147, R153, 0x1, R135, P3 ;  /* 0x0000000199937824 */ /* 0x000fe200018e0687 */
[----:B------:R-:W-:-:S04]  /*2c710*/  IADD3 R222, P3, PT, R156, R134, RZ ;  /* 0x000000869cde7210 */ /* 0x000fc80007f7e0ff */
[----:B------:R-:W-:Y:S01]  /*2c720*/  LDGSTS.E [R137+0x45100], desc[UR22][R146.64], P2 ;  /* 0x4510000092897fae */ /* 0x000fe200091a1016 */
[----:B------:R-:W-:-:S03]  /*2c730*/  IMAD.X R223, R157, 0x1, R135, P3 ;  /* 0x000000019ddf7824 */ /* 0x000fc600018e0687 */
[----:B------:R-:W3:Y:S01]  /*2c740*/  LDL.LU.64 R156, [R1+0x8b8] ;  /* 0x0008b800019c7983 */ /* 0x000ee20000300a00 */
        /* <DEDUP_REMOVED lines=9> */
[----:B--2---:R-:W-:-:S05]  /*2c7e0*/  IADD3 R224, P3, PT, R148, R134, RZ ;  /* 0x0000008694e07210 */ /* 0x004fca0007f7e0ff */
[----:B------:R-:W-:-:S05]  /*2c7f0*/  IMAD.X R225, R149, 0x1, R135, P3 ;  /* 0x0000000195e17824 */ /* 0x000fca00018e0687 */
[----:B------:R1:W-:Y:S01]  /*2c800*/  LDGSTS.E [R137+0x45d00], desc[UR22][R224.64], P2 ;  /* 0x45d00000e0897fae */ /* 0x0003e200091a1016 */
[----:B------:R-:W-:-:S05]  /*2c810*/  IADD3 R222, P3, PT, R150, R134, RZ ;  /* 0x0000008696de7210 */ /* 0x000fca0007f7e0ff */
[----:B------:R-:W-:Y:S02]  /*2c820*/  IMAD.X R223, R151, 0x1, R135, P3 ;  /* 0x0000000197df7824 */ /* 0x000fe400018e0687 */
[----:B------:R-:W2:Y:S04]  /*2c830*/  LDL.LU.64 R150, [R1+0x888] ;  /* 0x0008880001967983 */ /* 0x000ea80000300a00 */
[----:B------:R1:W-:Y:S04]  /*2c840*/  STL.64 [R1+0xb20], R224 ;  /* 0x000b20e001007387 */ /* 0x0003e80000100a00 */
[----:B------:R-:W-:Y:S04]  /*2c850*/  STL.64 [R1+0xb48], R222 ;  /* 0x000b48de01007387 */ /* 0x000fe80000100a00 */
[----:B------:R-:W2:Y:S01]  /*2c860*/  LDL.LU.64 R226, [R1+0x880] ;  /* 0x0008800001e27983 */ /* 0x000ea20000300a00 */
[----:B----4-:R-:W-:-:S03]  /*2c870*/  IADD3 R148, P3, PT, R228, R134, RZ ;  /* 0x00000086e4947210 */ /* 0x010fc60007f7e0ff */
[----:B------:R4:W-:Y:S01]  /*2c880*/  LDGSTS.E [R137+0x46100], desc[UR22][R222.64], P2 ;  /* 0x46100000de897fae */ /* 0x0009e200091a1016 */
[----:B------:R-:W-:-:S05]  /*2c890*/  IADD3.X R149, PT, PT, R229, R135, RZ, P3, !PT ;  /* 0x00000087e5957210 */ /* 0x000fca0001ffe4ff */
[----:B------:R1:W-:Y:S04]  /*2c8a0*/  STL.64 [R1+0xba8], R148 ;  /* 0x000ba89401007387 */ /* 0x0003e80000100a00 */
[----:B------:R-:W-:Y:S01]  /*2c8b0*/  LDGSTS.E [R137+0x46500], desc[UR22][R148.64], P2 ;  /* 0x4650000094897fae */ /* 0x000fe200091a1016 */
[----:B-1----:R-:W-:-:S05]  /*2c8c0*/  IADD3 R224, P3, PT, R154, R134, RZ ;  /* 0x000000869ae07210 */ /* 0x002fca0007f7e0ff */
[----:B------:R-:W-:Y:S01]  /*2c8d0*/  IMAD.X R225, R155, 0x1, R135, P3 ;  /* 0x000000019be17824 */ /* 0x000fe200018e0687 */
[----:B------:R-:W2:Y:S04]  /*2c8e0*/  LDL.LU.64 R148, [R1+0x878] ;  /* 0x0008780001947983 */ /* 0x000ea80000300a00 */
[----:B------:R-:W2:Y:S01]  /*2c8f0*/  LDL.LU.64 R154, [R1+0x870] ;  /* 0x00087000019a7983 */ /* 0x000ea20000300a00 */
[----:B----4-:R-:W-:-:S03]  /*2c900*/  IADD3 R222, P3, PT, R220, R134, RZ ;  /* 0x00000086dcde7210 */ /* 0x010fc60007f7e0ff */
[----:B------:R3:W-:Y:S02]  /*2c910*/  LDGSTS.E [R137+0x46900], desc[UR22][R224.64], P2 ;  /* 0x46900000e0897fae */ /* 0x0007e400091a1016 */
[----:B------:R-:W-:Y:S02]  /*2c920*/  IMAD.X R223, R221, 0x1, R135, P3 ;  /* 0x00000001dddf7824 */ /* 0x000fe400018e0687 */
[----:B------:R3:W-:Y:S04]  /*2c930*/  STL.64 [R1+0xbd0], R224 ;  /* 0x000bd0e001007387 */ /* 0x0007e80000100a00 */
[----:B------:R1:W-:Y:S01]  /*2c940*/  LDGSTS.E [R137+0x46d00], desc[UR22][R222.64], P2 ;  /* 0x46d00000de897fae */ /* 0x0003e200091a1016 */
[----:B------:R-:W-:-:S05]  /*2c950*/  IADD3 R220, P3, PT, R144, R134, RZ ;  /* 0x0000008690dc7210 */ /* 0x000fca0007f7e0ff */
[----:B------:R-:W-:Y:S02]  /*2c960*/  IMAD.X R221, R145, 0x1, R135, P3 ;  /* 0x0000000191dd7824 */ /* 0x000fe400018e0687 */
[----:B------:R-:W4:Y:S01]  /*2c970*/  LDL.LU.64 R144, [R1+0x868] ;  /* 0x0008680001907983 */ /* 0x000f220000300a00 */
[----:B---3--:R-:W-:-:S03]  /*2c980*/  IADD3 R224, P3, PT, R156, R134, RZ ;  /* 0x000000869ce07210 */ /* 0x008fc60007f7e0ff */
[----:B------:R1:W-:Y:S02]  /*2c990*/  STL.64 [R1+0xbf8], R222 ;  /* 0x000bf8de01007387 */ /* 0x0003e40000100a00 */
[----:B------:R-:W-:Y:S02]  /*2c9a0*/  IMAD.X R225, R157, 0x1, R135, P3 ;  /* 0x000000019de17824 */ /* 0x000fe400018e0687 */
[----:B------:R3:W-:Y:S04]  /*2c9b0*/  STL.64 [R1+0xc18], R220 ;  /* 0x000c18dc01007387 */ /* 0x0007e80000100a00 */
[----:B------:R-:W4:Y:S04]  /*2c9c0*/  LDL.LU.64 R156, [R1+0x838] ;  /* 0x00083800019c7983 */ /* 0x000f280000300a00 */
[----:B------:R-:W-:Y:S01]  /*2c9d0*/  LDGSTS.E [R137+0x47100], desc[UR22][R220.64], P2 ;  /* 0x47100000dc897fae */ /* 0x000fe200091a1016 */
[----:B-1----:R-:W-:-:S03]  /*2c9e0*/  IADD3 R222, P3, PT, R146, R134, RZ ;  /* 0x0000008692de7210 */ /* 0x002fc60007f7e0ff */
[----:B------:R-:W-:Y:S02]  /*2c9f0*/  LDGSTS.E [R137+0x47500], desc[UR22][R224.64], P2 ;  /* 0x47500000e0897fae */ /* 0x000fe400091a1016 */
[----:B------:R-:W-:Y:S02]  /*2ca00*/  IMAD.X R223, R147, 0x1, R135, P3 ;  /* 0x0000000193df7824 */ /* 0x000fe400018e0687 */
[----:B---3--:R-:W3:Y:S04]  /*2ca10*/  LDL.LU.64 R220, [R1+0x828] ;  /* 0x0008280001dc7983 */ /* 0x008ee80000300a00 */
[----:B------:R-:W-:Y:S04]  /*2ca20*/  STL.64 [R1+0xc38], R224 ;  /* 0x000c38e001007387 */ /* 0x000fe80000100a00 */
[----:B------:R-:W-:Y:S01]  /*2ca30*/  LDGSTS.E [R137+0x47900], desc[UR22][R222.64], P2 ;  /* 0x47900000de897fae */ /* 0x000fe200091a1016 */
[----:B------:R-:W-:-:S04]  /*2ca40*/  IADD3 R146, P3, PT, R152, R134, RZ ;  /* 0x0000008698927210 */ /* 0x000fc80007f7e0ff */
[----:B------:R-:W-:Y:S02]  /*2ca50*/  IADD3.X R147, PT, PT, R153, R135, RZ, P3, !PT ;  /* 0x0000008799937210 */ /* 0x000fe40001ffe4ff */
[----:B------:R-:W3:Y:S04]  /*2ca60*/  LDL.LU.64 R152, [R1+0x818] ;  /* 0x0008180001987983 */ /* 0x000ee80000300a00 */
[----:B------:R-:W-:Y:S04]  /*2ca70*/  STL.64 [R1+0xc50], R222 ;  /* 0x000c50de01007387 */ /* 0x000fe80000100a00 */
[----:B------:R2:W-:Y:S04]  /*2ca80*/  STL.64 [R1+0xc68], R146 ;  /* 0x000c689201007387 */ /* 0x0005e80000100a00 */
[----:B------:R2:W-:Y:S04]  /*2ca90*/  LDGSTS.E [R137+0x47d00], desc[UR22][R146.64], P2 ;  /* 0x47d0000092897fae */ /* 0x0005e800091a1016 */
[----:B------:R-:W3:Y:S01]  /*2caa0*/  LDL.LU.64 R228, [R1+0x808] ;  /* 0x0008080001e47983 */ /* 0x000ee20000300a00 */
[----:B--2---:R-:W-:-:S05]  /*2cab0*/  IADD3 R146, P3, PT, R150, R134, RZ ;  /* 0x0000008696927210 */ /* 0x004fca0007f7e0ff */
[----:B------:R-:W-:Y:S02]  /*2cac0*/  IMAD.X R147, R151, 0x1, R135, P3 ;  /* 0x0000000197937824 */ /* 0x000fe400018e0687 */
[----:B------:R-:W2:Y:S01]  /*2cad0*/  LDL.LU.64 R150, [R1+0x7f8] ;  /* 0x0007f80001967983 */ /* 0x000ea20000300a00 */
[----:B------:R-:W-:-:S03]  /*2cae0*/  IADD3 R136, P3, PT, R226, R134, RZ ;  /* 0x00000086e2887210 */ /* 0x000fc60007f7e0ff */
[----:B------:R1:W-:Y:S02]  /*2caf0*/  STL.64 [R1+0x4c8], R146 ;  /* 0x0004c89201007387 */ /* 0x0003e40000100a00 */
[----:B------:R-:W-:Y:S02]  /*2cb00*/  IMAD.X R137, R227, 0x1, R135, P3 ;  /* 0x00000001e3897824 */ /* 0x000fe400018e0687 */
[----:B------:R-:W-:Y:S04]  /*2cb10*/  LDGSTS.E [R138+0x40180], desc[UR22][R146.64], P2 ;  /* 0x40180000928a7fae */ /* 0x000fe800091a1016 */
[----:B------:R4:W-:Y:S04]  /*2cb20*/  STL.64 [R1+0x518], R136 ;  /* 0x0005188801007387 */ /* 0x0009e80000100a00 */
[----:B------:R4:W-:Y:S04]  /*2cb30*/  LDGSTS.E [R138+0x40580], desc[UR22][R136.64], P2 ;  /* 0x40580000888a7fae */ /* 0x0009e800091a1016 */
[----:B-1----:R-:W2:Y:S01]  /*2cb40*/  LDL.LU.64 R146, [R1+0x7e8] ;  /* 0x0007e80001927983 */ /* 0x002ea20000300a00 */
[----:B------:R-:W-:-:S05]  /*2cb50*/  IADD3 R222, P3, PT, R148, R134, RZ ;  /* 0x0000008694de7210 */ /* 0x000fca0007f7e0ff */
[----:B------:R-:W-:Y:S01]  /*2cb60*/  IMAD.X R223, R149, 0x1, R135, P3 ;  /* 0x0000000195df7824 */ /* 0x000fe200018e0687 */
[----:B------:R-:W-:-:S04]  /*2cb70*/  IADD3 R148, P3, PT, R154, R134, RZ ;  /* 0x000000869a947210 */ /* 0x000fc80007f7e0ff */
[----:B------:R1:W-:Y:S01]  /*2cb80*/  LDGSTS.E [R138+0x40980], desc[UR22][R222.64], P2 ;  /* 0x40980000de8a7fae */ /* 0x0003e200091a1016 */
[----:B------:R-:W-:-:S03]  /*2cb90*/  IMAD.X R149, R155, 0x1, R135, P3 ;  /* 0x000000019b957824 */ /* 0x000fc600018e0687 */
[----:B------:R-:W2:Y:S04]  /*2cba0*/  LDL.LU.64 R154, [R1+0x7b8] ;  /* 0x0007b800019a7983 */ /* 0x000ea80000300a00 */
[----:B------:R-:W-:Y:S04]  /*2cbb0*/  STL.64 [R1+0x558], R222 ;  /* 0x000558de01007387 */ /* 0x000fe80000100a00 */
[----:B------:R1:W-:Y:S04]  /*2cbc0*/  STL.64 [R1+0x5b8], R148 ;  /* 0x0005b89401007387 */ /* 0x0003e80000100a00 */
[----:B------:R-:W-:Y:S01]  /*2cbd0*/  LDGSTS.E [R138+0x40d80], desc[UR22][R148.64], P2 ;  /* 0x40d80000948a7fae */ /* 0x000fe200091a1016 */
[----:B----4-:R-:W-:-:S05]  /*2cbe0*/  IADD3 R136, P3, PT, R144, R134, RZ ;  /* 0x0000008690887210 */ /* 0x010fca0007f7e0ff */
[----:B------:R-:W-:Y:S02]  /*2cbf0*/  IMAD.X R137, R145, 0x1, R135, P3 ;  /* 0x0000000191897824 */ /* 0x000fe400018e0687 */
[----:B------:R-:W4:Y:S04]  /*2cc00*/  LDL.LU.64 R144, [R1+0x7a8] ;  /* 0x0007a80001907983 */ /* 0x000f280000300a00 */
[----:B------:R3:W-:Y:S04]  /*2cc10*/  STL.64 [R1+0x5e0], R136 ;  /* 0x0005e08801007387 */ /* 0x0007e80000100a00 */
[----:B-1----:R-:W4:Y:S01]  /*2cc20*/  LDL.LU.64 R148, [R1+0x798] ;  /* 0x0007980001947983 */ /* 0x002f220000300a00 */
[----:B------:R-:W-:-:S03]  /*2cc30*/  IADD3 R222, P3, PT, R156, R134, RZ ;  /* 0x000000869cde7210 */ /* 0x000fc60007f7e0ff */
[----:B------:R1:W-:Y:S01]  /*2cc40*/  LDGSTS.E [R138+0x41180], desc[UR22][R136.64], P2 ;  /* 0x41180000888a7fae */ /* 0x0003e200091a1016 */
[----:B------:R-:W-:-:S05]  /*2cc50*/  IADD3.X R223, PT, PT, R157, R135, RZ, P3, !PT ;  /* 0x000000879ddf7210 */ /* 0x000fca0001ffe4ff */
[----:B------:R2:W-:Y:S01]  /*2cc60*/  LDGSTS.E [R138+0x41580], desc[UR22][R222.64], P2 ;  /* 0x41580000de8a7fae */ /* 0x0005e200091a1016 */
[----:B---3--:R-:W-:-:S05]  /*2cc70*/  IADD3 R156, P3, PT, R220, R134, RZ ;  /* 0x00000086dc9c7210 */ /* 0x008fca0007f7e0ff */
[----:B------:R-:W-:Y:S02]  /*2cc80*/  IMAD.X R157, R221, 0x1, R135, P3 ;  /* 0x00000001dd9d7824 */ /* 0x000fe400018e0687 */
[----:B------:R-:W3:Y:S04]  /*2cc90*/  LDL.LU.64 R220, [R1+0x788] ;  /* 0x0007880001dc7983 */ /* 0x000ee80000300a00 */
[----:B------:R-:W-:Y:S01]  /*2cca0*/  STL.64 [R1+0x620], R222 ;  /* 0x000620de01007387 */ /* 0x000fe20000100a00 */
[----:B-1----:R-:W-:-:S03]  /*2ccb0*/  IADD3 R136, P3, PT, R152, R134, RZ ;  /* 0x0000008698887210 */ /* 0x002fc60007f7e0ff */
[----:B------:R1:W-:Y:S02]  /*2ccc0*/  STL.64 [R1+0x648], R156 ;  /* 0x0006489c01007387 */ /* 0x0003e40000100a00 */
[----:B------:R-:W-:Y:S02]  /*2ccd0*/  IMAD.X R137, R153, 0x1, R135, P3 ;  /* 0x0000000199897824 */ /* 0x000fe400018e0687 */
[----:B------:R-:W-:Y:S04]  /*2cce0*/  LDGSTS.E [R138+0x41980], desc[UR22][R156.64], P2 ;  /* 0x419800009c8a7fae */ /* 0x000fe800091a1016 */
[----:B------:R-:W3:Y:S04]  /*2ccf0*/  LDL.LU.64 R152, [R1+0x778] ;  /* 0x0007780001987983 */ /* 0x000ee80000300a00 */
[----:B------:R2:W-:Y:S01]  /*2cd00*/  STL.64 [R1+0x688], R136 ;  /* 0x0006888801007387 */ /* 0x0005e20000100a00 */
[----:B------:R-:W-:-:S03]  /*2cd10*/  IADD3 R224, P3, PT, R228, R134, RZ ;  /* 0x00000086e4e07210 */ /* 0x000fc60007f7e0ff */
[----:B-1----:R-:W3:Y:S02]  /*2cd20*/  LDL.LU.64 R156, [R1+0x768] ;  /* 0x00076800019c7983 */ /* 0x002ee40000300a00 */
[----:B------:R-:W-:Y:S02]  /*2cd30*/  IMAD.X R225, R229, 0x1, R135, P3 ;  /* 0x00000001e5e17824 */ /* 0x000fe400018e0687 */
[----:B------:R1:W-:Y:S04]  /*2cd40*/  LDGSTS.E [R138+0x41d80], desc[UR22][R136.64], P2 ;  /* 0x41d80000888a7fae */ /* 0x0003e800091a1016 */
[----:B------:R-:W-:Y:S01]  /*2cd50*/  LDGSTS.E [R138+0x42180], desc[UR22][R224.64], P2 ;  /* 0x42180000e08a7fae */ /* 0x000fe200091a1016 */
[----:B--2---:R-:W-:-:S05]  /*2cd60*/  IADD3 R222, P3, PT, R150, R134, RZ ;  /* 0x0000008696de7210 */ /* 0x004fca0007f7e0ff */
[----:B------:R-:W-:Y:S02]  /*2cd70*/  IMAD.X R223, R151, 0x1, R135, P3 ;  /* 0x0000000197df7824 */ /* 0x000fe400018e0687 */
[----:B------:R-:W2:Y:S04]  /*2cd80*/  LDL.LU.64 R150, [R1+0x738] ;  /* 0x0007380001967983 */ /* 0x000ea80000300a00 */
[----:B------:R-:W-:Y:S04]  /*2cd90*/  STL.64 [R1+0x6b0], R224 ;  /* 0x0006b0e001007387 */ /* 0x000fe80000100a00 */
[----:B------:R1:W-:Y:S04]  /*2cda0*/  STL.64 [R1+0x6f0], R222 ;  /* 0x0006f0de01007387 */ /* 0x0003e80000100a00 */
[----:B------:R1:W-:Y:S02]  /*2cdb0*/  LDGSTS.E [R138+0x42580], desc[UR22][R222.64], P2 ;  /* 0x42580000de8a7fae */ /* 0x0003e400091a1016 */
[----:B-1----:R-:W-:-:S05]  /*2cdc0*/  IADD3 R136, P3, PT, R146, R134, RZ ;  /* 0x0000008692887210 */ /* 0x002fca0007f7e0ff */
[----:B------:R-:W-:Y:S02]  /*2cdd0*/  IMAD.X R137, R147, 0x1, R135, P3 ;  /* 0x0000000193897824 */ /* 0x000fe400018e0687 */
[----:B------:R-:W2:Y:S04]  /*2cde0*/  LDL.LU.64 R146, [R1+0x728] ;  /* 0x0007280001927983 */ /* 0x000ea80000300a00 */
[----:B------:R1:W-:Y:S04]  /*2cdf0*/  STL.64 [R1+0x720], R136 ;  /* 0x0007208801007387 */ /* 0x0003e80000100a00 */
[----:B------:R-:W2:Y:S04]  /*2ce00*/  LDL.LU.64 R228, [R1+0x718] ;  /* 0x0007180001e47983 */ /* 0x000ea80000300a00 */
[----:B------:R1:W-:Y:S01]  /*2ce10*/  LDGSTS.E [R138+0x42980], desc[UR22][R136.64], P2 ;  /* 0x42980000888a7fae */ /* 0x0003e200091a1016 */
[----:B------:R-:W-:-:S04]  /*2ce20*/  IADD3 R222, P3, PT, R154, R134, RZ ;  /* 0x000000869ade7210 */ /* 0x000fc80007f7e0ff */
[----:B------:R-:W-:-:S05]  /*2ce30*/  IADD3.X R223, PT, PT, R155, R135, RZ, P3, !PT ;  /* 0x000000879bdf7210 */ /* 0x000fca0001ffe4ff */
[----:B------:R3:W-:Y:S01]  /*2ce40*/  LDGSTS.E [R138+0x42d80], desc[UR22][R222.64], P2 ;  /* 0x42d80000de8a7fae */ /* 0x0007e200091a1016 */
[----:B----4-:R-:W-:-:S05]  /*2ce50*/  IADD3 R154, P3, PT, R144, R134, RZ ;  /* 0x00000086909a7210 */ /* 0x010fca0007f7e0ff */
[----:B------:R-:W-:Y:S02]  /*2ce60*/  IMAD.X R155, R145, 0x1, R135, P3 ;  /* 0x00000001919b7824 */ /* 0x000fe400018e0687 */
[----:B------:R-:W4:Y:S01]  /*2ce70*/  LDL.LU.64 R144, [R1+0x708] ;  /* 0x0007080001907983 */ /* 0x000f220000300a00 */
[----:B-1----:R-:W-:-:S03]  /*2ce80*/  IADD3 R136, P3, PT, R148, R134, RZ ;  /* 0x0000008694887210 */ /* 0x002fc60007f7e0ff */
[----:B------:R-:W-:Y:S02]  /*2ce90*/  STL.64 [R1+0x750], R222 ;  /* 0x000750de01007387 */ /* 0x000fe40000100a00 */
[----:B------:R-:W-:Y:S02]  /*2cea0*/  IMAD.X R137, R149, 0x1, R135, P3 ;  /* 0x0000000195897824 */ /* 0x000fe400018e0687 */
[----:B------:R1:W-:Y:S04]  /*2ceb0*/  STL.64 [R1+0x790], R154 ;  /* 0x0007909a01007387 */ /* 0x0003e80000100a00 */
[----:B------:R-:W4:Y:S04]  /*2cec0*/  LDL.LU.64 R148, [R1+0x6f8] ;  /* 0x0006f80001947983 */ /* 0x000f280000300a00 */
[----:B------:R-:W-:Y:S04]  /*2ced0*/  LDGSTS.E [R138+0x43180], desc[UR22][R154.64], P2 ;  /* 0x431800009a8a7fae */ /* 0x000fe800091a1016 */
[----:B------:R3:W-:Y:S04]  /*2cee0*/  STL.64 [R1+0x7c8], R136 ;  /* 0x0007c88801007387 */ /* 0x0007e80000100a00 */
[----:B------:R3:W-:Y:S04]  /*2cef0*/  LDGSTS.E [R138+0x43580], desc[UR22][R136.64], P2 ;  /* 0x43580000888a7fae */ /* 0x0007e800091a1016 */
[----:B-1----:R-:W4:Y:S01]  /*2cf00*/  LDL.LU.64 R154, [R1+0x6e8] ;  /* 0x0006e800019a7983 */ /* 0x002f220000300a00 */
[----:B---3--:R-:W-:-:S05]  /*2cf10*/  IADD3 R222, P3, PT, R220, R134, RZ ;  /* 0x00000086dcde7210 */ /* 0x008fca0007f7e0ff */
[----:B------:R-:W-:-:S05]  /*2cf20*/  IMAD.X R223, R221, 0x1, R135, P3 ;  /* 0x00000001dddf7824 */ /* 0x000fca00018e0687 */
[----:B------:R-:W-:Y:S01]  /*2cf30*/  LDGSTS.E [R138+0x43980], desc[UR22][R222.64], P2 ;  /* 0x43980000de8a7fae */ /* 0x000fe200091a1016 */
[----:B------:R-:W-:-:S05]  /*2cf40*/  IADD3 R220, P3, PT, R152, R134, RZ ;  /* 0x0000008698dc7210 */ /* 0x000fca0007f7e0ff */
[----:B------:R-:W-:Y:S02]  /*2cf50*/  IMAD.X R221, R153, 0x1, R135, P3 ;  /* 0x0000000199dd7824 */ /* 0x000fe400018e0687 */
[----:B------:R-:W3:Y:S01]  /*2cf60*/  LDL.LU.64 R152, [R1+0x668] ;  /* 0x0006680001987983 */ /* 0x000ee20000300a00 */
[----:B------:R-:W-:-:S03]  /*2cf70*/  IADD3 R136, P3, PT, R156, R134, RZ ;  /* 0x000000869c887210 */ /* 0x000fc60007f7e0ff */
[----:B------:R-:W-:Y:S02]  /*2cf80*/  STL.64 [R1+0x808], R222 ;  /* 0x000808de01007387 */ /* 0x000fe40000100a00 */
[----:B------:R-:W-:Y:S02]  /*2cf90*/  IMAD.X R137, R157, 0x1, R135, P3 ;  /* 0x000000019d897824 */ /* 0x000fe400018e0687 */
[----:B------:R2:W-:Y:S04]  /*2cfa0*/  STL.64 [R1+0x848], R220 ;  /* 0x000848dc01007387 */ /* 0x0005e80000100a00 */
[----:B------:R-:W3:Y:S04]  /*2cfb0*/  LDL.64 R156, [R1+0x440] ;  /* 0x00044000019c7983 */ /* 0x000ee80000100a00 */
[----:B------:R2:W-:Y:S04]  /*2cfc0*/  LDGSTS.E [R138+0x43d80], desc[UR22][R220.64], P2 ;  /* 0x43d80000dc8a7fae */ /* 0x0005e800091a1016 */
[----:B------:R1:W-:Y:S04]  /*2cfd0*/  STL.64 [R1+0x888], R136 ;  /* 0x0008888801007387 */ /* 0x0003e80000100a00 */
[----:B------:R-:W3:Y:S04]  /*2cfe0*/  LDL.64 R226, [R1+0x428] ;  /* 0x0004280001e27983 */ /* 0x000ee80000100a00 */
[----:B------:R1:W-:Y:S01]  /*2cff0*/  LDGSTS.E [R138+0x44180], desc[UR22][R136.64], P2 ;  /* 0x44180000888a7fae */ /* 0x0003e200091a1016 */
[----:B--2---:R-:W-:-:S04]  /*2d000*/  IADD3 R220, P3, PT, R150, R134, RZ ;  /* 0x0000008696dc7210 */ /* 0x004fc80007f7e0ff */
[----:B------:R-:W-:-:S05]  /*2d010*/  IADD3.X R221, PT, PT, R151, R135, RZ, P3, !PT ;  /* 0x0000008797dd7210 */ /* 0x000fca0001ffe4ff */
[----:B------:R-:W-:Y:S01]  /*2d020*/  LDGSTS.E [R138+0x44580], desc[UR22][R220.64], P2 ;  /* 0x44580000dc8a7fae */ /* 0x000fe200091a1016 */
[----:B------:R-:W-:-:S05]  /*2d030*/  IADD3 R150, P3, PT, R146, R134, RZ ;  /* 0x0000008692967210 */ /* 0x000fca0007f7e0ff */
[----:B------:R-:W-:Y:S02]  /*2d040*/  IMAD.X R151, R147, 0x1, R135, P3 ;  /* 0x0000000193977824 */ /* 0x000fe400018e0687 */
[----:B------:R-:W2:Y:S01]  /*2d050*/  LDL.LU.64 R146, [R1+0x3f8] ;  /* 0x0003f80001927983 */ /* 0x000ea20000300a00 */
[----:B-1----:R-:W-:-:S03]  /*2d060*/  IADD3 R136, P3, PT, R228, R134, RZ ;  /* 0x00000086e4887210 */ /* 0x002fc60007f7e0ff */
[----:B------:R1:W-:Y:S02]  /*2d070*/  STL.64 [R1+0x8c8], R220 ;  /* 0x0008c8dc01007387 */ /* 0x0003e40000100a00 */
[----:B------:R-:W-:Y:S02]  /*2d080*/  IMAD.X R137, R229, 0x1, R135, P3 ;  /* 0x00000001e5897824 */ /* 0x000fe400018e0687 */
[----:B------:R4:W-:Y:S04]  /*2d090*/  STL.64 [R1+0x908], R150 ;  /* 0x0009089601007387 */ /* 0x0009e80000100a00 */
[----:B------:R-:W2:Y:S04]  /*2d0a0*/  LDL.64 R224, [R1+0x3f0] ;  /* 0x0003f00001e07983 */ /* 0x000ea80000100a00 */
[----:B------:R4:W-:Y:S04]  /*2d0b0*/  STL.64 [R1+0x948], R136 ;  /* 0x0009488801007387 */ /* 0x0009e80000100a00 */
[----:B-1----:R-:W2:Y:S04]  /*2d0c0*/  LDL.64 R220, [R1+0x3c8] ;  /* 0x0003c80001dc7983 */ /* 0x002ea80000100a00 */
[----:B------:R4:W-:Y:S04]  /*2d0d0*/  LDGSTS.E [R138+0x44980], desc[UR22][R150.64], P2 ;  /* 0x44980000968a7fae */ /* 0x0009e800091a1016 */
[----:B------:R1:W-:Y:S01]  /*2d0e0*/  LDGSTS.E [R138+0x44d80], desc[UR22][R136.64], P2 ;  /* 0x44d80000888a7fae */ /* 0x0003e200091a1016 */
[----:B----4-:R-:W-:-:S05]  /*2d0f0*/  IADD3 R150, P3, PT, R144, R134, RZ ;  /* 0x0000008690967210 */ /* 0x010fca0007f7e0ff */
[----:B------:R-:W-:-:S05]  /*2d100*/  IMAD.X R151, R145, 0x1, R135, P3 ;  /* 0x0000000191977824 */ /* 0x000fca00018e0687 */
[----:B------:R3:W-:Y:S01]  /*2d110*/  LDGSTS.E [R138+0x45180], desc[UR22][R150.64], P2 ;  /* 0x45180000968a7fae */ /* 0x0007e200091a1016 */
[----:B------:R-:W-:-:S05]  /*2d120*/  IADD3 R144, P3, PT, R148, R134, RZ ;  /* 0x0000008694907210 */ /* 0x000fca0007f7e0ff */
[----:B------:R-:W-:Y:S02]  /*2d130*/  IMAD.X R145, R149, 0x1, R135, P3 ;  /* 0x0000000195917824 */ /* 0x000fe400018e0687 */
[----:B------:R-:W4:Y:S04]  /*2d140*/  LDL.64 R148, [R1+0x3a8] ;  /* 0x0003a80001947983 */ /* 0x000f280000100a00 */
[----:B------:R3:W-:Y:S01]  /*2d150*/  STL.64 [R1+0x980], R150 ;  /* 0x0009809601007387 */ /* 0x0007e20000100a00 */
[----:B-1----:R-:W-:-:S03]  /*2d160*/  IADD3 R136, P3, PT, R154, R134, RZ ;  /* 0x000000869a887210 */ /* 0x002fc60007f7e0ff */
[----:B------:R1:W-:Y:S02]  /*2d170*/  STL.64 [R1+0xa40], R144 ;  /* 0x000a409001007387 */ /* 0x0003e40000100a00 */
[----:B------:R-:W-:Y:S02]  /*2d180*/  IMAD.X R137, R155, 0x1, R135, P3 ;  /* 0x000000019b897824 */ /* 0x000fe400018e0687 */
[----:B------:R1:W-:Y:S04]  /*2d190*/  LDGSTS.E [R138+0x45580], desc[UR22][R144.64], P2 ;  /* 0x45580000908a7fae */ /* 0x0003e800091a1016 */
[----:B------:R-:W4:Y:S04]  /*2d1a0*/  LDL.64 R154, [R1+0x380] ;  /* 0x00038000019a7983 */ /* 0x000f280000100a00 */
[----:B------:R1:W-:Y:S04]  /*2d1b0*/  STL.64 [R1+0xa70], R136 ;  /* 0x000a708801007387 */ /* 0x0003e80000100a00 */
[----:B------:R-:W4:Y:S04]  /*2d1c0*/  LDL.64 R228, [R1+0x360] ;  /* 0x0003600001e47983 */ /* 0x000f280000100a00 */
[----:B------:R1:W-:Y:S01]  /*2d1d0*/  LDGSTS.E [R138+0x45980], desc[UR22][R136.64], P2 ;  /* 0x45980000888a7fae */ /* 0x0003e200091a1016 */
[----:B---3--:R-:W-:-:S04]  /*2d1e0*/  IADD3 R150, P3, PT, R152, R134, RZ ;  /* 0x0000008698967210 */ /* 0x008fc80007f7e0ff */
[----:B------:R-:W-:Y:S02]  /*2d1f0*/  IADD3.X R151, PT, PT, R153, R135, RZ, P3, !PT ;  /* 0x0000008799977210 */ /* 0x000fe40001ffe4ff */
[----:B------:R-:W3:Y:S01]  /*2d200*/  LDL.64 R152, [R1+0x330] ;  /* 0x0003300001987983 */ /* 0x000ee20000100a00 */
[----:B-1----:R-:W-:-:S03]  /*2d210*/  IADD3 R144, P3, PT, R156, R134, RZ ;  /* 0x000000869c907210 */ /* 0x002fc60007f7e0ff */
[----:B------:R2:W-:Y:S02]  /*2d220*/  STL.64 [R1+0xab8], R150 ;  /* 0x000ab89601007387 */ /* 0x0005e40000100a00 */
[----:B------:R-:W-:Y:S02]  /*2d230*/  IMAD.X R145, R157, 0x1, R135, P3 ;  /* 0x000000019d917824 */ /* 0x000fe400018e0687 */
[----:B------:R2:W-:Y:S04]  /*2d240*/  LDGSTS.E [R138+0x45d80], desc[UR22][R150.64], P2 ;  /* 0x45d80000968a7fae */ /* 0x0005e800091a1016 */
[----:B------:R-:W3:Y:S01]  /*2d250*/  LDL.64 R156, [R1+0x308] ;  /* 0x00030800019c7983 */ /* 0x000ee20000100a00 */
[----:B------:R-:W-:-:S03]  /*2d260*/  IADD3 R136, P3, PT, R226, R134, RZ ;  /* 0x00000086e2887210 */ /* 0x000fc60007f7e0ff */
[----:B------:R1:W-:Y:S02]  /*2d270*/  LDGSTS.E [R138+0x46180], desc[UR22][R144.64], P2 ;  /* 0x46180000908a7fae */ /* 0x0003e400091a1016 */
[----:B------:R-:W-:Y:S02]  /*2d280*/  IMAD.X R137, R227, 0x1, R135, P3 ;  /* 0x00000001e3897824 */ /* 0x000fe400018e0687 */
[----:B------:R1:W-:Y:S04]  /*2d290*/  STL.64 [R1+0xae8], R144 ;  /* 0x000ae89001007387 */ /* 0x0003e80000100a00 */
[----:B------:R1:W-:Y:S04]  /*2d2a0*/  STL.64 [R1+0xb18], R136 ;  /* 0x000b188801007387 */ /* 0x0003e80000100a00 */
[----:B------:R-:W3:Y:S04]  /*2d2b0*/  LDL.64 R226, [R1+0x2e0] ;  /* 0x0002e00001e27983 */ /* 0x000ee80000100a00 */
[----:B------:R1:W-:Y:S01]  /*2d2c0*/  LDGSTS.E [R138+0x46580], desc[UR22][R136.64], P2 ;  /* 0x46580000888a7fae */ /* 0x0003e200091a1016 */
[----:B--2---:R-:W-:-:S05]  /*2d2d0*/  IADD3 R150, P3, PT, R146, R134, RZ ;  /* 0x0000008692967210 */ /* 0x004fca0007f7e0ff */
[----:B------:R-:W-:Y:S02]  /*2d2e0*/  IMAD.X R151, R147, 0x1, R135, P3 ;  /* 0x0000000193977824 */ /* 0x000fe400018e0687 */
[----:B------:R-:W2:Y:S01]  /*2d2f0*/  LDL.64 R146, [R1+0x2b0] ;  /* 0x0002b00001927983 */ /* 0x000ea20000100a00 */
[----:B-1----:R-:W-:-:S03]  /*2d300*/  IADD3 R144, P3, PT, R224, R134, RZ ;  /* 0x00000086e0907210 */ /* 0x002fc60007f7e0ff */
[----:B------:R4:W-:Y:S02]  /*2d310*/  LDGSTS.E [R138+0x46980], desc[UR22][R150.64], P2 ;  /* 0x46980000968a7fae */ /* 0x0009e400091a1016 */
[--C-:B------:R-:W-:Y:S01]  /*2d320*/  IMAD.X R145, R225, 0x1, R135.reuse, P3 ;  /* 0x00000001e1917824 */ /* 0x100fe200018e0687 */
[-C--:B------:R-:W-:Y:S01]  /*2d330*/  IADD3 R136, P3, PT, R220, R134.reuse, RZ ;  /* 0x00000086dc887210 */ /* 0x080fe20007f7e0ff */
[----:B------:R-:W-:Y:S04]  /*2d340*/  STL.64 [R1+0xb40], R150 ;  /* 0x000b409601007387 */ /* 0x000fe80000100a00 */
[----:B------:R-:W-:Y:S01]  /*2d350*/  IMAD.X R137, R221, 0x1, R135, P3 ;  /* 0x00000001dd897824 */ /* 0x000fe200018e0687 */
[----:B------:R-:W-:Y:S04]  /*2d360*/  LDGSTS.E [R138+0x46d80], desc[UR22][R144.64], P2 ;  /* 0x46d80000908a7fae */ /* 0x000fe800091a1016 */
[----:B------:R-:W2:Y:S04]  /*2d370*/  LDL.64 R220, [R1+0x278] ;  /* 0x0002780001dc7983 */ /* 0x000ea80000100a00 */
[----:B------:R1:W-:Y:S04]  /*2d380*/  STL.64 [R1+0xba0], R144 ;  /* 0x000ba09001007387 */ /* 0x0003e80000100a00 */
[----:B------:R4:W-:Y:S04]  /*2d390*/  STL.64 [R1+0xbc8], R136 ;  /* 0x000bc88801007387 */ /* 0x0009e80000100a00 */
[----:B------:R4:W-:Y:S04]  /*2d3a0*/  LDGSTS.E [R138+0x47180], desc[UR22][R136.64], P2 ;  /* 0x47180000888a7fae */ /* 0x0009e800091a1016 */
[----:B-1----:R-:W2:Y:S01]  /*2d3b0*/  LDL.LU.64 R144, [R1+0x1c8] ;  /* 0x0001c80001907983 */ /* 0x002ea20000300a00 */
[----:B----4-:R-:W-:-:S04]  /*2d3c0*/  IADD3 R150, P3, PT, R148, R134, RZ ;  /* 0x0000008694967210 */ /* 0x010fc80007f7e0ff */
[----:B------:R-:W-:-:S05]  /*2d3d0*/  IADD3.X R151, PT, PT, R149, R135, RZ, P3, !PT ;  /* 0x0000008795977210 */ /* 0x000fca0001ffe4ff */
[----:B------:R-:W-:Y:S04]  /*2d3e0*/  STL.64 [R1+0xbf0], R150 ;  /* 0x000bf09601007387 */ /* 0x000fe80000100a00 */
[----:B------:R-:W-:Y:S01]  /*2d3f0*/  LDGSTS.E [R138+0x47580], desc[UR22][R150.64], P2 ;  /* 0x47580000968a7fae */ /* 0x000fe200091a1016 */
[----:B------:R-:W-:-:S05]  /*2d400*/  IADD3 R148, P3, PT, R154, R134, RZ ;  /* 0x000000869a947210 */ /* 0x000fca0007f7e0ff */
[----:B------:R-:W-:Y:S02]  /*2d410*/  IMAD.X R149, R155, 0x1, R135, P3 ;  /* 0x000000019b957824 */ /* 0x000fe400018e0687 */
[----:B------:R-:W4:Y:S01]  /*2d420*/  LDL.LU.64 R154, [R1+0x1a8] ;  /* 0x0001a800019a7983 */ /* 0x000f220000300a00 */
[----:B------:R-:W-:-:S03]  /*2d430*/  IADD3 R136, P3, PT, R228, R134, RZ ;  /* 0x00000086e4887210 */ /* 0x000fc60007f7e0ff */
[----:B------:R3:W-:Y:S02]  /*2d440*/  STL.64 [R1+0xc10], R148 ;  /* 0x000c109401007387 */ /* 0x0007e40000100a00 */
[----:B------:R-:W-:Y:S02]  /*2d450*/  IMAD.X R137, R229, 0x1, R135, P3 ;  /* 0x00000001e5897824 */ /* 0x000fe400018e0687 */
[----:B------:R-:W4:Y:S04]  /*2d460*/  LDL.LU.64 R228, [R1+0x188] ;  /* 0x0001880001e47983 */ /* 0x000f280000300a00 */
[----:B------:R3:W-:Y:S04]  /*2d470*/  LDGSTS.E [R138+0x47980], desc[UR22][R148.64], P2 ;  /* 0x47980000948a7fae */ /* 0x0007e800091a1016 */
[----:B------:R1:W-:Y:S04]  /*2d480*/  STL.64 [R1+0xc30], R136 ;  /* 0x000c308801007387 */ /* 0x0003e80000100a00 */
[----:B------:R1:W-:Y:S01]  /*2d490*/  LDGSTS.E [R138+0x47d80], desc[UR22][R136.64], P2 ;  /* 0x47d80000888a7fae */ /* 0x0003e200091a1016 */
[----:B---3--:R-:W-:-:S05]  /*2d4a0*/  IADD3 R148, P3, PT, R152, R134, RZ ;  /* 0x0000008698947210 */ /* 0x008fca0007f7e0ff */
[----:B------:R-:W-:Y:S01]  /*2d4b0*/  IMAD.X R149, R153, 0x1, R135, P3 ;  /* 0x0000000199957824 */ /* 0x000fe200018e0687 */
[----:B-1----:R-:W-:-:S04]  /*2d4c0*/  IADD3 R136, P3, PT, R156, R134, RZ ;  /* 0x000000869c887210 */ /* 0x002fc80007f7e0ff */
[----:B------:R1:W-:Y:S01]  /*2d4d0*/  STL.64 [R1+0x3f8], R148 ;  /* 0x0003f89401007387 */ /* 0x0003e20000100a00 */
[----:B------:R-:W-:-:S03]  /*2d4e0*/  IMAD.X R137, R157, 0x1, R135, P3 ;  /* 0x000000019d897824 */ /* 0x000fc600018e0687 */
[----:B------:R-:W3:Y:S04]  /*2d4f0*/  LDL.LU.64 R152, [R1+0x168] ;  /* 0x0001680001987983 */ /* 0x000ee80000300a00 */
[----:B------:R-:W-:Y:S04]  /*2d500*/  LDGSTS.E [R139+0x40200], desc[UR22][R148.64], P2 ;  /* 0x40200000948b7fae */ /* 0x000fe800091a1016 */
[----:B------:R2:W-:Y:S01]  /*2d510*/  STL.64 [R1+0x4d8], R136 ;  /* 0x0004d88801007387 */ /* 0x0005e20000100a00 */
[----:B------:R-:W-:-:S03]  /*2d520*/  IADD3 R150, P3, PT, R226, R134, RZ ;  /* 0x00000086e2967210 */ /* 0x000fc60007f7e0ff */
[----:B------:R2:W-:Y:S04]  /*2d530*/  LDGSTS.E [R139+0x40600], desc[UR22][R136.64], P2 ;  /* 0x40600000888b7fae */ /* 0x0005e800091a1016 */
[----:B-1----:R-:W3:Y:S04]  /*2d540*/  LDL.LU.64 R148, [R1+0x148] ;  /* 0x0001480001947983 */ /* 0x002ee80000300a00 */
[----:B------:R-:W3:Y:S01]  /*2d550*/  LDL.LU.64 R156, [R1+0x128] ;  /* 0x00012800019c7983 */ /* 0x000ee20000300a00 */
[----:B------:R-:W-:-:S05]  /*2d560*/  IMAD.X R151, R227, 0x1, R135, P3 ;  /* 0x00000001e3977824 */ /* 0x000fca00018e0687 */
[----:B------:R-:W-:Y:S01]  /*2d570*/  LDGSTS.E [R139+0x40a00], desc[UR22][R150.64], P2 ;  /* 0x40a00000968b7fae */ /* 0x000fe200091a1016 */
[----:B--2---:R-:W-:-:S04]  /*2d580*/  IADD3 R222, P3, PT, R146, R134, RZ ;  /* 0x0000008692de7210 */ /* 0x004fc80007f7e0ff */
[----:B------:R-:W-:Y:S02]  /*2d590*/  IADD3.X R223, PT, PT, R147, R135, RZ, P3, !PT ;  /* 0x0000008793df7210 */ /* 0x000fe40001ffe4ff */
[----:B------:R-:W2:Y:S04]  /*2d5a0*/  LDL.LU.64 R146, [R1+0x108] ;  /* 0x0001080001927983 */ /* 0x000ea80000300a00 */
[----:B------:R1:W-:Y:S04]  /*2d5b0*/  STL.64 [R1+0x508], R150 ;  /* 0x0005089601007387 */ /* 0x0003e80000100a00 */
[----:B------:R-:W-:Y:S04]  /*2d5c0*/  STL.64 [R1+0x538], R222 ;  /* 0x000538de01007387 */ /* 0x000fe80000100a00 */
[----:B------:R4:W-:Y:S01]  /*2d5d0*/  LDGSTS.E [R139+0x40e00], desc[UR22][R222.64], P2 ;  /* 0x40e00000de8b7fae */ /* 0x0009e200091a1016 */
[----:B------:R-:W-:-:S05]  /*2d5e0*/  IADD3 R136, P3, PT, R220, R134, RZ ;  /* 0x00000086dc887210 */ /* 0x000fca0007f7e0ff */
[----:B------:R-:W-:Y:S02]  /*2d5f0*/  IMAD.X R137, R221, 0x1, R135, P3 ;  /* 0x00000001dd897824 */ /* 0x000fe400018e0687 */
[----:B------:R-:W2:Y:S04]  /*2d600*/  LDL.LU.64 R220, [R1+0xe8] ;  /* 0x0000e80001dc7983 */ /* 0x000ea80000300a00 */
[----:B-1----:R-:W2:Y:S04]  /*2d610*/  LDL.LU.64 R150, [R1+0xc8] ;  /* 0x0000c80001967983 */ /* 0x002ea80000300a00 */
[----:B------:R1:W-:Y:S01]  /*2d620*/  STL.64 [R1+0x578], R136 ;  /* 0x0005788801007387 */ /* 0x0003e20000100a00 */
[----:B------:R-:W-:-:S03]  /*2d630*/  IADD3 R226, P3, PT, R144, R134, RZ ;  /* 0x0000008690e27210 */ /* 0x000fc60007f7e0ff */
[----:B------:R-:W2:Y:S02]  /*2d640*/  LDL.LU.64 R224, [R1+0xa8] ;  /* 0x0000a80001e07983 */ /* 0x000ea40000300a00 */
[----:B------:R-:W-:Y:S02]  /*2d650*/  IMAD.X R227, R145, 0x1, R135, P3 ;  /* 0x0000000191e37824 */ /* 0x000fe400018e0687 */
[----:B------:R-:W-:Y:S04]  /*2d660*/  LDGSTS.E [R139+0x41200], desc[UR22][R136.64], P2 ;  /* 0x41200000888b7fae */ /* 0x000fe800091a1016 */
[----:B------:R-:W-:Y:S04]  /*2d670*/  LDGSTS.E [R139+0x41600], desc[UR22][R226.64], P2 ;  /* 0x41600000e28b7fae */ /* 0x000fe800091a1016 */
[----:B-1----:R-:W2:Y:S04]  /*2d680*/  LDL.LU.64 R136, [R1+0x88] ;  /* 0x0000880001887983 */ /* 0x002ea80000300a00 */
[----:B------:R-:W-:Y:S04]  /*2d690*/  STL.64 [R1+0x5b0], R226 ;  /* 0x0005b0e201007387 */ /* 0x000fe80000100a00 */
[----:B------:R-:W2:Y:S01]  /*2d6a0*/  LDL.LU.64 R144, [R1+0x68] ;  /* 0x0000680001907983 */ /* 0x000ea20000300a00 */
[----:B----4-:R-:W-:-:S05]  /*2d6b0*/  IADD3 R222, P3, PT, R154, R134, RZ ;  /* 0x000000869ade7210 */ /* 0x010fca0007f7e0ff */
[----:B------:R-:W-:Y:S01]  /*2d6c0*/  IMAD.X R223, R155, 0x1, R135, P3 ;  /* 0x000000019bdf7824 */ /* 0x000fe200018e0687 */
[----:B------:R-:W-:-:S04]  /*2d6d0*/  IADD3 R154, P3, PT, R228, R134, RZ ;  /* 0x00000086e49a7210 */ /* 0x000fc80007f7e0ff */
[----:B------:R1:W-:Y:S01]  /*2d6e0*/  STL.64 [R1+0x5d8], R222 ;  /* 0x0005d8de01007387 */ /* 0x0003e20000100a00 */
[----:B------:R-:W-:-:S03]  /*2d6f0*/  IMAD.X R155, R229, 0x1, R135, P3 ;  /* 0x00000001e59b7824 */ /* 0x000fc600018e0687 */
[----:B------:R-:W-:Y:S04]  /*2d700*/  LDGSTS.E [R139+0x41a00], desc[UR22][R222.64], P2 ;  /* 0x41a00000de8b7fae */ /* 0x000fe800091a1016 */
[----:B------:R3:W-:Y:S04]  /*2d710*/  LDGSTS.E [R139+0x41e00], desc[UR22][R154.64], P2 ;  /* 0x41e000009a8b7fae */ /* 0x0007e800091a1016 */
[----:B-1----:R-:W4:Y:S04]  /*2d720*/  LDL.LU.64 R222, [R1+0x48] ;  /* 0x0000480001de7983 */ /* 0x002f280000300a00 */
[----:B------:R3:W-:Y:S04]  /*2d730*/  STL.64 [R1+0x618], R154 ;  /* 0x0006189a01007387 */ /* 0x0007e80000100a00 */
[----:B------:R-:W4:Y:S04]  /*2d740*/  LDL.LU.64 R226, [R1+0x28] ;  /* 0x0000280001e27983 */ /* 0x000f280000300a00 */
[----:B------:R-:W4:Y:S01]  /*2d750*/  LDL.LU.64 R228, [R1+0x8] ;  /* 0x0000080001e47983 */ /* 0x000f220000300a00 */
[----:B---3--:R-:W-:-:S05]  /*2d760*/  IADD3 R154, P3, PT, R152, R134, RZ ;  /* 0x00000086989a7210 */ /* 0x008fca0007f7e0ff */
[----:B------:R-:W-:Y:S01]  /*2d770*/  IMAD.X R155, R153, 0x1, R135, P3 ;  /* 0x00000001999b7824 */ /* 0x000fe200018e0687 */
[----:B------:R-:W-:-:S04]  /*2d780*/  IADD3 R152, P3, PT, R148, R134, RZ ;  /* 0x0000008694987210 */ /* 0x000fc80007f7e0ff */
[----:B------:R-:W-:Y:S01]  /*2d790*/  LDGSTS.E [R139+0x42200], desc[UR22][R154.64], P2 ;  /* 0x422000009a8b7fae */ /* 0x000fe200091a1016 */
[----:B------:R-:W-:Y:S02]  /*2d7a0*/  IADD3.X R153, PT, PT, R149, R135, RZ, P3, !PT ;  /* 0x0000008795997210 */ /* 0x000fe40001ffe4ff */
[-C--:B------:R-:W-:Y:S01]  /*2d7b0*/  IADD3 R148, P3, PT, R156, R134.reuse, RZ ;  /* 0x000000869c947210 */ /* 0x080fe20007f7e0ff */
[----:B------:R1:W-:Y:S04]  /*2d7c0*/  STL.64 [R1+0x640], R154 ;  /* 0x0006409a01007387 */ /* 0x0003e80000100a00 */
[----:B------:R-:W-:Y:S01]  /*2d7d0*/  IMAD.X R149, R157, 0x1, R135, P3 ;  /* 0x000000019d957824 */ /* 0x000fe200018e0687 */
[----:B------:R-:W-:Y:S04]  /*2d7e0*/  LDGSTS.E [R139+0x42600], desc[UR22][R152.64], P2 ;  /* 0x42600000988b7fae */ /* 0x000fe800091a1016 */
[----:B------:R-:W3:Y:S04]  /*2d7f0*/  LDL.LU.64 R156, [R1+0x1428] ;  /* 0x00142800019c7983 */ /* 0x000ee80000300a00 */
[----:B-1----:R-:W3:Y:S04]  /*2d800*/  LDL.LU.64 R154, [R1+0x1420] ;  /* 0x00142000019a7983 */ /* 0x002ee80000300a00 */
[----:B------:R1:W-:Y:S04]  /*2d810*/  STL.64 [R1+0x680], R152 ;  /* 0x0006809801007387 */ /* 0x0003e80000100a00 */
[----:B------:R2:W-:Y:S04]  /*2d820*/  LDGSTS.E [R139+0x42a00], desc[UR22][R148.64], P2 ;  /* 0x42a00000948b7fae */ /* 0x0005e800091a1016 */
[----:B-1----:R-:W3:Y:S04]  /*2d830*/  LDL.LU.64 R152, [R1+0x1418] ;  /* 0x0014180001987983 */ /* 0x002ee80000300a00 */
[----:B------:R2:W-:Y:S02]  /*2d840*/  STL.64 [R1+0x6a8], R148 ;  /* 0x0006a89401007387 */ /* 0x0005e40000100a00 */
[----:B--2---:R-:W-:-:S05]  /*2d850*/  IADD3 R148, P3, PT, R146, R134, RZ ;  /* 0x0000008692947210 */ /* 0x004fca0007f7e0ff */
[----:B------:R-:W-:-:S05]  /*2d860*/  IMAD.X R149, R147, 0x1, R135, P3 ;  /* 0x0000000193957824 */ /* 0x000fca00018e0687 */
[----:B------:R1:W-:Y:S04]  /*2d870*/  STL.64 [R1+0x6e0], R148 ;  /* 0x0006e09401007387 */ /* 0x0003e80000100a00 */
[----:B------:R-:W-:Y:S01]  /*2d880*/  LDGSTS.E [R139+0x42e00], desc[UR22][R148.64], P2 ;  /* 0x42e00000948b7fae */ /* 0x000fe200091a1016 */
[----:B------:R-:W-:-:S05]  /*2d890*/  IADD3 R146, P3, PT, R220, R134, RZ ;  /* 0x00000086dc927210 */ /* 0x000fca0007f7e0ff */
[----:B------:R-:W-:Y:S01]  /*2d8a0*/  IMAD.X R147, R221, 0x1, R135, P3 ;  /* 0x00000001dd937824 */ /* 0x000fe200018e0687 */
[----:B------:R-:W-:-:S04]  /*2d8b0*/  IADD3 R220, P3, PT, R150, R134, RZ ;  /* 0x0000008696dc7210 */ /* 0x000fc80007f7e0ff */
[----:B------:R-:W-:Y:S01]  /*2d8c0*/  LDGSTS.E [R139+0x43200], desc[UR22][R146.64], P2 ;  /* 0x43200000928b7fae */ /* 0x000fe200091a1016 */
[----:B------:R-:W-:-:S03]  /*2d8d0*/  IMAD.X R221, R151, 0x1, R135, P3 ;  /* 0x0000000197dd7824 */ /* 0x000fc600018e0687 */
[----:B------:R-:W2:Y:S04]  /*2d8e0*/  LDL.LU.64 R150, [R1+0x1410] ;  /* 0x0014100001967983 */ /* 0x000ea80000300a00 */
[----:B-1----:R-:W2:Y:S04]  /*2d8f0*/  LDL.LU.64 R148, [R1+0x1408] ;  /* 0x0014080001947983 */ /* 0x002ea80000300a00 */
[----:B------:R1:W-:Y:S04]  /*2d900*/  STL.64 [R1+0x718], R146 ;  /* 0x0007189201007387 */ /* 0x0003e80000100a00 */
[----:B------:R1:W-:Y:S04]  /*2d910*/  LDGSTS.E [R139+0x43600], desc[UR22][R220.64], P2 ;  /* 0x43600000dc8b7fae */ /* 0x0003e800091a1016 */
[----:B-1----:R-:W2:Y:S04]  /*2d920*/  LDL.LU.64 R146, [R1+0x1400] ;  /* 0x0014000001927983 */ /* 0x002ea80000300a00 */
[----:B------:R1:W-:Y:S02]  /*2d930*/  STL.64 [R1+0x748], R220 ;  /* 0x000748dc01007387 */ /* 0x0003e40000100a00 */
[----:B-1----:R-:W-:-:S05]  /*2d940*/  IADD3 R220, P3, PT, R224, R134, RZ ;  /* 0x00000086e0dc7210 */ /* 0x002fca0007f7e0ff */
[----:B------:R-:W-:Y:S01]  /*2d950*/  IMAD.X R221, R225, 0x1, R135, P3 ;  /* 0x00000001e1dd7824 */ /* 0x000fe200018e0687 */
[----:B------:R-:W-:-:S04]  /*2d960*/  IADD3 R224, P3, PT, R136, R134, RZ ;  /* 0x0000008688e07210 */ /* 0x000fc80007f7e0ff */
[----:B------:R-:W-:Y:S01]  /*2d970*/  IADD3.X R225, PT, PT, R137, R135, RZ, P3, !PT ;  /* 0x0000008789e17210 */ /* 0x000fe20001ffe4ff */
[----:B------:R-:W-:Y:S01]  /*2d980*/  LDGSTS.E [R139+0x43a00], desc[UR22][R220.64], P2 ;  /* 0x43a00000dc8b7fae */ /* 0x000fe200091a1016 */
[----:B------:R-:W-:-:S03]  /*2d990*/  IADD3 R136, P3, PT, R144, R134, RZ ;  /* 0x0000008690887210 */ /* 0x000fc60007f7e0ff */
[----:B------:R1:W-:Y:S02]  /*2d9a0*/  STL.64 [R1+0x788], R220 ;  /* 0x000788dc01007387 */ /* 0x0003e40000100a00 */
[----:B------:R-:W-:Y:S02]  /*2d9b0*/  IMAD.X R137, R145, 0x1, R135, P3 ;  /* 0x0000000191897824 */ /* 0x000fe400018e0687 */
[----:B------:R-:W2:Y:S04]  /*2d9c0*/  LDL.LU.64 R144, [R1+0x13f8] ;  /* 0x0013f80001907983 */ /* 0x000ea80000300a00 */
[----:B------:R4:W-:Y:S04]  /*2d9d0*/  LDGSTS.E [R139+0x43e00], desc[UR22][R224.64], P2 ;  /* 0x43e00000e08b7fae */ /* 0x0009e800091a1016 */
[----:B-1----:R-:W2:Y:S04]  /*2d9e0*/  LDL.LU.64 R220, [R1+0x13f0] ;  /* 0x0013f00001dc7983 */ /* 0x002ea80000300a00 */
[----:B------:R4:W-:Y:S04]  /*2d9f0*/  STL.64 [R1+0x7c0], R224 ;  /* 0x0007c0e001007387 */ /* 0x0009e80000100a00 */
[----:B------:R1:W-:Y:S01]  /*2da00*/  LDGSTS.E [R139+0x44200], desc[UR22][R136.64], P2 ;  /* 0x44200000888b7fae */ /* 0x0003e200091a1016 */
[----:B----4-:R-:W-:-:S05]  /*2da10*/  IADD3 R224, P3, PT, R222, R134, RZ ;  /* 0x00000086dee07210 */ /* 0x010fca0007f7e0ff */
[--C-:B------:R-:W-:Y:S01]  /*2da20*/  IMAD.X R225, R223, 0x1, R135.reuse, P3 ;  /* 0x00000001dfe17824 */ /* 0x100fe200018e0687 */
[-C--:B------:R-:W-:Y:S01]  /*2da30*/  IADD3 R222, P3, PT, R226, R134.reuse, RZ ;  /* 0x00000086e2de7210 */ /* 0x080fe20007f7e0ff */
[----:B------:R1:W-:Y:S04]  /*2da40*/  STL.64 [R1+0x800], R136 ;  /* 0x0008008801007387 */ /* 0x0003e80000100a00 */
[----:B------:R-:W-:Y:S01]  /*2da50*/  IMAD.X R223, R227, 0x1, R135, P3 ;  /* 0x00000001e3df7824 */ /* 0x000fe200018e0687 */
[----:B------:R4:W-:Y:S04]  /*2da60*/  STL.64 [R1+0x840], R224 ;  /* 0x000840e001007387 */ /* 0x0009e80000100a00 */
[----:B------:R4:W-:Y:S01]  /*2da70*/  LDGSTS.E [R139+0x44600], desc[UR22][R224.64], P2 ;  /* 0x44600000e08b7fae */ /* 0x0009e200091a1016 */
[----:B-1----:R-:W-:-:S03]  /*2da80*/  IADD3 R136, P3, PT, R228, R134, RZ ;  /* 0x00000086e4887210 */ /* 0x002fc60007f7e0ff */
[----:B------:R1:W-:Y:S02]  /*2da90*/  STL.64 [R1+0x880], R222 ;  /* 0x000880de01007387 */ /* 0x0003e40000100a00 */
[----:B------:R-:W-:Y:S02]  /*2daa0*/  IMAD.X R137, R229, 0x1, R135, P3 ;  /* 0x00000001e5897824 */ /* 0x000fe400018e0687 */
[----:B------:R1:W-:Y:S01]  /*2dab0*/  LDGSTS.E [R139+0x44a00], desc[UR22][R222.64], P2 ;  /* 0x44a00000de8b7fae */ /* 0x0003e200091a1016 */
[----:B----4-:R-:W-:-:S03]  /*2dac0*/  IADD3 R224, P3, PT, R246, R134, RZ ;  /* 0x00000086f6e07210 */ /* 0x010fc60007f7e0ff */
[----:B------:R4:W-:Y:S02]  /*2dad0*/  STL.64 [R1+0x8c0], R136 ;  /* 0x0008c08801007387 */ /* 0x0009e40000100a00 */
[----:B------:R-:W-:Y:S02]  /*2dae0*/  IMAD.X R225, R247, 0x1, R135, P3 ;  /* 0x00000001f7e17824 */ /* 0x000fe400018e0687 */
[----:B------:R4:W-:Y:S01]  /*2daf0*/  LDGSTS.E [R139+0x44e00], desc[UR22][R136.64], P2 ;  /* 0x44e00000888b7fae */ /* 0x0009e200091a1016 */
[----:B-1----:R-:W-:-:S03]  /*2db00*/  IADD3 R222, P3, PT, R238, R134, RZ ;  /* 0x00000086eede7210 */ /* 0x002fc60007f7e0ff */
[----:B------:R1:W-:Y:S01]  /*2db10*/  STL.64 [R1+0x900], R224 ;  /* 0x000900e001007387 */ /* 0x0003e20000100a00 */
[----:B------:R-:W-:-:S03]  /*2db20*/  IADD3.X R223, PT, PT, R239, R135, RZ, P3, !PT ;  /* 0x00000087efdf7210 */ /* 0x000fc60001ffe4ff */
[----:B------:R1:W-:Y:S01]  /*2db30*/  LDGSTS.E [R139+0x45200], desc[UR22][R224.64], P2 ;  /* 0x45200000e08b7fae */ /* 0x0003e200091a1016 */
[----:B----4-:R-:W-:-:S03]  /*2db40*/  IADD3 R136, P3, PT, R230, R134, RZ ;  /* 0x00000086e6887210 */ /* 0x010fc60007f7e0ff */
[----:B------:R4:W-:Y:S02]  /*2db50*/  STL.64 [R1+0x940], R222 ;  /* 0x000940de01007387 */ /* 0x0009e40000100a00 */
[----:B------:R-:W-:Y:S02]  /*2db60*/  IMAD.X R137, R231, 0x1, R135, P3 ;  /* 0x00000001e7897824 */ /* 0x000fe400018e0687 */
[----:B------:R4:W-:Y:S04]  /*2db70*/  LDGSTS.E [R139+0x45600], desc[UR22][R222.64], P2 ;  /* 0x45600000de8b7fae */ /* 0x0009e800091a1016 */
[----:B------:R3:W-:Y:S04]  /*2db80*/  STL.64 [R1+0x978], R136 ;  /* 0x0009788801007387 */ /* 0x0007e80000100a00 */
[----:B------:R-:W2:Y:S01]  /*2db90*/  LDL.64 R228, [R1+0x250] ;  /* 0x0002500001e47983 */ /* 0x000ea20000100a00 */
[----:B-1----:R-:W-:-:S03]  /*2dba0*/  IADD3 R224, P3, PT, R218, R134, RZ ;  /* 0x00000086dae07210 */ /* 0x002fc60007f7e0ff */
[----:B------:R3:W-:Y:S02]  /*2dbb0*/  LDGSTS.E [R139+0x45a00], desc[UR22][R136.64], P2 ;  /* 0x45a00000888b7fae */ /* 0x0007e400091a1016 */
[--C-:B------:R-:W-:Y:S01]  /*2dbc0*/  IMAD.X R225, R219, 0x1, R135.reuse, P3 ;  /* 0x00000001dbe17824 */ /* 0x100fe200018e0687 */
[-C--:B----4-:R-:W-:Y:S01]  /*2dbd0*/  IADD3 R222, P3, PT, R216, R134.reuse, RZ ;  /* 0x00000086d8de7210 */ /* 0x090fe20007f7e0ff */
[----:B------:R-:W4:Y:S04]  /*2dbe0*/  LDL.64 R230, [R1+0x238] ;  /* 0x0002380001e67983 */ /* 0x000f280000100a00 */
[----:B------:R-:W-:Y:S01]  /*2dbf0*/  IMAD.X R223, R217, 0x1, R135, P3 ;  /* 0x00000001d9df7824 */ /* 0x000fe200018e0687 */
[----:B------:R-:W-:Y:S01]  /*2dc00*/  LDGSTS.E [R139+0x45e00], desc[UR22][R224.64], P2 ;  /* 0x45e00000e08b7fae */ /* 0x000fe200091a1016 */
[----:B---3--:R-:W-:-:S03]  /*2dc10*/  IADD3 R136, P3, PT, R214, R134, RZ ;  /* 0x00000086d6887210 */ /* 0x008fc60007f7e0ff */
[----:B------:R-:W-:Y:S02]  /*2dc20*/  STL.64 [R1+0xa38], R224 ;  /* 0x000a38e001007387 */ /* 0x000fe40000100a00 */
[----:B------:R-:W-:Y:S02]  /*2dc30*/  IMAD.X R137, R215, 0x1, R135, P3 ;  /* 0x00000001d7897824 */ /* 0x000fe400018e0687 */
[----:B------:R-:W-:Y:S01]  /*2dc40*/  STL.64 [R1+0xa68], R222 ;  /* 0x000a68de01007387 */ /* 0x000fe20000100a00 */
[----:B------:R-:W-:-:S03]  /*2dc50*/  IADD3 R218, P3, PT, R212, R134, RZ ;  /* 0x00000086d4da7210 */ /* 0x000fc60007f7e0ff */
[----:B------:R1:W-:Y:S04]  /*2dc60*/  STL.64 [R1+0xab0], R136 ;  /* 0x000ab08801007387 */ /* 0x0003e80000100a00 */
[----:B------:R-:W3:Y:S01]  /*2dc70*/  LDL.LU.64 R238, [R1+0x218] ;  /* 0x0002180001ee7983 */ /* 0x000ee20000300a00 */
[----:B------:R-:W-:-:S03]  /*2dc80*/  IMAD.X R219, R213, 0x1, R135, P3 ;  /* 0x00000001d5db7824 */ /* 0x000fc600018e0687 */
[----:B------:R-:W-:Y:S01]  /*2dc90*/  LDGSTS.E [R139+0x46200], desc[UR22][R222.64], P2 ;  /* 0x46200000de8b7fae */ /* 0x000fe200091a1016 */
[----:B------:R-:W-:-:S03]  /*2dca0*/  IADD3 R216, P3, PT, R210, R134, RZ ;  /* 0x00000086d2d87210 */ /* 0x000fc60007f7e0ff */
[----:B------:R-:W-:Y:S01]  /*2dcb0*/  LDGSTS.E [R139+0x46600], desc[UR22][R136.64], P2 ;  /* 0x46600000888b7fae */ /* 0x000fe200091a1016 */
[----:B------:R-:W-:Y:S02]  /*2dcc0*/  IADD3.X R217, PT, PT, R211, R135, RZ, P3, !PT ;  /* 0x00000087d3d97210 */ /* 0x000fe40001ffe4ff */
[----:B------:R-:W-:Y:S01]  /*2dcd0*/  IADD3 R214, P3, PT, R208, R134, RZ ;  /* 0x00000086d0d67210 */ /* 0x000fe20007f7e0ff */
[----:B------:R-:W-:Y:S04]  /*2dce0*/  LDGSTS.E [R139+0x46a00], desc[UR22][R218.64], P2 ;  /* 0x46a00000da8b7fae */ /* 0x000fe800091a1016 */
[----:B-1----:R-:W3:Y:S01]  /*2dcf0*/  LDL.LU.64 R136, [R1+0x200] ;  /* 0x0002000001887983 */ /* 0x002ee20000300a00 */
[----:B------:R-:W-:-:S03]  /*2dd00*/  IMAD.X R215, R209, 0x1, R135, P3 ;  /* 0x00000001d1d77824 */ /* 0x000fc600018e0687 */
[----:B------:R-:W-:Y:S01]  /*2dd10*/  STL.64 [R1+0xae0], R218 ;  /* 0x000ae0da01007387 */ /* 0x000fe20000100a00 */
[----:B------:R-:W-:-:S03]  /*2dd20*/  IADD3 R212, P3, PT, R206, R134, RZ ;  /* 0x00000086ced47210 */ /* 0x000fc60007f7e0ff */
[----:B------:R-:W-:Y:S04]  /*2dd30*/  STL.64 [R1+0xb10], R216 ;  /* 0x000b10d801007387 */ /* 0x000fe80000100a00 */
[----:B------:R-:W3:Y:S01]  /*2dd40*/  LDL.64 R246, [R1+0x1e0] ;  /* 0x0001e00001f67983 */ /* 0x000ee20000100a00 */
[--C-:B------:R-:W-:Y:S01]  /*2dd50*/  IMAD.X R213, R207, 0x1, R135.reuse, P3 ;  /* 0x00000001cfd57824 */ /* 0x100fe200018e0687 */
[-C--:B------:R-:W-:Y:S02]  /*2dd60*/  IADD3 R210, P3, PT, R204, R134.reuse, RZ ;  /* 0x00000086ccd27210 */ /* 0x080fe40007f7e0ff */
[----:B------:R-:W-:Y:S03]  /*2dd70*/  STL.64 [R1+0xb38], R214 ;  /* 0x000b38d601007387 */ /* 0x000fe60000100a00 */
[----:B------:R-:W-:Y:S01]  /*2dd80*/  IMAD.X R211, R205, 0x1, R135, P3 ;  /* 0x00000001cdd37824 */ /* 0x000fe200018e0687 */
[----:B------:R-:W3:Y:S01]  /*2dd90*/  LDL.LU.64 R222, [R1+0x1c0] ;  /* 0x0001c00001de7983 */ /* 0x000ee20000300a00 */
[----:B------:R-:W-:-:S03]  /*2dda0*/  IADD3 R208, P3, PT, R202, R134, RZ ;  /* 0x00000086cad07210 */ /* 0x000fc60007f7e0ff */
[----:B------:R-:W-:Y:S02]  /*2ddb0*/  STL.64 [R1+0xb60], R212 ;  /* 0x000b60d401007387 */ /* 0x000fe40000100a00 */
[----:B------:R-:W-:Y:S02]  /*2ddc0*/  IMAD.X R209, R203, 0x1, R135, P3 ;  /* 0x00000001cbd17824 */ /* 0x000fe400018e0687 */
[----:B------:R-:W-:Y:S04]  /*2ddd0*/  STL.64 [R1+0xbc0], R210 ;  /* 0x000bc0d201007387 */ /* 0x000fe80000100a00 */
[----:B------:R-:W3:Y:S04]  /*2dde0*/  LDL.LU.64 R224, [R1+0x1a0] ;  /* 0x0001a00001e07983 */ /* 0x000ee80000300a00 */
[----:B------:R1:W-:Y:S04]  /*2ddf0*/  STL.64 [R1+0xbe8], R208 ;  /* 0x000be8d001007387 */ /* 0x0003e80000100a00 */
[----:B------:R-:W-:Y:S04]  /*2de00*/  LDGSTS.E [R139+0x46e00], desc[UR22][R216.64], P2 ;  /* 0x46e00000d88b7fae */ /* 0x000fe800091a1016 */
[----:B------:R-:W-:Y:S04]  /*2de10*/  LDGSTS.E [R139+0x47200], desc[UR22][R214.64], P2 ;  /* 0x47200000d68b7fae */ /* 0x000fe800091a1016 */
[----:B------:R3:W-:Y:S04]  /*2de20*/  LDGSTS.E [R139+0x47600], desc[UR22][R212.64], P2 ;  /* 0x47600000d48b7fae */ /* 0x0007e800091a1016 */
[----:B------:R-:W-:Y:S04]  /*2de30*/  LDGSTS.E [R139+0x47a00], desc[UR22][R210.64], P2 ;  /* 0x47a00000d28b7fae */ /* 0x000fe800091a1016 */
[----:B------:R1:W-:Y:S01]  /*2de40*/  LDGSTS.E [R139+0x47e00], desc[UR22][R208.64], P2 ;  /* 0x47e00000d08b7fae */ /* 0x0003e200091a1016 */
[----:B--2---:R-:W-:-:S05]  /*2de50*/  IADD3 R226, P3, PT, R228, R134, RZ ;  /* 0x00000086e4e27210 */ /* 0x004fca0007f7e0ff */
[----:B------:R-:W-:Y:S02]  /*2de60*/  IMAD.X R227, R229, 0x1, R135, P3 ;  /* 0x00000001e5e37824 */ /* 0x000fe400018e0687 */
[----:B------:R-:W2:Y:S01]  /*2de70*/  LDL.LU.64 R228, [R1+0x180] ;  /* 0x0001800001e47983 */ /* 0x000ea20000300a00 */
[----:B----4-:R-:W-:-:S03]  /*2de80*/  IADD3 R202, P3, PT, R230, R134, RZ ;  /* 0x00000086e6ca7210 */ /* 0x010fc60007f7e0ff */
[----:B-1----:R-:W4:Y:S01]  /*2de90*/  LDL.LU.64 R208, [R1+0x160] ;  /* 0x0001600001d07983 */ /* 0x002f220000300a00 */
[----:B------:R-:W-:-:S03]  /*2dea0*/  IADD3.X R203, PT, PT, R231, R135, RZ, P3, !PT ;  /* 0x00000087e7cb7210 */ /* 0x000fc60001ffe4ff */
[----:B------:R-:W4:Y:S04]  /*2deb0*/  LDL.LU.64 R210, [R1+0x140] ;  /* 0x0001400001d27983 */ /* 0x000f280000300a00 */
[----:B------:R-:W4:Y:S04]  /*2dec0*/  LDL.LU.64 R214, [R1+0x120] ;  /* 0x0001200001d67983 */ /* 0x000f280000300a00 */
[----:B------:R-:W4:Y:S04]  /*2ded0*/  LDL.LU.64 R216, [R1+0x100] ;  /* 0x0001000001d87983 */ /* 0x000f280000300a00 */
[----:B------:R-:W-:Y:S01]  /*2dee0*/  LDGSTS.E [R140+0x40280], desc[UR22][R226.64], P2 ;  /* 0x40280000e28c7fae */ /* 0x000fe200091a1016 */
[----:B---3--:R-:W-:-:S03]  /*2def0*/  IADD3 R212, P3, PT, R238, R134, RZ ;  /* 0x00000086eed47210 */ /* 0x008fc60007f7e0ff */
[----:B------:R-:W-:Y:S02]  /*2df00*/  LDGSTS.E [R140+0x40680], desc[UR22][R202.64], P2 ;  /* 0x40680000ca8c7fae */ /* 0x000fe400091a1016 */
[----:B------:R-:W-:-:S05]  /*2df10*/  IMAD.X R213, R239, 0x1, R135, P3 ;  /* 0x00000001efd57824 */ /* 0x000fca00018e0687 */
[----:B------:R-:W-:Y:S01]  /*2df20*/  LDGSTS.E [R140+0x40a80], desc[UR22][R212.64], P2 ;  /* 0x40a80000d48c7fae */ /* 0x000fe200091a1016 */
[----:B------:R-:W-:-:S05]  /*2df30*/  IADD3 R138, P3, PT, R136, R134, RZ ;  /* 0x00000086888a7210 */ /* 0x000fca0007f7e0ff */
[----:B------:R-:W-:-:S05]  /*2df40*/  IMAD.X R139, R137, 0x1, R135, P3 ;  /* 0x00000001898b7824 */ /* 0x000fca00018e0687 */
[----:B------:R-:W-:Y:S01]  /*2df50*/  STL.64 [R1+0x4d0], R138 ;  /* 0x0004d08a01007387 */ /* 0x000fe20000100a00 */
[----:B------:R-:W-:-:S03]  /*2df60*/  IADD3 R136, P3, PT, R246, R134, RZ ;  /* 0x00000086f6887210 */ /* 0x000fc60007f7e0ff */
[----:B------:R-:W3:Y:S02]  /*2df70*/  LDL.LU.64 R218, [R1+0xe0] ;  /* 0x0000e00001da7983 */ /* 0x000ee40000300a00 */
[----:B------:R-:W-:Y:S02]  /*2df80*/  IMAD.X R137, R247, 0x1, R135, P3 ;  /* 0x00000001f7897824 */ /* 0x000fe400018e0687 */
[----:B------:R-:W3:Y:S01]  /*2df90*/  LDL.LU.64 R230, [R1+0xc0] ;  /* 0x0000c00001e67983 */ /* 0x000ee20000300a00 */
[----:B------:R-:W-:-:S03]  /*2dfa0*/  IADD3 R206, P3, PT, R222, R134, RZ ;  /* 0x00000086dece7210 */ /* 0x000fc60007f7e0ff */
[----:B------:R1:W-:Y:S04]  /*2dfb0*/  STL.64 [R1+0x4f8], R136 ;  /* 0x0004f88801007387 */ /* 0x0003e80000100a00 */
[----:B------:R-:W3:Y:S01]  /*2dfc0*/  LDL.LU.64 R238, [R1+0xa0] ;  /* 0x0000a00001ee7983 */ /* 0x000ee20000300a00 */
[----:B------:R-:W-:-:S03]  /*2dfd0*/  IMAD.X R207, R223, 0x1, R135, P3 ;  /* 0x00000001dfcf7824 */ /* 0x000fc600018e0687 */
[----:B------:R2:W-:Y:S01]  /*2dfe0*/  LDGSTS.E [R140+0x40e80], desc[UR22][R138.64], P2 ;  /* 0x40e800008a8c7fae */ /* 0x0005e200091a1016 */
[----:B------:R-:W-:-:S03]  /*2dff0*/  IADD3 R204, P3, PT, R224, R134, RZ ;  /* 0x00000086e0cc7210 */ /* 0x000fc60007f7e0ff */
[----:B------:R-:W-:Y:S02]  /*2e000*/  LDGSTS.E [R140+0x41280], desc[UR22][R136.64], P2 ;  /* 0x41280000888c7fae */ /* 0x000fe400091a1016 */
[----:B------:R-:W-:Y:S02]  /*2e010*/  IMAD.X R205, R225, 0x1, R135, P3 ;  /* 0x00000001e1cd7824 */ /* 0x000fe400018e0687 */
[----:B------:R4:W-:Y:S04]  /*2e020*/  LDGSTS.E [R140+0x41680], desc[UR22][R206.64], P2 ;  /* 0x41680000ce8c7fae */ /* 0x0009e800091a1016 */
[----:B------:R2:W-:Y:S04]  /*2e030*/  LDGSTS.E [R140+0x41a80], desc[UR22][R204.64], P2 ;  /* 0x41a80000cc8c7fae */ /* 0x0005e800091a1016 */
[----:B-1----:R-:W3:Y:S04]  /*2e040*/  LDL.LU.64 R136, [R1+0x80] ;  /* 0x0000800001887983 */ /* 0x002ee80000300a00 */
[----:B------:R4:W-:Y:S04]  /*2e050*/  STL.64 [R1+0x530], R206 ;  /* 0x000530ce01007387 */ /* 0x0009e80000100a00 */
[----:B------:R-:W3:Y:S04]  /*2e060*/  LDL.LU.64 R246, [R1+0x60] ;  /* 0x0000600001f67983 */ /* 0x000ee80000300a00 */
[----:B------:R1:W-:Y:S04]  /*2e070*/  STL.64 [R1+0x570], R204 ;  /* 0x000570cc01007387 */ /* 0x0003e80000100a00 */
[----:B------:R-:W3:Y:S01]  /*2e080*/  LDL.LU.64 R222, [R1+0x40] ;  /* 0x0000400001de7983 */ /* 0x000ee20000300a00 */
[----:B--2---:R-:W-:-:S04]  /*2e090*/  IADD3 R138, P3, PT, R228, R134, RZ ;  /* 0x00000086e48a7210 */ /* 0x004fc80007f7e0ff */
[----:B------:R-:W-:-:S05]  /*2e0a0*/  IADD3.X R139, PT, PT, R229, R135, RZ, P3, !PT ;  /* 0x00000087e58b7210 */ /* 0x000fca0001ffe4ff */
[----:B------:R2:W-:Y:S04]  /*2e0b0*/  STL.64 [R1+0x5a0], R138 ;  /* 0x0005a08a01007387 */ /* 0x0005e80000100a00 */
[----:B------:R-:W3:Y:S04]  /*2e0c0*/  LDL.LU.64 R224, [R1+0x20] ;  /* 0x0000200001e07983 */ /* 0x000ee80000300a00 */
[----:B------:R-:W3:Y:S01]  /*2e0d0*/  LDL.LU.64 R228, [R1] ;  /* 0x0000000001e47983 */ /* 0x000ee20000300a00 */
[----:B----4-:R-:W-:-:S03]  /*2e0e0*/  IADD3 R206, P3, PT, R208, R134, RZ ;  /* 0x00000086d0ce7210 */ /* 0x010fc60007f7e0ff */
[----:B------:R2:W-:Y:S02]  /*2e0f0*/  LDGSTS.E [R140+0x41e80], desc[UR22][R138.64], P2 ;  /* 0x41e800008a8c7fae */ /* 0x0005e400091a1016 */
[----:B------:R-:W-:Y:S01]  /*2e100*/  IMAD.X R207, R209, 0x1, R135, P3 ;  /* 0x00000001d1cf7824 */ /* 0x000fe200018e0687 */
[----:B-1----:R-:W-:-:S04]  /*2e110*/  IADD3 R204, P3, PT, R210, R134, RZ ;  /* 0x00000086d2cc7210 */ /* 0x002fc80007f7e0ff */
[----:B------:R1:W-:Y:S01]  /*2e120*/  LDGSTS.E [R140+0x42280], desc[UR22][R206.64], P2 ;  /* 0x42280000ce8c7fae */ /* 0x0003e200091a1016 */
[--C-:B------:R-:W-:Y:S01]  /*2e130*/  IMAD.X R205, R211, 0x1, R135.reuse, P3 ;  /* 0x00000001d3cd7824 */ /* 0x100fe200018e0687 */
[-C--:B--2---:R-:W-:Y:S02]  /*2e140*/  IADD3 R138, P3, PT, R214, R134.reuse, RZ ;  /* 0x00000086d68a7210 */ /* 0x084fe40007f7e0ff */
[----:B------:R1:W-:Y:S03]  /*2e150*/  STL.64 [R1+0x5d0], R206 ;  /* 0x0005d0ce01007387 */ /* 0x0003e60000100a00 */
[----:B------:R-:W-:Y:S01]  /*2e160*/  IMAD.X R139, R215, 0x1, R135, P3 ;  /* 0x00000001d78b7824 */ /* 0x000fe200018e0687 */
[----:B------:R3:W-:Y:S04]  /*2e170*/  STL.64 [R1+0x610], R204 ;  /* 0x000610cc01007387 */ /* 0x0007e80000100a00 */
[----:B------:R3:W-:Y:S01]  /*2e180*/  LDGSTS.E [R140+0x42680], desc[UR22][R204.64], P2 ;  /* 0x42680000cc8c7fae */ /* 0x0007e200091a1016 */
[----:B-1----:R-:W-:-:S03]  /*2e190*/  IADD3 R206, P3, PT, R216, R134, RZ ;  /* 0x00000086d8ce7210 */ /* 0x002fc60007f7e0ff */
[----:B------:R1:W-:Y:S02]  /*2e1a0*/  STL.64 [R1+0x638], R138 ;  /* 0x0006388a01007387 */ /* 0x0003e40000100a00 */
[----:B------:R-:W-:Y:S02]  /*2e1b0*/  IMAD.X R207, R217, 0x1, R135, P3 ;  /* 0x00000001d9cf7824 */ /* 0x000fe400018e0687 */
[----:B------:R1:W-:Y:S01]  /*2e1c0*/  LDGSTS.E [R140+0x42a80], desc[UR22][R138.64], P2 ;  /* 0x42a800008a8c7fae */ /* 0x0003e200091a1016 */
[----:B---3--:R-:W-:-:S03]  /*2e1d0*/  IADD3 R204, P3, PT, R218, R134, RZ ;  /* 0x00000086dacc7210 */ /* 0x008fc60007f7e0ff */
[----:B------:R-:W-:Y:S02]  /*2e1e0*/  STL.64 [R1+0x678], R206 ;  /* 0x000678ce01007387 */ /* 0x000fe40000100a00 */
[----:B------:R-:W-:Y:S02]  /*2e1f0*/  IMAD.X R205, R219, 0x1, R135, P3 ;  /* 0x00000001dbcd7824 */ /* 0x000fe400018e0687 */
[----:B------:R-:W-:Y:S01]  /*2e200*/  LDGSTS.E [R140+0x42e80], desc[UR22][R206.64], P2 ;  /* 0x42e80000ce8c7fae */ /* 0x000fe200091a1016 */
[----:B-1----:R-:W-:-:S03]  /*2e210*/  IADD3 R138, P3, PT, R230, R134, RZ ;  /* 0x00000086e68a7210 */ /* 0x002fc60007f7e0ff */
[----:B------:R1:W-:Y:S01]  /*2e220*/  STL.64 [R1+0x6a0], R204 ;  /* 0x0006a0cc01007387 */ /* 0x0003e20000100a00 */
[----:B------:R-:W-:-:S03]  /*2e230*/  IADD3.X R139, PT, PT, R231, R135, RZ, P3, !PT ;  /* 0x00000087e78b7210 */ /* 0x000fc60001ffe4ff */
[----:B------:R1:W-:Y:S04]  /*2e240*/  LDGSTS.E [R140+0x43280], desc[UR22][R204.64], P2 ;  /* 0x43280000cc8c7fae */ /* 0x0003e800091a1016 */
[----:B------:R2:W-:Y:S04]  /*2e250*/  STL.64 [R1+0x6d8], R138 ;  /* 0x0006d88a01007387 */ /* 0x0005e80000100a00 */
[----:B------:R2:W-:Y:S01]  /*2e260*/  LDGSTS.E [R140+0x43680], desc[UR22][R138.64], P2 ;  /* 0x436800008a8c7fae */ /* 0x0005e200091a1016 */
[----:B-1----:R-:W-:-:S05]  /*2e270*/  IADD3 R204, P3, PT, R238, R134, RZ ;  /* 0x00000086eecc7210 */ /* 0x002fca0007f7e0ff */
[----:B------:R-:W-:Y:S01]  /*2e280*/  IMAD.X R205, R239, 0x1, R135, P3 ;  /* 0x00000001efcd7824 */ /* 0x000fe200018e0687 */
[----:B--2---:R-:W-:-:S04]  /*2e290*/  IADD3 R138, P3, PT, R136, R134, RZ ;  /* 0x00000086888a7210 */ /* 0x004fc80007f7e0ff */
[----:B------:R1:W-:Y:S01]  /*2e2a0*/  LDGSTS.E [R140+0x43a80], desc[UR22][R204.64], P2 ;  /* 0x43a80000cc8c7fae */ /* 0x0003e200091a1016 */
[--C-:B------:R-:W-:Y:S01]  /*2e2b0*/  IMAD.X R139, R137, 0x1, R135.reuse, P3 ;  /* 0x00000001898b7824 */ /* 0x100fe200018e0687 */
[-C--:B------:R-:W-:Y:S02]  /*2e2c0*/  IADD3 R136, P3, PT, R246, R134.reuse, RZ ;  /* 0x00000086f6887210 */ /* 0x080fe40007f7e0ff */
[----:B------:R1:W-:Y:S03]  /*2e2d0*/  STL.64 [R1+0x708], R204 ;  /* 0x000708cc01007387 */ /* 0x0003e60000100a00 */
[----:B------:R-:W-:Y:S01]  /*2e2e0*/  IMAD.X R137, R247, 0x1, R135, P3 ;  /* 0x00000001f7897824 */ /* 0x000fe200018e0687 */
[----:B------:R2:W-:Y:S04]  /*2e2f0*/  STL.64 [R1+0x740], R138 ;  /* 0x0007408a01007387 */ /* 0x0005e80000100a00 */
[----:B------:R2:W-:Y:S01]  /*2e300*/  LDGSTS.E [R140+0x43e80], desc[UR22][R138.64], P2 ;  /* 0x43e800008a8c7fae */ /* 0x0005e200091a1016 */
[----:B-1----:R-:W-:-:S03]  /*2e310*/  IADD3 R204, P3, PT, R222, R134, RZ ;  /* 0x00000086decc7210 */ /* 0x002fc60007f7e0ff */
[----:B------:R1:W-:Y:S02]  /*2e320*/  STL.64 [R1+0x780], R136 ;  /* 0x0007808801007387 */ /* 0x0003e40000100a00 */
[----:B------:R-:W-:Y:S02]  /*2e330*/  IMAD.X R205, R223, 0x1, R135, P3 ;  /* 0x00000001dfcd7824 */ /* 0x000fe400018e0687 */
[----:B------:R1:W-:Y:S04]  /*2e340*/  LDGSTS.E [R140+0x44280], desc[UR22][R136.64], P2 ;  /* 0x44280000888c7fae */ /* 0x0003e800091a1016 */
[----:B------:R3:W-:Y:S04]  /*2e350*/  STL.64 [R1+0x7b8], R204 ;  /* 0x0007b8cc01007387 */ /* 0x0007e80000100a00 */
[----:B------:R3:W-:Y:S01]  /*2e360*/  LDGSTS.E [R140+0x44680], desc[UR22][R204.64], P2 ;  /* 0x44680000cc8c7fae */ /* 0x0007e200091a1016 */
[----:B--2---:R-:W-:-:S05]  /*2e370*/  IADD3 R138, P3, PT, R224, R134, RZ ;  /* 0x00000086e08a7210 */ /* 0x004fca0007f7e0ff */
[----:B------:R-:W-:Y:S01]  /*2e380*/  IMAD.X R139, R225, 0x1, R135, P3 ;  /* 0x00000001e18b7824 */ /* 0x000fe200018e0687 */
[----:B-1----:R-:W-:-:S04]  /*2e390*/  IADD3 R136, P3, PT, R228, R134, RZ ;  /* 0x00000086e4887210 */ /* 0x002fc80007f7e0ff */
[----:B------:R-:W-:Y:S01]  /*2e3a0*/  IADD3.X R137, PT, PT, R229, R135, RZ, P3, !PT ;  /* 0x00000087e5897210 */ /* 0x000fe20001ffe4ff */
[----:B------:R1:W-:Y:S01]  /*2e3b0*/  LDGSTS.E [R140+0x44a80], desc[UR22][R138.64], P2 ;  /* 0x44a800008a8c7fae */ /* 0x0003e200091a1016 */
[----:B---3--:R-:W-:-:S03]  /*2e3c0*/  IADD3 R204, P3, PT, R244, R134, RZ ;  /* 0x00000086f4cc7210 */ /* 0x008fc60007f7e0ff */
[----:B------:R1:W-:Y:S02]  /*2e3d0*/  STL.64 [R1+0x7f8], R138 ;  /* 0x0007f88a01007387 */ /* 0x0003e40000100a00 */
[----:B------:R-:W-:Y:S02]  /*2e3e0*/  IMAD.X R205, R245, 0x1, R135, P3 ;  /* 0x00000001f5cd7824 */ /* 0x000fe400018e0687 */
[----:B------:R2:W-:Y:S04]  /*2e3f0*/  STL.64 [R1+0x838], R136 ;  /* 0x0008388801007387 */ /* 0x0005e80000100a00 */
[----:B------:R2:W-:Y:S01]  /*2e400*/  LDGSTS.E [R140+0x44e80], desc[UR22][R136.64], P2 ;  /* 0x44e80000888c7fae */ /* 0x0005e200091a1016 */
[----:B-1----:R-:W-:-:S03]  /*2e410*/  IADD3 R138, P3, PT, R236, R134, RZ ;  /* 0x00000086ec8a7210 */ /* 0x002fc60007f7e0ff */
[----:B------:R-:W-:Y:S02]  /*2e420*/  STL.64 [R1+0x878], R204 ;  /* 0x000878cc01007387 */ /* 0x000fe40000100a00 */
[----:B------:R-:W-:Y:S02]  /*2e430*/  IMAD.X R139, R237, 0x1, R135, P3 ;  /* 0x00000001ed8b7824 */ /* 0x000fe400018e0687 */
[----:B------:R-:W-:Y:S01]  /*2e440*/  LDGSTS.E [R140+0x45280], desc[UR22][R204.64], P2 ;  /* 0x45280000cc8c7fae */ /* 0x000fe200091a1016 */
[----:B--2---:R-:W-:-:S03]  /*2e450*/  IADD3 R136, P3, PT, R200, R134, RZ ;  /* 0x00000086c8887210 */ /* 0x004fc60007f7e0ff */
[----:B------:R1:W-:Y:S02]  /*2e460*/  STL.64 [R1+0x8b8], R138 ;  /* 0x0008b88a01007387 */ /* 0x0003e40000100a00 */
[----:B------:R-:W-:Y:S02]  /*2e470*/  IMAD.X R137, R201, 0x1, R135, P3 ;  /* 0x00000001c9897824 */ /* 0x000fe400018e0687 */
[----:B------:R1:W-:Y:S04]  /*2e480*/  LDGSTS.E [R140+0x45680], desc[UR22][R138.64], P2 ;  /* 0x456800008a8c7fae */ /* 0x0003e800091a1016 */
[----:B------:R2:W-:Y:S04]  /*2e490*/  STL.64 [R1+0x8f8], R136 ;  /* 0x0008f88801007387 */ /* 0x0005e80000100a00 */
[----:B------:R-:W3:Y:S01]  /*2e4a0*/  LDL.LU.64 R228, [R1+0x248] ;  /* 0x0002480001e47983 */ /* 0x000ee20000300a00 */
[----:B------:R-:W-:-:S03]  /*2e4b0*/  IADD3 R200, P3, PT, R198, R134, RZ ;  /* 0x00000086c6c87210 */ /* 0x000fc60007f7e0ff */
[----:B------:R2:W-:Y:S02]  /*2e4c0*/  LDGSTS.E [R140+0x45a80], desc[UR22][R136.64], P2 ;  /* 0x45a80000888c7fae */ /* 0x0005e400091a1016 */
[--C-:B------:R-:W-:Y:S01]  /*2e4d0*/  IMAD.X R201, R199, 0x1, R135.reuse, P3 ;  /* 0x00000001c7c97824 */ /* 0x100fe200018e0687 */
[-C--:B-1----:R-:W-:Y:S01]  /*2e4e0*/  IADD3 R138, P3, PT, R196, R134.reuse, RZ ;  /* 0x00000086c48a7210 */ /* 0x082fe20007f7e0ff */
[----:B------:R-:W4:Y:S04]  /*2e4f0*/  LDL.64 R222, [R1+0x228] ;  /* 0x0002280001de7983 */ /* 0x000f280000100a00 */
[----:B------:R-:W-:Y:S01]  /*2e500*/  IMAD.X R139, R197, 0x1, R135, P3 ;  /* 0x00000001c58b7824 */ /* 0x000fe200018e0687 */
[----:B------:R-:W-:Y:S01]  /*2e510*/  LDGSTS.E [R140+0x45e80], desc[UR22][R200.64], P2 ;  /* 0x45e80000c88c7fae */ /* 0x000fe200091a1016 */
[----:B--2---:R-:W-:-:S03]  /*2e520*/  IADD3 R136, P3, PT, R194, R134, RZ ;  /* 0x00000086c2887210 */ /* 0x004fc60007f7e0ff */
[----:B------:R-:W-:Y:S01]  /*2e530*/  STL.64 [R1+0x930], R200 ;  /* 0x000930c801007387 */ /* 0x000fe20000100a00 */
[----:B------:R-:W-:-:S03]  /*2e540*/  IADD3.X R137, PT, PT, R195, R135, RZ, P3, !PT ;  /* 0x00000087c3897210 */ /* 0x000fc60001ffe4ff */
[----:B------:R1:W-:Y:S01]  /*2e550*/  LDGSTS.E [R140+0x46280], desc[UR22][R138.64], P2 ;  /* 0x462800008a8c7fae */ /* 0x0003e200091a1016 */
[----:B------:R-:W-:-:S03]  /*2e560*/  IADD3 R194, P3, PT, R192, R134, RZ ;  /* 0x00000086c0c27210 */ /* 0x000fc60007f7e0ff */
[----:B------:R1:W-:Y:S02]  /*2e570*/  STL.64 [R1+0x970], R138 ;  /* 0x0009708a01007387 */ /* 0x0003e40000100a00 */
[----:B------:R-:W-:Y:S02]  /*2e580*/  IMAD.X R195, R193, 0x1, R135, P3 ;  /* 0x00000001c1c37824 */ /* 0x000fe400018e0687 */
[----:B------:R2:W-:Y:S04]  /*2e590*/  STL.64 [R1+0x9a0], R136 ;  /* 0x0009a08801007387 */ /* 0x0005e80000100a00 */
[----:B------:R2:W-:Y:S01]  /*2e5a0*/  LDGSTS.E [R140+0x46680], desc[UR22][R136.64], P2 ;  /* 0x46680000888c7fae */ /* 0x0005e200091a1016 */
[----:B-1----:R-:W-:-:S03]  /*2e5b0*/  IADD3 R138, P3, PT, R190, R134, RZ ;  /* 0x00000086be8a7210 */ /* 0x002fc60007f7e0ff */
[----:B------:R-:W4:Y:S02]  /*2e5c0*/  LDL.LU.64 R224, [R1+0x210] ;  /* 0x0002100001e07983 */ /* 0x000f240000300a00 */
[----:B------:R-:W-:Y:S02]  /*2e5d0*/  IMAD.X R139, R191, 0x1, R135, P3 ;  /* 0x00000001bf8b7824 */ /* 0x000fe400018e0687 */
[----:B------:R-:W4:Y:S01]  /*2e5e0*/  LDL.64 R246, [R1+0x1f8] ;  /* 0x0001f80001f67983 */ /* 0x000f220000100a00 */
[----:B--2---:R-:W-:-:S03]  /*2e5f0*/  IADD3 R136, P3, PT, R188, R134, RZ ;  /* 0x00000086bc887210 */ /* 0x004fc60007f7e0ff */
[----:B------:R-:W2:Y:S02]  /*2e600*/  LDL.LU.64 R230, [R1+0x1d8] ;  /* 0x0001d80001e67983 */ /* 0x000ea40000300a00 */
[--C-:B------:R-:W-:Y:S01]  /*2e610*/  IMAD.X R137, R189, 0x1, R135.reuse, P3 ;  /* 0x00000001bd897824 */ /* 0x100fe200018e0687 */
[----:B------:R-:W-:Y:S01]  /*2e620*/  IADD3 R188, P3, PT, R186, R134, RZ ;  /* 0x00000086babc7210 */ /* 0x000fe20007f7e0ff */
[----:B------:R-:W-:Y:S04]  /*2e630*/  STL.64 [R1+0xa60], R194 ;  /* 0x000a60c201007387 */ /* 0x000fe80000100a00 */
[----:B------:R-:W-:Y:S01]  /*2e640*/  LDGSTS.E [R140+0x46a80], desc[UR22][R194.64], P2 ;  /* 0x46a80000c28c7fae */ /* 0x000fe200091a1016 */
[----:B------:R-:W-:-:S03]  /*2e650*/  IMAD.X R189, R187, 0x1, R135, P3 ;  /* 0x00000001bbbd7824 */ /* 0x000fc600018e0687 */
[----:B------:R-:W-:Y:S04]  /*2e660*/  STL.64 [R1+0xaa8], R138 ;  /* 0x000aa88a01007387 */ /* 0x000fe80000100a00 */
[----:B------:R-:W-:Y:S04]  /*2e670*/  LDGSTS.E [R140+0x46e80], desc[UR22][R138.64], P2 ;  /* 0x46e800008a8c7fae */ /* 0x000fe800091a1016 */
[----:B------:R1:W-:Y:S04]  /*2e680*/  STL.64 [R1+0xad8], R136 ;  /* 0x000ad88801007387 */ /* 0x0003e80000100a00 */
[----:B------:R1:W-:Y:S04]  /*2e690*/  LDGSTS.E [R140+0x47280], desc[UR22][R136.64], P2 ;  /* 0x47280000888c7fae */ /* 0x0003e800091a1016 */
[----:B------:R-:W-:Y:S04]  /*2e6a0*/  STL.64 [R1+0xb08], R188 ;  /* 0x000b08bc01007387 */ /* 0x000fe80000100a00 */
[----:B------:R-:W-:Y:S01]  /*2e6b0*/  LDGSTS.E [R140+0x47680], desc[UR22][R188.64], P2 ;  /* 0x47680000bc8c7fae */ /* 0x000fe200091a1016 */
[----:B-1----:R-:W-:-:S05]  /*2e6c0*/  IADD3 R136, P3, PT, R184, R134, RZ ;  /* 0x00000086b8887210 */ /* 0x002fca0007f7e0ff */
[----:B------:R-:W-:Y:S01]  /*2e6d0*/  IMAD.X R137, R185, 0x1, R135, P3 ;  /* 0x00000001b9897824 */ /* 0x000fe200018e0687 */
[----:B------:R-:W-:-:S04]  /*2e6e0*/  IADD3 R138, P3, PT, R182, R134, RZ ;  /* 0x00000086b68a7210 */ /* 0x000fc80007f7e0ff */
[----:B------:R-:W-:Y:S01]  /*2e6f0*/  IADD3.X R139, PT, PT, R183, R135, RZ, P3, !PT ;  /* 0x00000087b78b7210 */ /* 0x000fe20001ffe4ff */
[----:B------:R1:W-:Y:S04]  /*2e700*/  STL.64 [R1+0xb30], R136 ;  /* 0x000b308801007387 */ /* 0x0003e80000100a00 */
[----:B------:R-:W2:Y:S04]  /*2e710*/  LDL.LU.64 R238, [R1+0x1b8] ;  /* 0x0001b80001ee7983 */ /* 0x000ea80000300a00 */
[----:B------:R-:W-:Y:S04]  /*2e720*/  LDGSTS.E [R140+0x47a80], desc[UR22][R136.64], P2 ;  /* 0x47a80000888c7fae */ /* 0x000fe800091a1016 */
[----:B------:R3:W-:Y:S04]  /*2e730*/  STL.64 [R1+0xb58], R138 ;  /* 0x000b588a01007387 */ /* 0x0007e80000100a00 */
[----:B------:R2:W-:Y:S04]  /*2e740*/  LDGSTS.E [R140+0x47e80], desc[UR22][R138.64], P2 ;  /* 0x47e800008a8c7fae */ /* 0x0005e800091a1016 */
[----:B-1----:R-:W2:Y:S01]  /*2e750*/  LDL.LU.64 R136, [R1+0x198] ;  /* 0x0001980001887983 */ /* 0x002ea20000300a00 */
[----:B---3--:R-:W-:-:S05]  /*2e760*/  IADD3 R198, P3, PT, R228, R134, RZ ;  /* 0x00000086e4c67210 */ /* 0x008fca0007f7e0ff */
[----:B------:R-:W-:Y:S02]  /*2e770*/  IMAD.X R199, R229, 0x1, R135, P3 ;  /* 0x00000001e5c77824 */ /* 0x000fe400018e0687 */
[----:B------:R-:W3:Y:S04]  /*2e780*/  LDL.LU.64 R228, [R1+0x178] ;  /* 0x0001780001e47983 */ /* 0x000ee80000300a00 */
[----:B------:R-:W3:Y:S04]  /*2e790*/  LDL.LU.64 R236, [R1+0x158] ;  /* 0x0001580001ec7983 */ /* 0x000ee80000300a00 */
[----:B------:R-:W3:Y:S04]  /*2e7a0*/  LDL.LU.64 R138, [R1+0x138] ;  /* 0x00013800018a7983 */ /* 0x000ee80000300a00 */
[----:B------:R-:W3:Y:S01]  /*2e7b0*/  LDL.LU.64 R244, [R1+0x118] ;  /* 0x0001180001f47983 */ /* 0x000ee20000300a00 */
[----:B----4-:R-:W-:-:S03]  /*2e7c0*/  IADD3 R204, P3, PT, R222, R134, RZ ;  /* 0x00000086decc7210 */ /* 0x010fc60007f7e0ff */
[----:B------:R-:W4:Y:S02]  /*2e7d0*/  LDL.LU.64 R206, [R1+0xf8] ;  /* 0x0000f80001ce7983 */ /* 0x000f240000300a00 */
[----:B------:R-:W-:Y:S02]  /*2e7e0*/  IMAD.X R205, R223, 0x1, R135, P3 ;  /* 0x00000001dfcd7824 */ /* 0x000fe400018e0687 */
[----:B------:R-:W4:Y:S04]  /*2e7f0*/  LDL.LU.64 R208, [R1+0xd8] ;  /* 0x0000d80001d07983 */ /* 0x000f280000300a00 */
[----:B------:R-:W4:Y:S04]  /*2e800*/  LDL.LU.64 R214, [R1+0xb8] ;  /* 0x0000b80001d67983 */ /* 0x000f280000300a00 */
[----:B------:R-:W4:Y:S01]  /*2e810*/  LDL.LU.64 R218, [R1+0x98] ;  /* 0x0000980001da7983 */ /* 0x000f220000300a00 */
[----:B------:R-:W-:-:S03]  /*2e820*/  IADD3 R222, P3, PT, R224, R134, RZ ;  /* 0x00000086e0de7210 */ /* 0x000fc60007f7e0ff */
[----:B------:R-:W-:Y:S02]  /*2e830*/  LDGSTS.E [R141+0x40300], desc[UR22][R198.64], P2 ;  /* 0x40300000c68d7fae */ /* 0x000fe400091a1016 */
[--C-:B------:R-:W-:Y:S01]  /*2e840*/  IMAD.X R223, R225, 0x1, R135.reuse, P3 ;  /* 0x00000001e1df7824 */ /* 0x100fe200018e0687 */
[-C--:B------:R-:W-:Y:S01]  /*2e850*/  IADD3 R224, P3, PT, R246, R134.reuse, RZ ;  /* 0x00000086f6e07210 */ /* 0x080fe20007f7e0ff */
[----:B------:R-:W-:Y:S04]  /*2e860*/  LDGSTS.E [R141+0x40700], desc[UR22][R204.64], P2 ;  /* 0x40700000cc8d7fae */ /* 0x000fe800091a1016 */
[--C-:B------:R-:W-:Y:S01]  /*2e870*/  IMAD.X R225, R247, 0x1, R135.reuse, P3 ;  /* 0x00000001f7e17824 */ /* 0x100fe200018e0687 */
[-C--:B--2---:R-:W-:Y:S01]  /*2e880*/  IADD3 R246, P3, PT, R230, R134.reuse, RZ ;  /* 0x00000086e6f67210 */ /* 0x084fe20007f7e0ff */
[----:B------:R-:W-:Y:S04]  /*2e890*/  LDGSTS.E [R141+0x40b00], desc[UR22][R222.64], P2 ;  /* 0x40b00000de8d7fae */ /* 0x000fe800091a1016 */
[----:B------:R-:W-:Y:S01]  /*2e8a0*/  IMAD.X R247, R231, 0x1, R135, P3 ;  /* 0x00000001e7f77824 */ /* 0x000fe200018e0687 */
[----:B------:R-:W-:Y:S04]  /*2e8b0*/  LDGSTS.E [R141+0x40f00], desc[UR22][R224.64], P2 ;  /* 0x40f00000e08d7fae */ /* 0x000fe800091a1016 */
[----:B------:R-:W2:Y:S04]  /*2e8c0*/  LDL.LU.64 R230, [R1+0x78] ;  /* 0x0000780001e67983 */ /* 0x000ea80000300a00 */
[----:B------:R-:W-:Y:S01]  /*2e8d0*/  LDGSTS.E [R141+0x41300], desc[UR22][R246.64], P2 ;  /* 0x41300000f68d7fae */ /* 0x000fe200091a1016 */
[----:B------:R-:W-:-:S04]  /*2e8e0*/  IADD3 R216, P3, PT, R238, R134, RZ ;  /* 0x00000086eed87210 */ /* 0x000fc80007f7e0ff */
[----:B------:R-:W-:Y:S02]  /*2e8f0*/  IADD3.X R217, PT, PT, R239, R135, RZ, P3, !PT ;  /* 0x00000087efd97210 */ /* 0x000fe40001ffe4ff */
[----:B------:R-:W2:Y:S04]  /*2e900*/  LDL.LU.64 R238, [R1+0x58] ;  /* 0x0000580001ee7983 */ /* 0x000ea80000300a00 */
[----:B------:R-:W-:Y:S01]  /*2e910*/  LDGSTS.E [R141+0x41700], desc[UR22][R216.64], P2 ;  /* 0x41700000d88d7fae */ /* 0x000fe200091a1016 */
[----:B------:R-:W-:-:S05]  /*2e920*/  IADD3 R210, P3, PT, R136, R134, RZ ;  /* 0x0000008688d27210 */ /* 0x000fca0007f7e0ff */
[----:B------:R-:W-:Y:S02]  /*2e930*/  IMAD.X R211, R137, 0x1, R135, P3 ;  /* 0x0000000189d37824 */ /* 0x000fe400018e0687 */
[----:B------:R-:W2:Y:S04]  /*2e940*/  LDL.LU.64 R136, [R1+0x38] ;  /* 0x0000380001887983 */ /* 0x000ea80000300a00 */
[----:B------:R-:W-:Y:S01]  /*2e950*/  LDGSTS.E [R141+0x41b00], desc[UR22][R210.64], P2 ;  /* 0x41b00000d28d7fae */ /* 0x000fe200091a1016 */
[----:B---3--:R-:W-:-:S05]  /*2e960*/  IADD3 R200, P3, PT, R228, R134, RZ ;  /* 0x00000086e4c87210 */ /* 0x008fca0007f7e0ff */
[----:B------:R-:W-:Y:S02]  /*2e970*/  IMAD.X R201, R229, 0x1, R135, P3 ;  /* 0x00000001e5c97824 */ /* 0x000fe400018e0687 */
[----:B------:R-:W3:Y:S01]  /*2e980*/  LDL.LU.64 R228, [R1+0x18] ;  /* 0x0000180001e47983 */ /* 0x000ee20000300a00 */
[----:B------:R-:W-:-:S03]  /*2e990*/  IADD3 R184, P3, PT, R236, R134, RZ ;  /* 0x00000086ecb87210 */ /* 0x000fc60007f7e0ff */
[----:B------:R-:W-:Y:S02]  /*2e9a0*/  LDGSTS.E [R141+0x41f00], desc[UR22][R200.64], P2 ;  /* 0x41f00000c88d7fae */ /* 0x000fe400091a1016 */
[----:B------:R-:W-:Y:S01]  /*2e9b0*/  IMAD.X R185, R237, 0x1, R135, P3 ;  /* 0x00000001edb97824 */ /* 0x000fe200018e0687 */
[----:B------:R-:W-:-:S04]  /*2e9c0*/  IADD3 R182, P3, PT, R138, R134, RZ ;  /* 0x000000868ab67210 */ /* 0x000fc80007f7e0ff */
[----:B------:R4:W-:Y:S01]  /*2e9d0*/  LDGSTS.E [R141+0x42300], desc[UR22][R184.64], P2 ;  /* 0x42300000b88d7fae */ /* 0x0009e200091a1016 */
[--C-:B------:R-:W-:Y:S01]  /*2e9e0*/  IMAD.X R183, R139, 0x1, R135.reuse, P3 ;  /* 0x000000018bb77824 */ /* 0x100fe200018e0687 */
[-C--:B------:R-:W-:Y:S02]  /*2e9f0*/  IADD3 R138, P3, PT, R244, R134.reuse, RZ ;  /* 0x00000086f48a7210 */ /* 0x080fe40007f7e0ff */
[----:B------:R4:W-:Y:S03]  /*2ea00*/  STL.64 [R1+0x568], R184 ;  /* 0x000568b801007387 */ /* 0x0009e60000100a00 */
[----:B------:R-:W-:Y:S01]  /*2ea10*/  IMAD.X R139, R245, 0x1, R135, P3 ;  /* 0x00000001f58b7824 */ /* 0x000fe200018e0687 */
[----:B------:R1:W-:Y:S04]  /*2ea20*/  STL.64 [R1+0x590], R182 ;  /* 0x000590b601007387 */ /* 0x0003e80000100a00 */
[----:B------:R1:W-:Y:S01]  /*2ea30*/  LDGSTS.E [R141+0x42700], desc[UR22][R182.64], P2 ;  /* 0x42700000b68d7fae */ /* 0x0003e200091a1016 */
[----:B----4-:R-:W-:-:S03]  /*2ea40*/  IADD3 R184, P3, PT, R206, R134, RZ ;  /* 0x00000086ceb87210 */ /* 0x010fc60007f7e0ff */
[----:B------:R4:W-:Y:S01]  /*2ea50*/  STL.64 [R1+0x5c8], R138 ;  /* 0x0005c88a01007387 */ /* 0x0009e20000100a00 */
[----:B------:R-:W-:-:S03]  /*2ea60*/  IADD3.X R185, PT, PT, R207, R135, RZ, P3, !PT ;  /* 0x00000087cfb97210 */ /* 0x000fc60001ffe4ff */
        /* <DEDUP_REMOVED lines=10> */
[----:B------:R1:W-:Y:S02]  /*2eb10*/  STL.64 [R1+0x670], R138 ;  /* 0x0006708a01007387 */ /* 0x0003e40000100a00 */
[----:B------:R-:W-:Y:S02]  /*2eb20*/  IMAD.X R185, R219, 0x1, R135, P3 ;  /* 0x00000001dbb97824 */ /* 0x000fe400018e0687 */
[----:B------:R1:W-:Y:S01]  /*2eb30*/  LDGSTS.E [R141+0x43700], desc[UR22][R138.64], P2 ;  /* 0x437000008a8d7fae */ /* 0x0003e200091a1016 */
[----:B--2---:R-:W-:-:S03]  /*2eb40*/  IADD3 R182, P3, PT, R230, R134, RZ ;  /* 0x00000086e6b67210 */ /* 0x004fc60007f7e0ff */
[----:B------:R-:W-:Y:S02]  /*2eb50*/  STL.64 [R1+0x698], R184 ;  /* 0x000698b801007387 */ /* 0x000fe40000100a00 */
[----:B------:R-:W-:Y:S02]  /*2eb60*/  IMAD.X R183, R231, 0x1, R135, P3 ;  /* 0x00000001e7b77824 */ /* 0x000fe400018e0687 */
[----:B------:R-:W-:Y:S04]  /*2eb70*/  LDGSTS.E [R141+0x43b00], desc[UR22][R184.64], P2 ;  /* 0x43b00000b88d7fae */ /* 0x000fe800091a1016 */
[----:B------:R2:W-:Y:S04]  /*2eb80*/  STL.64 [R1+0x6d0], R182 ;  /* 0x0006d0b601007387 */ /* 0x0005e80000100a00 */
[----:B------:R2:W-:Y:S01]  /*2eb90*/  LDGSTS.E [R141+0x43f00], desc[UR22][R182.64], P2 ;  /* 0x43f00000b68d7fae */ /* 0x0005e200091a1016 */
[----:B-1----:R-:W-:-:S05]  /*2eba0*/  IADD3 R138, P3, PT, R238, R134, RZ ;  /* 0x00000086ee8a7210 */ /* 0x002fca0007f7e0ff */
[----:B------:R-:W-:-:S05]  /*2ebb0*/  IMAD.X R139, R239, 0x1, R135, P3 ;  /* 0x00000001ef8b7824 */ /* 0x000fca00018e0687 */
[----:B------:R3:W-:Y:S04]  /*2ebc0*/  STL.64 [R1+0x6f8], R138 ;  /* 0x0006f88a01007387 */ /* 0x0007e80000100a00 */
[----:B------:R3:W-:Y:S01]  /*2ebd0*/  LDGSTS.E [R141+0x44300], desc[UR22][R138.64], P2 ;  /* 0x443000008a8d7fae */ /* 0x0007e200091a1016 */
[----:B--2---:R-:W-:-:S04]  /*2ebe0*/  IADD3 R182, P3, PT, R136, R134, RZ ;  /* 0x0000008688b67210 */ /* 0x004fc80007f7e0ff */
[----:B------:R-:W-:-:S05]  /*2ebf0*/  IADD3.X R183, PT, PT, R137, R135, RZ, P3, !PT ;  /* 0x0000008789b77210 */ /* 0x000fca0001ffe4ff */
[----:B------:R1:W-:Y:S04]  /*2ec00*/  STL.64 [R1+0x738], R182 ;  /* 0x000738b601007387 */ /* 0x0003e80000100a00 */
[----:B------:R1:W-:Y:S01]  /*2ec10*/  LDGSTS.E [R141+0x44700], desc[UR22][R182.64], P2 ;  /* 0x44700000b68d7fae */ /* 0x0003e200091a1016 */
[----:B---3--:R-:W-:-:S05]  /*2ec20*/  IADD3 R138, P3, PT, R228, R134, RZ ;  /* 0x00000086e48a7210 */ /* 0x008fca0007f7e0ff */
[----:B------:R-:W-:Y:S01]  /*2ec30*/  IMAD.X R139, R229, 0x1, R135, P3 ;  /* 0x00000001e58b7824 */ /* 0x000fe200018e0687 */
[----:B------:R-:W-:-:S04]  /*2ec40*/  IADD3 R136, P3, PT, R250, R134, RZ ;  /* 0x00000086fa887210 */ /* 0x000fc80007f7e0ff */
[----:B------:R2:W-:Y:S01]  /*2ec50*/  LDGSTS.E [R141+0x44b00], desc[UR22][R138.64], P2 ;  /* 0x44b000008a8d7fae */ /* 0x0005e200091a1016 */
[--C-:B------:R-:W-:Y:S01]  /*2ec60*/  IMAD.X R137, R251, 0x1, R135.reuse, P3 ;  /* 0x00000001fb897824 */ /* 0x100fe200018e0687 */
[-C--:B-1----:R-:W-:Y:S02]  /*2ec70*/  IADD3 R182, P3, PT, R242, R134.reuse, RZ ;  /* 0x00000086f2b67210 */ /* 0x082fe40007f7e0ff */
[----:B------:R2:W-:Y:S03]  /*2ec80*/  STL.64 [R1+0x778], R138 ;  /* 0x0007788a01007387 */ /* 0x0005e60000100a00 */
[----:B------:R-:W-:Y:S01]  /*2ec90*/  IMAD.X R183, R243, 0x1, R135, P3 ;  /* 0x00000001f3b77824 */ /* 0x000fe200018e0687 */
[----:B------:R1:W-:Y:S04]  /*2eca0*/  STL.64 [R1+0x7a8], R136 ;  /* 0x0007a88801007387 */ /* 0x0003e80000100a00 */
[----:B------:R1:W-:Y:S01]  /*2ecb0*/  LDGSTS.E [R141+0x44f00], desc[UR22][R136.64], P2 ;  /* 0x44f00000888d7fae */ /* 0x0003e200091a1016 */
[----:B--2---:R-:W-:-:S03]  /*2ecc0*/  IADD3 R138, P3, PT, R234, R134, RZ ;  /* 0x00000086ea8a7210 */ /* 0x004fc60007f7e0ff */
[----:B------:R-:W-:Y:S02]  /*2ecd0*/  STL.64 [R1+0x7f0], R182 ;  /* 0x0007f0b601007387 */ /* 0x000fe40000100a00 */
[----:B------:R-:W-:Y:S02]  /*2ece0*/  IMAD.X R139, R235, 0x1, R135, P3 ;  /* 0x00000001eb8b7824 */ /* 0x000fe400018e0687 */
[----:B------:R2:W-:Y:S01]  /*2ecf0*/  LDGSTS.E [R141+0x45300], desc[UR22][R182.64], P2 ;  /* 0x45300000b68d7fae */ /* 0x0005e200091a1016 */
[----:B-1----:R-:W-:-:S03]  /*2ed00*/  IADD3 R136, P3, PT, R180, R134, RZ ;  /* 0x00000086b4887210 */ /* 0x002fc60007f7e0ff */
[----:B------:R-:W-:Y:S02]  /*2ed10*/  STL.64 [R1+0x828], R138 ;  /* 0x0008288a01007387 */ /* 0x000fe40000100a00 */
[----:B------:R-:W-:Y:S02]  /*2ed20*/  IMAD.X R137, R181, 0x1, R135, P3 ;  /* 0x00000001b5897824 */ /* 0x000fe400018e0687 */
[----:B------:R1:W-:Y:S04]  /*2ed30*/  LDGSTS.E [R141+0x45700], desc[UR22][R138.64], P2 ;  /* 0x457000008a8d7fae */ /* 0x0003e800091a1016 */
[----:B------:R3:W-:Y:S04]  /*2ed40*/  STL.64 [R1+0x870], R136 ;  /* 0x0008708801007387 */ /* 0x0007e80000100a00 */
[----:B------:R-:W-:Y:S04]  /*2ed50*/  LDGSTS.E [R141+0x45b00], desc[UR22][R136.64], P2 ;  /* 0x45b00000888d7fae */ /* 0x000fe800091a1016 */
[----:B---3--:R-:W3:Y:S01]  /*2ed60*/  LDL.LU.64 R136, [R1+0x240] ;  /* 0x0002400001887983 */ /* 0x008ee20000300a00 */
[----:B--2---:R-:W-:-:S03]  /*2ed70*/  IADD3 R182, P3, PT, R178, R134, RZ ;  /* 0x00000086b2b67210 */ /* 0x004fc60007f7e0ff */
[----:B------:R-:W2:Y:S01]  /*2ed80*/  LDL.LU.64 R214, [R1+0x220] ;  /* 0x0002200001d67983 */ /* 0x000ea20000300a00 */
[----:B------:R-:W-:Y:S02]  /*2ed90*/  IADD3.X R183, PT, PT, R179, R135, RZ, P3, !PT ;  /* 0x00000087b3b77210 */ /* 0x000fe40001ffe4ff */
[----:B------:R-:W-:-:S03]  /*2eda0*/  IADD3 R180, P3, PT, R176, R134, RZ ;  /* 0x00000086b0b47210 */ /* 0x000fc60007f7e0ff */
[----:B------:R-:W-:Y:S02]  /*2edb0*/  LDGSTS.E [R141+0x45f00], desc[UR22][R182.64], P2 ;  /* 0x45f00000b68d7fae */ /* 0x000fe400091a1016 */
[--C-:B------:R-:W-:Y:S01]  /*2edc0*/  IMAD.X R181, R177, 0x1, R135.reuse, P3 ;  /* 0x00000001b1b57824 */ /* 0x100fe200018e0687 */
[-C--:B-1----:R-:W-:Y:S01]  /*2edd0*/  IADD3 R138, P3, PT, R174, R134.reuse, RZ ;  /* 0x00000086ae8a7210 */ /* 0x082fe20007f7e0ff */
[----:B------:R-:W-:Y:S04]  /*2ede0*/  STL.64 [R1+0x8a8], R182 ;  /* 0x0008a8b601007387 */ /* 0x000fe80000100a00 */
[--C-:B------:R-:W-:Y:S01]  /*2edf0*/  IMAD.X R139, R175, 0x1, R135.reuse, P3 ;  /* 0x00000001af8b7824 */ /* 0x100fe200018e0687 */
[-C--:B------:R-:W-:Y:S01]  /*2ee00*/  IADD3 R176, P3, PT, R172, R134.reuse, RZ ;  /* 0x00000086acb07210 */ /* 0x080fe20007f7e0ff */
[----:B------:R-:W-:Y:S04]  /*2ee10*/  LDGSTS.E [R141+0x46300], desc[UR22][R180.64], P2 ;  /* 0x46300000b48d7fae */ /* 0x000fe800091a1016 */
[--C-:B------:R-:W-:Y:S01]  /*2ee20*/  IMAD.X R177, R173, 0x1, R135.reuse, P3 ;  /* 0x00000001adb17824 */ /* 0x100fe200018e0687 */
[----:B------:R-:W-:Y:S01]  /*2ee30*/  IADD3 R174, P3, PT, R170, R134, RZ ;  /* 0x00000086aaae7210 */ /* 0x000fe20007f7e0ff */
[----:B------:R-:W-:Y:S04]  /*2ee40*/  STL.64 [R1+0x8f0], R180 ;  /* 0x0008f0b401007387 */ /* 0x000fe80000100a00 */
[----:B------:R1:W-:Y:S01]  /*2ee50*/  STL.64 [R1+0x920], R138 ;  /* 0x0009208a01007387 */ /* 0x0003e20000100a00 */
[----:B------:R-:W-:-:S03]  /*2ee60*/  IMAD.X R175, R171, 0x1, R135, P3 ;  /* 0x00000001abaf7824 */ /* 0x000fc600018e0687 */
[----:B------:R1:W-:Y:S04]  /*2ee70*/  LDGSTS.E [R141+0x46700], desc[UR22][R138.64], P2 ;  /* 0x467000008a8d7fae */ /* 0x0003e800091a1016 */
[----:B------:R-:W4:Y:S04]  /*2ee80*/  LDL.LU.64 R230, [R1+0x208] ;  /* 0x0002080001e67983 */ /* 0x000f280000300a00 */
[----:B------:R-:W4:Y:S01]  /*2ee90*/  LDL.LU.64 R228, [R1+0x1e8] ;  /* 0x0001e80001e47983 */ /* 0x000f220000300a00 */
[----:B-1----:R-:W-:-:S03]  /*2eea0*/  IADD3 R138, P3, PT, R168, R134, RZ ;  /* 0x00000086a88a7210 */ /* 0x002fc60007f7e0ff */
[----:B------:R-:W4:Y:S02]  /*2eeb0*/  LDL.LU.64 R206, [R1+0x1d0] ;  /* 0x0001d00001ce7983 */ /* 0x000f240000300a00 */
[----:B------:R-:W-:Y:S01]  /*2eec0*/  IMAD.X R139, R169, 0x1, R135, P3 ;  /* 0x00000001a98b7824 */ /* 0x000fe200018e0687 */
[-C--:B------:R-:W-:Y:S01]  /*2eed0*/  IADD3 R170, P3, PT, R166, R134.reuse, RZ ;  /* 0x00000086a6aa7210 */ /* 0x080fe20007f7e0ff */
[----:B------:R-:W-:Y:S03]  /*2eee0*/  LDGSTS.E [R141+0x46b00], desc[UR22][R176.64], P2 ;  /* 0x46b00000b08d7fae */ /* 0x000fe600091a1016 */
[----:B------:R-:W-:Y:S01]  /*2eef0*/  IADD3.X R171, PT, PT, R167, R135, RZ, P3, !PT ;  /* 0x00000087a7ab7210 */ /* 0x000fe20001ffe4ff */
[----:B------:R-:W-:Y:S01]  /*2ef00*/  STL.64 [R1+0x960], R176 ;  /* 0x000960b001007387 */ /* 0x000fe20000100a00 */
[----:B------:R-:W-:-:S03]  /*2ef10*/  IADD3 R168, P3, PT, R164, R134, RZ ;  /* 0x00000086a4a87210 */ /* 0x000fc60007f7e0ff */
[----:B------:R-:W-:Y:S02]  /*2ef20*/  STL.64 [R1+0x998], R174 ;  /* 0x000998ae01007387 */ /* 0x000fe40000100a00 */
[----:B------:R-:W-:Y:S02]  /*2ef30*/  IMAD.X R169, R165, 0x1, R135, P3 ;  /* 0x00000001a5a97824 */ /* 0x000fe400018e0687 */
[----:B------:R-:W-:Y:S04]  /*2ef40*/  LDGSTS.E [R141+0x46f00], desc[UR22][R174.64], P2 ;  /* 0x46f00000ae8d7fae */ /* 0x000fe800091a1016 */
[----:B------:R1:W-:Y:S04]  /*2ef50*/  STL.64 [R1+0xa58], R138 ;  /* 0x000a588a01007387 */ /* 0x0003e80000100a00 */
[----:B------:R1:W-:Y:S04]  /*2ef60*/  LDGSTS.E [R141+0x47300], desc[UR22][R138.64], P2 ;  /* 0x473000008a8d7fae */ /* 0x0003e800091a1016 */
[----:B------:R-:W-:Y:S04]  /*2ef70*/  STL.64 [R1+0xaa0], R170 ;  /* 0x000aa0aa01007387 */ /* 0x000fe80000100a00 */
[----:B------:R-:W-:Y:S01]  /*2ef80*/  STL.64 [R1+0xad0], R168 ;  /* 0x000ad0a801007387 */ /* 0x000fe20000100a00 */
[----:B-1----:R-:W-:-:S03]  /*2ef90*/  IADD3 R138, P3, PT, R162, R134, RZ ;  /* 0x00000086a28a7210 */ /* 0x002fc60007f7e0ff */
[----:B------:R-:W4:Y:S02]  /*2efa0*/  LDL.LU.64 R218, [R1+0x1b0] ;  /* 0x0001b00001da7983 */ /* 0x000f240000300a00 */
[----:B------:R-:W-:Y:S02]  /*2efb0*/  IMAD.X R139, R163, 0x1, R135, P3 ;  /* 0x00000001a38b7824 */ /* 0x000fe400018e0687 */
[----:B------:R-:W-:Y:S04]  /*2efc0*/  LDGSTS.E [R141+0x47700], desc[UR22][R170.64], P2 ;  /* 0x47700000aa8d7fae */ /* 0x000fe800091a1016 */
[----:B------:R1:W-:Y:S04]  /*2efd0*/  STL.64 [R1+0xb00], R138 ;  /* 0x000b008a01007387 */ /* 0x0003e80000100a00 */
[----:B------:R-:W4:Y:S04]  /*2efe0*/  LDL.LU.64 R238, [R1+0x190] ;  /* 0x0001900001ee7983 */ /* 0x000f280000300a00 */
[----:B------:R-:W-:Y:S04]  /*2eff0*/  LDGSTS.E [R141+0x47b00], desc[UR22][R168.64], P2 ;  /* 0x47b00000a88d7fae */ /* 0x000fe800091a1016 */
[----:B------:R1:W-:Y:S01]  /*2f000*/  LDGSTS.E [R141+0x47f00], desc[UR22][R138.64], P2 ;  /* 0x47f000008a8d7fae */ /* 0x0003e200091a1016 */
[----:B---3--:R-:W-:-:S05]  /*2f010*/  IADD3 R196, P3, PT, R136, R134, RZ ;  /* 0x0000008688c47210 */ /* 0x008fca0007f7e0ff */
[----:B------:R-:W-:Y:S02]  /*2f020*/  IMAD.X R197, R137, 0x1, R135, P3 ;  /* 0x0000000189c57824 */ /* 0x000fe400018e0687 */
[----:B------:R-:W3:Y:S04]  /*2f030*/  LDL.LU.64 R136, [R1+0x170] ;  /* 0x0001700001887983 */ /* 0x000ee80000300a00 */
[----:B------:R-:W3:Y:S04]  /*2f040*/  LDL.LU.64 R182, [R1+0x150] ;  /* 0x0001500001b67983 */ /* 0x000ee80000300a00 */
[----:B------:R-:W3:Y:S04]  /*2f050*/  LDL.LU.64 R184, [R1+0x130] ;  /* 0x0001300001b87983 */ /* 0x000ee80000300a00 */
[----:B------:R-:W3:Y:S01]  /*2f060*/  LDL.LU.64 R186, [R1+0x110] ;  /* 0x0001100001ba7983 */ /* 0x000ee20000300a00 */
[----:B--2---:R-:W-:-:S03]  /*2f070*/  IADD3 R208, P3, PT, R214, R134, RZ ;  /* 0x00000086d6d07210 */ /* 0x004fc60007f7e0ff */
[----:B------:R-:W2:Y:S02]  /*2f080*/  LDL.LU.64 R188, [R1+0xf0] ;  /* 0x0000f00001bc7983 */ /* 0x000ea40000300a00 */
[----:B------:R-:W-:Y:S02]  /*2f090*/  IMAD.X R209, R215, 0x1, R135, P3 ;  /* 0x00000001d7d17824 */ /* 0x000fe400018e0687 */
[----:B------:R-:W2:Y:S04]  /*2f0a0*/  LDL.LU.64 R190, [R1+0xd0] ;  /* 0x0000d00001be7983 */ /* 0x000ea80000300a00 */
[----:B------:R-:W2:Y:S04]  /*2f0b0*/  LDL.LU.64 R192, [R1+0xb0] ;  /* 0x0000b00001c07983 */ /* 0x000ea80000300a00 */
[----:B------:R-:W2:Y:S01]  /*2f0c0*/  LDL.LU.64 R194, [R1+0x90] ;  /* 0x0000900001c27983 */ /* 0x000ea20000300a00 */
[----:B----4-:R-:W-:-:S03]  /*2f0d0*/  IADD3 R214, P3, PT, R230, R134, RZ ;  /* 0x00000086e6d67210 */ /* 0x010fc60007f7e0ff */
[----:B-1----:R-:W4:Y:S02]  /*2f0e0*/  LDL.LU.64 R138, [R1+0x70] ;  /* 0x00007000018a7983 */ /* 0x002f240000300a00 */
[----:B------:R-:W-:Y:S01]  /*2f0f0*/  IMAD.X R215, R231, 0x1, R135, P3 ;  /* 0x00000001e7d77824 */ /* 0x000fe200018e0687 */
[-C--:B------:R-:W-:Y:S01]  /*2f100*/  IADD3 R230, P3, PT, R228, R134.reuse, RZ ;  /* 0x00000086e4e67210 */ /* 0x080fe20007f7e0ff */
[----:B------:R-:W4:Y:S03]  /*2f110*/  LDL.LU.64 R244, [R1+0x50] ;  /* 0x0000500001f47983 */ /* 0x000f260000300a00 */
[----:B------:R-:W-:Y:S01]  /*2f120*/  IADD3.X R231, PT, PT, R229, R135, RZ, P3, !PT ;  /* 0x00000087e5e77210 */ /* 0x000fe20001ffe4ff */
[----:B------:R-:W-:Y:S01]  /*2f130*/  LDGSTS.E [R142+0x40380], desc[UR22][R196.64], P2 ;  /* 0x40380000c48e7fae */ /* 0x000fe200091a1016 */
[----:B------:R-:W-:-:S03]  /*2f140*/  IADD3 R228, P3, PT, R206, R134, RZ ;  /* 0x00000086cee47210 */ /* 0x000fc60007f7e0ff */
[----:B------:R-:W-:Y:S02]  /*2f150*/  LDGSTS.E [R142+0x40780], desc[UR22][R208.64], P2 ;  /* 0x40780000d08e7fae */ /* 0x000fe400091a1016 */
[----:B------:R-:W-:Y:S02]  /*2f160*/  IMAD.X R229, R207, 0x1, R135, P3 ;  /* 0x00000001cfe57824 */ /* 0x000fe400018e0687 */
[----:B------:R-:W-:Y:S04]  /*2f170*/  LDGSTS.E [R142+0x40b80], desc[UR22][R214.64], P2 ;  /* 0x40b80000d68e7fae */ /* 0x000fe800091a1016 */
[----:B------:R-:W-:Y:S04]  /*2f180*/  LDGSTS.E [R142+0x40f80], desc[UR22][R230.64], P2 ;  /* 0x40f80000e68e7fae */ /* 0x000fe800091a1016 */
[----:B------:R-:W-:Y:S01]  /*2f190*/  LDGSTS.E [R142+0x41380], desc[UR22][R228.64], P2 ;  /* 0x41380000e48e7fae */ /* 0x000fe200091a1016 */
[----:B------:R-:W-:-:S05]  /*2f1a0*/  IADD3 R236, P3, PT, R218, R134, RZ ;  /* 0x00000086daec7210 */ /* 0x000fca0007f7e0ff */
[----:B------:R-:W-:-:S05]  /*2f1b0*/  IMAD.X R237, R219, 0x1, R135, P3 ;  /* 0x00000001dbed7824 */ /* 0x000fca00018e0687 */
[----:B------:R-:W-:Y:S01]  /*2f1c0*/  LDGSTS.E [R142+0x41780], desc[UR22][R236.64], P2 ;  /* 0x41780000ec8e7fae */ /* 0x000fe200091a1016 */
[----:B------:R-:W-:-:S05]  /*2f1d0*/  IADD3 R218, P3, PT, R238, R134, RZ ;  /* 0x00000086eeda7210 */ /* 0x000fca0007f7e0ff */
[----:B------:R-:W-:Y:S02]  /*2f1e0*/  IMAD.X R219, R239, 0x1, R135, P3 ;  /* 0x00000001efdb7824 */ /* 0x000fe400018e0687 */
[----:B------:R-:W4:Y:S04]  /*2f1f0*/  LDL.LU.64 R238, [R1+0x30] ;  /* 0x0000300001ee7983 */ /* 0x000f280000300a00 */
        /* <DEDUP_REMOVED lines=8> */
[----:B------:R-:W-:Y:S01]  /*2f280*/  IADD3.X R163, PT, PT, R185, R135, RZ, P3, !PT ;  /* 0x00000087b9a37210 */ /* 0x000fe20001ffe4ff */
[----:B------:R-:W-:Y:S01]  /*2f290*/  LDGSTS.E [R142+0x42380], desc[UR22][R234.64], P2 ;  /* 0x42380000ea8e7fae */ /* 0x000fe200091a1016 */
[----:B------:R-:W-:-:S03]  /*2f2a0*/  IADD3 R140, P3, PT, R186, R134, RZ ;  /* 0x00000086ba8c7210 */ /* 0x000fc60007f7e0ff */
[----:B------:R1:W-:Y:S02]  /*2f2b0*/  STL.64 [R1+0x520], R162 ;  /* 0x000520a201007387 */ /* 0x0003e40000100a00 */
[--C-:B------:R-:W-:Y:S01]  /*2f2c0*/  IMAD.X R141, R187, 0x1, R135.reuse, P3 ;  /* 0x00000001bb8d7824 */ /* 0x100fe200018e0687 */
[-C--:B--2---:R-:W-:Y:S01]  /*2f2d0*/  IADD3 R164, P3, PT, R188, R134.reuse, RZ ;  /* 0x00000086bca47210 */ /* 0x084fe20007f7e0ff */
[----:B------:R1:W-:Y:S04]  /*2f2e0*/  LDGSTS.E [R142+0x42780], desc[UR22][R162.64], P2 ;  /* 0x42780000a28e7fae */ /* 0x0003e800091a1016 */
[----:B------:R-:W-:Y:S01]  /*2f2f0*/  IMAD.X R165, R189, 0x1, R135, P3 ;  /* 0x00000001bda57824 */ /* 0x000fe200018e0687 */
        /* <DEDUP_REMOVED lines=11> */
[----:B------:R4:W-:Y:S01]  /*2f3b0*/  LDGSTS.E [R142+0x43780], desc[UR22][R140.64], P2 ;  /* 0x437800008c8e7fae */ /* 0x0009e200091a1016 */
[----:B-1----:R-:W-:-:S05]  /*2f3c0*/  IADD3 R162, P3, PT, R194, R134, RZ ;  /* 0x00000086c2a27210 */ /* 0x002fca0007f7e0ff */
[----:B------:R-:W-:Y:S01]  /*2f3d0*/  IMAD.X R163, R195, 0x1, R135, P3 ;  /* 0x00000001c3a37824 */ /* 0x000fe200018e0687 */
[----:B----4-:R-:W-:-:S04]  /*2f3e0*/  IADD3 R140, P3, PT, R138, R134, RZ ;  /* 0x000000868a8c7210 */ /* 0x010fc80007f7e0ff */
[----:B------:R-:W-:Y:S01]  /*2f3f0*/  LDGSTS.E [R142+0x43b80], desc[UR22][R162.64], P2 ;  /* 0x43b80000a28e7fae */ /* 0x000fe200091a1016 */
[----:B------:R-:W-:Y:S02]  /*2f400*/  IADD3.X R141, PT, PT, R139, R135, RZ, P3, !PT ;  /* 0x000000878b8d7210 */ /* 0x000fe40001ffe4ff */
[-C--:B------:R-:W-:Y:S01]  /*2f410*/  IADD3 R138, P3, PT, R244, R134.reuse, RZ ;  /* 0x00000086f48a7210 */ /* 0x080fe20007f7e0ff */
[----:B------:R-:W-:Y:S04]  /*2f420*/  STL.64 [R1+0x628], R162 ;  /* 0x000628a201007387 */ /* 0x000fe80000100a00 */
[----:B------:R-:W-:Y:S01]  /*2f430*/  IMAD.X R139, R245, 0x1, R135, P3 ;  /* 0x00000001f58b7824 */ /* 0x000fe200018e0687 */
[----:B------:R1:W-:Y:S04]  /*2f440*/  STL.64 [R1+0x668], R140 ;  /* 0x0006688c01007387 */ /* 0x0003e80000100a00 */
[----:B------:R1:W-:Y:S04]  /*2f450*/  LDGSTS.E [R142+0x43f80], desc[UR22][R140.64], P2 ;  /* 0x43f800008c8e7fae */ /* 0x0003e800091a1016 */
[----:B------:R3:W-:Y:S04]  /*2f460*/  STL.64 [R1+0x690], R138 ;  /* 0x0006908a01007387 */ /* 0x0007e80000100a00 */
[----:B------:R3:W-:Y:S01]  /*2f470*/  LDGSTS.E [R142+0x44380], desc[UR22][R138.64], P2 ;  /* 0x443800008a8e7fae */ /* 0x0007e200091a1016 */
[----:B-1----:R-:W-:-:S05]  /*2f480*/  IADD3 R140, P3, PT, R238, R134, RZ ;  /* 0x00000086ee8c7210 */ /* 0x002fca0007f7e0ff */
[----:B------:R-:W-:-:S05]  /*2f490*/  IMAD.X R141, R239, 0x1, R135, P3 ;  /* 0x00000001ef8d7824 */ /* 0x000fca00018e0687 */
[----:B------:R1:W-:Y:S04]  /*2f4a0*/  STL.64 [R1+0x6c0], R140 ;  /* 0x0006c08c01007387 */ /* 0x0003e80000100a00 */
[----:B------:R1:W-:Y:S01]  /*2f4b0*/  LDGSTS.E [R142+0x44780], desc[UR22][R140.64], P2 ;  /* 0x447800008c8e7fae */ /* 0x0003e200091a1016 */
[----:B------:R-:W-:Y:S01]  /*2f4c0*/  UMOV UR6, URZ ;  /* 0x000000ff00067c82 */ /* 0x000fe20008000000 */
        /* <DEDUP_REMOVED lines=11> */
[----:B------:R2:W-:Y:S01]  /*2f580*/  STL.64 [R1+0x768], R140 ;  /* 0x0007688c01007387 */ /* 0x0005e20000100a00 */
[----:B------:R-:W-:-:S03]  /*2f590*/  IADD3.X R139, PT, PT, R233, R135, RZ, P3, !PT ;  /* 0x00000087e98b7210 */ /* 0x000fc60001ffe4ff */
[----:B------:R2:W-:Y:S01]  /*2f5a0*/  LDGSTS.E [R142+0x45380], desc[UR22][R140.64], P2 ;  /* 0x453800008c8e7fae */ /* 0x0005e200091a1016 */
[----:B-1----:R-:W-:-:S03]  /*2f5b0*/  IADD3 R136, P3, PT, R160, R134, RZ ;  /* 0x00000086a0887210 */ /* 0x002fc60007f7e0ff */
[----:B------:R1:W-:Y:S02]  /*2f5c0*/  STL.64 [R1+0x798], R138 ;  /* 0x0007988a01007387 */ /* 0x0003e40000100a00 */
[----:B------:R-:W-:Y:S02]  /*2f5d0*/  IMAD.X R137, R161, 0x1, R135, P3 ;  /* 0x00000001a1897824 */ /* 0x000fe400018e0687 */
[----:B------:R1:W-:Y:S01]  /*2f5e0*/  LDGSTS.E [R142+0x45780], desc[UR22][R138.64], P2 ;  /* 0x457800008a8e7fae */ /* 0x0003e200091a1016 */
[----:B--2---:R-:W-:-:S03]  /*2f5f0*/  IADD3 R140, P3, PT, R158, R134, RZ ;  /* 0x000000869e8c7210 */ /* 0x004fc60007f7e0ff */
        /* <DEDUP_REMOVED lines=34> */
[----:B------:R1:W-:Y:S04]  /*2f820*/  LDGSTS.E [R142+0x47b80], desc[UR22][R138.64], P2 ;  /* 0x47b800008a8e7fae */ /* 0x0003e800091a1016 */
[----:B------:R1:W-:Y:S04]  /*2f830*/  STL.64 [R1+0xa98], R136 ;  /* 0x000a988801007387 */ /* 0x0003e80000100a00 */
[----:B------:R1:W-:Y:S01]  /*2f840*/  LDGSTS.E [R142+0x47f80], desc[UR22][R136.64], P2 ;  /* 0x47f80000888e7fae */ /* 0x0003e200091a1016 */
[----:B------:R-:W-:-:S03]  /*2f850*/  ISETP.GE.AND P2, PT, R252, 0x100, PT ;  /* 0x00000100fc00780c */ /* 0x000fc60003f46270 */
[----:B------:R-:W0:Y:S01]  /*2f860*/  LDGDEPBAR ;  /* 0x00000000000079af */ /* 0x000e220000000000 */
[----:B------:R-:W-:-:S09]  /*2f870*/  ISETP.GE.AND P3, PT, R252, 0x80, PT ;  /* 0x00000080fc00780c */ /* 0x000fd20003f66270 */
[----:B-1----:R-:W-:Y:S05]  /*2f880*/  @!P2 BRA `(.L_x_8) ;  /* 0x00000150006ca947 */ /* 0x002fea0003800000 */
[----:B------:R-:W-:Y:S01]  /*2f890*/  STL [R1+0xa30], R78 ;  /* 0x000a304e01007387 */ /* 0x000fe20000100800 */
[----:B------:R-:W-:Y:S01]  /*2f8a0*/  IMAD.MOV.U32 R143, RZ, RZ, R102 ;  /* 0x000000ffff8f7224 */ /* 0x000fe200078e0066 */
[----:B------:R-:W-:Y:S01]  /*2f8b0*/  MOV R241, R197 ;  /* 0x000000c500f17202 */ /* 0x000fe20000000f00 */
[----:B------:R-:W-:Y:S01]  /*2f8c0*/  IMAD.MOV.U32 R144, RZ, RZ, R103 ;  /* 0x000000ffff907224 */ /* 0x000fe200078e0067 */
[----:B------:R1:W-:Y:S01]  /*2f8d0*/  STL [R1+0xa2c], R76 ;  /* 0x000a2c4c01007387 */ /* 0x0003e20000100800 */
[----:B------:R-:W-:Y:S01]  /*2f8e0*/  IMAD.MOV.U32 R165, RZ, RZ, R75 ;  /* 0x000000ffffa57224 */ /* 0x000fe200078e004b */
[----:B------:R-:W-:Y:S01]  /*2f8f0*/  MOV R102, R236 ;  /* 0x000000ec00667202 */ /* 0x000fe20000000f00 */
[----:B------:R-:W-:Y:S01]  /*2f900*/  IMAD.MOV.U32 R240, RZ, RZ, R196 ;  /* 0x000000fffff07224 */ /* 0x000fe200078e00c4 */
[----:B------:R2:W-:Y:S01]  /*2f910*/  STL [R1+0xa28], R74 ;  /* 0x000a284a01007387 */ /* 0x0005e20000100800 */
[----:B------:R-:W-:Y:S01]  /*2f920*/  IMAD.MOV.U32 R141, RZ, RZ, R106 ;  /* 0x000000ffff8d7224 */ /* 0x000fe200078e006a */
[----:B------:R-:W-:Y:S01]  /*2f930*/  MOV R166, R73 ;  /* 0x0000004900a67202 */ /* 0x000fe20000000f00 */
[----:B------:R-:W-:Y:S01]  /*2f940*/  IMAD.MOV.U32 R152, RZ, RZ, R93 ;  /* 0x000000ffff987224 */ /* 0x000fe200078e005d */
[----:B------:R-:W-:Y:S01]  /*2f950*/  STL [R1+0xa24], R72 ;  /* 0x000a244801007387 */ /* 0x000fe20000100800 */
[----:B------:R-:W-:Y:S01]  /*2f960*/  IMAD.MOV.U32 R161, RZ, RZ, R80 ;  /* 0x000000ffffa17224 */ /* 0x000fe200078e0050 */
[----:B------:R-:W-:Y:S01]  /*2f970*/  MOV R93, R229 ;  /* 0x000000e5005d7202 */ /* 0x000fe20000000f00 */
[----:B------:R-:W-:Y:S01]  /*2f980*/  IMAD.MOV.U32 R164, RZ, RZ, R77 ;  /* 0x000000ffffa47224 */ /* 0x000fe200078e004d */
[----:B------:R3:W-:Y:S01]  /*2f990*/  STL [R1+0xa20], R70 ;  /* 0x000a204601007387 */ /* 0x0007e20000100800 */
[----:B------:R-:W-:Y:S01]  /*2f9a0*/  IMAD.MOV.U32 R103, RZ, RZ, R237 ;  /* 0x000000ffff677224 */ /* 0x000fe200078e00ed */
[----:B------:R-:W-:Y:S01]  /*2f9b0*/  MOV R80, R222 ;  /* 0x000000de00507202 */ /* 0x000fe20000000f00 */
[----:B-1----:R-:W-:Y:S01]  /*2f9c0*/  IMAD.MOV.U32 R76, RZ, RZ, R204 ;  /* 0x000000ffff4c7224 */ /* 0x002fe200078e00cc */
[----:B------:R1:W-:Y:S01]  /*2f9d0*/  STL [R1+0xa1c], R68 ;  /* 0x000a1c4401007387 */ /* 0x0003e20000100800 */
[----:B--2---:R-:W-:Y:S01]  /*2f9e0*/  IMAD.MOV.U32 R74, RZ, RZ, R202 ;  /* 0x000000ffff4a7224 */ /* 0x004fe200078e00ca */
[----:B------:R-:W-:Y:S01]  /*2f9f0*/  MOV R142, R107 ;  /* 0x0000006b008e7202 */ /* 0x000fe20000000f00 */
[----:B------:R-:W-:Y:S01]  /*2fa00*/  IMAD.MOV.U32 R75, RZ, RZ, R203 ;  /* 0x000000ffff4b7224 */ /* 0x000fe200078e00cb */
[----:B------:R-:W-:Y:S01]  /*2fa10*/  STL [R1+0xa18], R66 ;  /* 0x000a184201007387 */ /* 0x000fe20000100800 */
[----:B------:R-:W-:Y:S01]  /*2fa20*/  IMAD.MOV.U32 R156, RZ, RZ, R89 ;  /* 0x000000ffff9c7224 */ /* 0x000fe200078e0059 */
[----:B------:R-:W-:Y:S01]  /*2fa30*/  MOV R171, R63 ;  /* 0x0000003f00ab7202 */ /* 0x000fe20000000f00 */
[----:B------:R-:W-:Y:S01]  /*2fa40*/  IMAD.MOV.U32 R162, RZ, RZ, R81 ;  /* 0x000000ffffa27224 */ /* 0x000fe200078e0051 */
[----:B------:R-:W-:Y:S01]  /*2fa50*/  STL [R1+0xa14], R64 ;  /* 0x000a144001007387 */ /* 0x000fe20000100800 */
[----:B------:R-:W-:Y:S01]  /*2fa60*/  IMAD.MOV.U32 R106, RZ, RZ, R230 ;  /* 0x000000ffff6a7224 */ /* 0x000fe200078e00e6 */
[----:B------:R-:W-:Y:S01]  /*2fa70*/  SHF.R.S32.HI R249, RZ, 0x1f, R252 ;  /* 0x0000001ffff97819 */ /* 0x000fe200000114fc */
[----:B------:R-:W-:Y:S01]  /*2fa80*/  IMAD.MOV.U32 R77, RZ, RZ, R205 ;  /* 0x000000ffff4d7224 */ /* 0x000fe200078e00cd */
[----:B------:R2:W-:Y:S01]  /*2fa90*/  STL [R1+0xa10], R62 ;  /* 0x000a103e01007387 */ /* 0x0005e20000100800 */
[----:B------:R-:W-:Y:S01]  /*2faa0*/  IMAD.MOV.U32 R242, RZ, RZ, R198 ;  /* 0x000000fffff27224 */ /* 0x000fe200078e00c6 */
[----:B------:R-:W-:Y:S01]  /*2fab0*/  LEA.HI R249, R249, R252, RZ, 0x7 ;  /* 0x000000fcf9f97211 */ /* 0x000fe200078f38ff */
        /* <DEDUP_REMOVED lines=16> */
[----:B---3--:R-:W-:Y:S01]  /*2fbc0*/  IMAD.MOV.U32 R70, RZ, RZ, R240 ;  /* 0x000000ffff467224 */ /* 0x008fe200078e00f0 */
[----:B------:R-:W-:Y:S01]  /*2fbd0*/  STL [R1+0x9fc], R52 ;  /* 0x0009fc3401007387 */ /* 0x000fe20000100800 */
[----:B------:R-:W-:Y:S01]  /*2fbe0*/  IMAD.MOV.U32 R72, RZ, RZ, R74 ;  /* 0x000000ffff487224 */ /* 0x000fe200078e004a */
        /* <DEDUP_REMOVED lines=11> */
[----:B-1----:R-:W-:Y:S01]  /*2fca0*/  IMAD.MOV.U32 R68, RZ, RZ, R242 ;  /* 0x000000ffff447224 */ /* 0x002fe200078e00f2 */
        /* <DEDUP_REMOVED lines=19> */
[----:B------:R-:W-:-:S02]  /*2fde0*/  IMAD.MOV.U32 R173, RZ, RZ, R59 ;  /* 0x000000ffffad7224 */ /* 0x000fc400078e003b */
[----:B------:R-:W-:Y:S01]  /*2fdf0*/  IMAD.MOV.U32 R175, RZ, RZ, R55 ;  /* 0x000000ffffaf7224 */ /* 0x000fe200078e0037 */
[----:B------:R-:W-:Y:S01]  /*2fe00*/  STL [R1+0x9d8], R34 ;  /* 0x0009d82201007387 */ /* 0x000fe20000100800 */
[----:B------:R-:W-:Y:S02]  /*2fe10*/  IMAD.MOV.U32 R157, RZ, RZ, R86 ;  /* 0x000000ffff9d7224 */ /* 0x000fe400078e0056 */
[----:B------:R-:W-:Y:S01]  /*2fe20*/  IMAD.MOV.U32 R77, RZ, RZ, R81 ;  /* 0x000000ffff4d7224 */ /* 0x000fe200078e0051 */
[----:B------:R-:W-:Y:S01]  /*2fe30*/  STL [R1+0x9d4], R32 ;  /* 0x0009d42001007387 */ /* 0x000fe20000100800 */
[----:B------:R-:W-:Y:S02]  /*2fe40*/  IMAD.MOV.U32 R80, RZ, RZ, R88 ;  /* 0x000000ffff507224 */ /* 0x000fe400078e0058 */
        /* <DEDUP_REMOVED lines=34> */
[----:B------:R-:W3:Y:S01]  /*30070*/  LDL.LU.64 R238, [R1+0x1f0] ;  /* 0x0001f00001ee7983 */ /* 0x000ee20000300a00 */
[----:B------:R-:W-:-:S02]  /*30080*/  IMAD.MOV.U32 R101, RZ, RZ, R211 ;  /* 0x000000ffff657224 */ /* 0x000fc400078e00d3 */
[----:B------:R-:W-:Y:S01]  /*30090*/  IMAD.MOV.U32 R136, RZ, RZ, R112 ;  /* 0x000000ffff887224 */ /* 0x000fe200078e0070 */
[----:B------:R-:W2:Y:S01]  /*300a0*/  LDL.LU.64 R232, [R1+0x230] ;  /* 0x0002300001e87983 */ /* 0x000ea20000300a00 */
[----:B------:R-:W-:Y:S02]  /*300b0*/  IMAD.MOV.U32 R112, RZ, RZ, R206 ;  /* 0x000000ffff707224 */ /* 0x000fe400078e00ce */
[----:B------:R-:W-:Y:S01]  /*300c0*/  IMAD.MOV.U32 R153, RZ, RZ, R90 ;  /* 0x000000ffff997224 */ /* 0x000fe200078e005a */
[----:B------:R-:W4:Y:S01]  /*300d0*/  LDL.LU.64 R244, [R1+0x258] ;  /* 0x0002580001f47983 */ /* 0x000f220000300a00 */
[----:B------:R-:W-:Y:S02]  /*300e0*/  IMAD.MOV.U32 R90, RZ, RZ, R216 ;  /* 0x000000ffff5a7224 */ /* 0x000fe400078e00d8 */
[----:B------:R-:W-:Y:S01]  /*300f0*/  IMAD.MOV.U32 R147, RZ, RZ, R98 ;  /* 0x000000ffff937224 */ /* 0x000fe200078e0062 */
[----:B------:R-:W5:Y:S01]  /*30100*/  LDL.LU.64 R236, [R1+0x260] ;  /* 0x0002600001ec7983 */ /* 0x000f620000300a00 */
        /* <DEDUP_REMOVED lines=22> */
[----:B---3--:R-:W-:Y:S01]  /*30270*/  IMAD.MOV.U32 R229, RZ, RZ, R238 ;  /* 0x000000ffffe57224 */ /* 0x008fe200078e00ee */
[----:B------:R-:W-:Y:S02]  /*30280*/  MOV R230, R239 ;  /* 0x000000ef00e67202 */ /* 0x000fe40000000f00 */
[----:B------:R-:W3:Y:S01]  /*30290*/  LDL.LU.64 R238, [R1+0x268] ;  /* 0x0002680001ee7983 */ /* 0x000ee20000300a00 */
[----:B--2---:R-:W-:-:S03]  /*302a0*/  IMAD.MOV.U32 R231, RZ, RZ, R232 ;  /* 0x000000ffffe77224 */ /* 0x004fc600078e00e8 */
[----:B------:R-:W2:Y:S01]  /*302b0*/  LDL.LU.64 R240, [R1+0x270] ;  /* 0x0002700001f07983 */ /* 0x000ea20000300a00 */
[----:B------:R-:W-:Y:S01]  /*302c0*/  IMAD.MOV.U32 R232, RZ, RZ, R233 ;  /* 0x000000ffffe87224 */ /* 0x000fe200078e00e9 */
[----:B----4-:R-:W-:Y:S02]  /*302d0*/  MOV R234, R245 ;  /* 0x000000f500ea7202 */ /* 0x010fe40000000f00 */
[----:B------:R-:W4:Y:S01]  /*302e0*/  LDL.LU.64 R62, [R1+0x2a8] ;  /* 0x0002a800013e7983 */ /* 0x000f220000300a00 */
[----:B------:R-:W-:-:S03]  /*302f0*/  IMAD.MOV.U32 R233, RZ, RZ, R244 ;  /* 0x000000ffffe97224 */ /* 0x000fc600078e00f4 */
[----:B------:R-:W4:Y:S04]  /*30300*/  LDL.LU.64 R242, [R1+0x280] ;  /* 0x0002800001f27983 */ /* 0x000f280000300a00 */
[----:B------:R-:W4:Y:S04]  /*30310*/  LDL.LU.64 R244, [R1+0x288] ;  /* 0x0002880001f47983 */ /* 0x000f280000300a00 */
[----:B------:R-:W4:Y:S04]  /*30320*/  LDL.LU.64 R246, [R1+0x290] ;  /* 0x0002900001f67983 */ /* 0x000f280000300a00 */
[----:B------:R-:W4:Y:S04]  /*30330*/  LDL.LU.64 R66, [R1+0x298] ;  /* 0x0002980001427983 */ /* 0x000f280000300a00 */
[----:B------:R-:W4:Y:S01]  /*30340*/  LDL.LU.64 R60, [R1+0x2a0] ;  /* 0x0002a000013c7983 */ /* 0x000f220000300a00 */
[----:B-----5:R-:W-:-:S02]  /*30350*/  IMAD.MOV.U32 R235, RZ, RZ, R236 ;  /* 0x000000ffffeb7224 */ /* 0x020fc400078e00ec */
[----:B------:R-:W-:Y:S01]  /*30360*/  IMAD.MOV.U32 R236, RZ, RZ, R237 ;  /* 0x000000ffffec7224 */ /* 0x000fe200078e00ed */
[----:B------:R-:W5:Y:S04]  /*30370*/  LDL.LU.64 R64, [R1+0x2b8] ;  /* 0x0002b80001407983 */ /* 0x000f680000300a00 */
[----:B------:R-:W5:Y:S01]  /*30380*/  LDL.LU.64 R56, [R1+0x2d0] ;  /* 0x0002d00001387983 */ /* 0x000f620000300a00 */
[----:B---3--:R-:W-:Y:S02]  /*30390*/  IMAD.MOV.U32 R237, RZ, RZ, R238 ;  /* 0x000000ffffed7224 */ /* 0x008fe400078e00ee */
[----:B------:R-:W-:Y:S02]  /*303a0*/  IMAD.MOV.U32 R238, RZ, RZ, R239 ;  /* 0x000000ffffee7224 */ /* 0x000fe400078e00ef */
[----:B--2---:R-:W-:Y:S01]  /*303b0*/  IMAD.MOV.U32 R239, RZ, RZ, R240 ;  /* 0x000000ffffef7224 */ /* 0x004fe200078e00f0 */
[----:B------:R-:W-:Y:S01]  /*303c0*/  MOV R240, R241 ;  /* 0x000000f100f07202 */ /* 0x000fe20000000f00 */
[----:B----4-:R-:W-:-:S02]  /*303d0*/  IMAD.MOV.U32 R241, RZ, RZ, R242 ;  /* 0x000000fffff17224 */ /* 0x010fc400078e00f2 */
[----:B------:R-:W-:Y:S02]  /*303e0*/  IMAD.MOV.U32 R242, RZ, RZ, R243 ;  /* 0x000000fffff27224 */ /* 0x000fe400078e00f3 */
[----:B------:R-:W-:Y:S02]  /*303f0*/  IMAD.MOV.U32 R243, RZ, RZ, R244 ;  /* 0x000000fffff37224 */ /* 0x000fe400078e00f4 */
[----:B------:R-:W-:Y:S01]  /*30400*/  IMAD.MOV.U32 R244, RZ, RZ, R245 ;  /* 0x000000fffff47224 */ /* 0x000fe200078e00f5 */
[----:B------:R-:W-:Y:S01]  /*30410*/  MOV R245, R246 ;  /* 0x000000f600f57202 */ /* 0x000fe20000000f00 */
[----:B------:R-:W-:Y:S02]  /*30420*/  IMAD.MOV.U32 R246, RZ, RZ, R247 ;  /* 0x000000fffff67224 */ /* 0x000fe400078e00f7 */
[----:B------:R-:W-:Y:S02]  /*30430*/  IMAD.MOV.U32 R247, RZ, RZ, R66 ;  /* 0x000000fffff77224 */ /* 0x000fe400078e0042 */
[----:B------:R-:W-:-:S02]  /*30440*/  IMAD.MOV.U32 R248, RZ, RZ, R67 ;  /* 0x000000fffff87224 */ /* 0x000fc400078e0043 */
[----:B------:R-:W2:Y:S01]  /*30450*/  LDL.LU.64 R66, [R1+0x2c0] ;  /* 0x0002c00001427983 */ /* 0x000ea20000300a00 */
[----:B------:R-:W-:-:S03]  /*30460*/  IMAD.MOV.U32 R252, RZ, RZ, R61 ;  /* 0x000000fffffc7224 */ /* 0x000fc600078e003d */
[----:B------:R1:W-:Y:S01]  /*30470*/  STL [R1], R60 ;  /* 0x0000003c01007387 */ /* 0x0003e20000100800 */
[----:B------:R-:W-:-:S03]  /*30480*/  MOV R4, R63 ;  /* 0x0000003f00047202 */ /* 0x000fc60000000f00 */
[----:B-1----:R-:W3:Y:S04]  /*30490*/  LDL.LU.64 R60, [R1+0x2c8] ;  /* 0x0002c800013c7983 */ /* 0x002ee80000300a00 */
[----:B------:R-:W-:Y:S04]  /*304a0*/  STL [R1+0x8], R62 ;  /* 0x0000083e01007387 */ /* 0x000fe80000100800 */
[----:B------:R1:W-:Y:S04]  /*304b0*/  STL [R1+0x4], R4 ;  /* 0x0000040401007387 */ /* 0x0003e80000100800 */
[----:B-----5:R4:W-:Y:S04]  /*304c0*/  STL [R1+0x10], R64 ;  /* 0x0000104001007387 */ /* 0x0209e80000100800 */
[----:B------:R-:W5:Y:S01]  /*304d0*/  LDL.LU.64 R58, [R1+0x2d8] ;  /* 0x0002d800013a7983 */ /* 0x000f620000300a00 */
[----:B-1----:R-:W-:-:S05]  /*304e0*/  IMAD.MOV.U32 R4, RZ, RZ, R65 ;  /* 0x000000ffff047224 */ /* 0x002fca00078e0041 */
[----:B------:R1:W-:Y:S04]  /*304f0*/  STL [R1+0xc], R4 ;  /* 0x00000c0401007387 */ /* 0x0003e80000100800 */
[----:B----4-:R-:W4:Y:S04]  /*30500*/  LDL.LU.64 R64, [R1+0x2e8] ;  /* 0x0002e80001407983 */ /* 0x010f280000300a00 */
[----:B------:R-:W4:Y:S04]  /*30510*/  LDL.LU.64 R62, [R1+0x2f8] ;  /* 0x0002f800013e7983 */ /* 0x000f280000300a00 */
[----:B--2---:R2:W-:Y:S01]  /*30520*/  STL [R1+0x18], R66 ;  /* 0x0000184201007387 */ /* 0x0045e20000100800 */
[----:B-1----:R-:W-:-:S03]  /*30530*/  IMAD.MOV.U32 R4, RZ, RZ, R67 ;  /* 0x000000ffff047224 */ /* 0x002fc600078e0043 */
[----:B--2---:R-:W2:Y:S04]  /*30540*/  LDL.LU.64 R66, [R1+0x2f0] ;  /* 0x0002f00001427983 */ /* 0x004ea80000300a00 */
[----:B------:R1:W-:Y:S04]  /*30550*/  STL [R1+0x14], R4 ;  /* 0x0000140401007387 */ /* 0x0003e80000100800 */
[----:B---3--:R3:W-:Y:S01]  /*30560*/  STL [R1+0x20], R60 ;  /* 0x0000203c01007387 */ /* 0x0087e20000100800 */
[----:B-1----:R-:W-:-:S05]  /*30570*/  IMAD.MOV.U32 R4, RZ, RZ, R61 ;  /* 0x000000ffff047224 */ /* 0x002fca00078e003d */
[----:B------:R1:W-:Y:S04]  /*30580*/  STL [R1+0x1c], R4 ;  /* 0x00001c0401007387 */ /* 0x0003e80000100800 */
[----:B------:R-:W-:Y:S04]  /*30590*/  STL [R1+0x28], R56 ;  /* 0x0000283801007387 */ /* 0x000fe80000100800 */
[----:B---3--:R-:W3:Y:S01]  /*305a0*/  LDL.LU.64 R60, [R1+0x300] ;  /* 0x00030000013c7983 */ /* 0x008ee20000300a00 */
[----:B-1----:R-:W-:-:S03]  /*305b0*/  IMAD.MOV.U32 R4, RZ, RZ, R57 ;  /* 0x000000ffff047224 */ /* 0x002fc600078e0039 */
[----:B-----5:R-:W-:Y:S04]  /*305c0*/  STL [R1+0x30], R58 ;  /* 0x0000303a01007387 */ /* 0x020fe80000100800 */
[----:B------:R1:W-:Y:S02]  /*305d0*/  STL [R1+0x24], R4 ;  /* 0x0000240401007387 */ /* 0x0003e40000100800 */
[----:B-1----:R-:W-:-:S05]  /*305e0*/  MOV R4, R59 ;  /* 0x0000003b00047202 */ /* 0x002fca0000000f00 */
[----:B------:R1:W-:Y:S04]  /*305f0*/  STL [R1+0x2c], R4 ;  /* 0x00002c0401007387 */ /* 0x0003e80000100800 */
[----:B----4-:R-:W-:Y:S04]  /*30600*/  STL [R1+0x38], R64 ;  /* 0x0000384001007387 */ /* 0x010fe80000100800 */
[----:B------:R-:W4:Y:S01]  /*30610*/  LDL.LU.64 R56, [R1+0x338] ;  /* 0x0003380001387983 */ /* 0x000f220000300a00 */
[----:B-1----:R-:W-:-:S03]  /*30620*/  IMAD.MOV.U32 R4, RZ, RZ, R65 ;  /* 0x000000ffff047224 */ /* 0x002fc600078e0041 */
[----:B--2---:R-:W-:Y:S04]  /*30630*/  STL [R1+0x40], R66 ;  /* 0x0000404201007387 */ /* 0x004fe80000100800 */
[----:B------:R1:W-:Y:S04]  /*30640*/  STL [R1+0x34], R4 ;  /* 0x0000340401007387 */ /* 0x0003e80000100800 */
[----:B------:R-:W2:Y:S01]  /*30650*/  LDL.LU.64 R58, [R1+0x310] ;  /* 0x00031000013a7983 */ /* 0x000ea20000300a00 */
[----:B-1----:R-:W-:-:S05]  /*30660*/  IMAD.MOV.U32 R4, RZ, RZ, R67 ;  /* 0x000000ffff047224 */ /* 0x002fca00078e0043 */
[----:B------:R1:W-:Y:S04]  /*30670*/  STL [R1+0x3c], R4 ;  /* 0x00003c0401007387 */ /* 0x0003e80000100800 */
[----:B------:R-:W5:Y:S04]  /*30680*/  LDL.LU.64 R64, [R1+0x318] ;  /* 0x0003180001407983 */ /* 0x000f680000300a00 */
[----:B------:R3:W-:Y:S04]  /*30690*/  STL [R1+0x48], R62 ;  /* 0x0000483e01007387 */ /* 0x0007e80000100800 */
[----:B------:R-:W4:Y:S01]  /*306a0*/  LDL.LU.64 R66, [R1+0x320] ;  /* 0x0003200001427983 */ /* 0x000f220000300a00 */
[----:B-1----:R-:W-:-:S03]  /*306b0*/  IMAD.MOV.U32 R4, RZ, RZ, R63 ;  /* 0x000000ffff047224 */ /* 0x002fc600078e003f */
[----:B---3--:R-:W-:Y:S04]  /*306c0*/  STL [R1+0x50], R60 ;  /* 0x0000503c01007387 */ /* 0x008fe80000100800 */
[----:B------:R1:W-:Y:S04]  /*306d0*/  STL [R1+0x44], R4 ;  /* 0x0000440401007387 */ /* 0x0003e80000100800 */
[----:B------:R-:W3:Y:S04]  /*306e0*/  LDL.LU.64 R52, [R1+0x328] ;  /* 0x0003280001347983 */ /* 0x000ee80000300a00 */
[----:B------:R-:W3:Y:S01]  /*306f0*/  LDL.LU.64 R62, [R1+0x340] ;  /* 0x00034000013e7983 */ /* 0x000ee20000300a00 */
[----:B-1----:R-:W-:-:S03]  /*30700*/  IMAD.MOV.U32 R4, RZ, RZ, R61 ;  /* 0x000000ffff047224 */ /* 0x002fc600078e003d */
[----:B------:R-:W3:Y:S04]  /*30710*/  LDL.LU.64 R60, [R1+0x358] ;  /* 0x00035800013c7983 */ /* 0x000ee80000300a00 */
[----:B------:R2:W-:Y:S02]  /*30720*/  STL [R1+0x4c], R4 ;  /* 0x00004c0401007387 */ /* 0x0005e40000100800 */
[----:B--2---:R-:W-:Y:S02]  /*30730*/  MOV R4, R59 ;  /* 0x0000003b00047202 */ /* 0x004fe40000000f00 */
[----:B------:R-:W-:Y:S04]  /*30740*/  STL [R1+0x58], R58 ;  /* 0x0000583a01007387 */ /* 0x000fe80000100800 */
[----:B------:R5:W-:Y:S02]  /*30750*/  STL [R1+0x54], R4 ;  /* 0x0000540401007387 */ /* 0x000be40000100800 */
[----:B-----5:R-:W-:-:S02]  /*30760*/  IMAD.MOV.U32 R4, RZ, RZ, R65 ;  /* 0x000000ffff047224 */ /* 0x020fc400078e0041 */
[----:B------:R1:W-:Y:S04]  /*30770*/  STL [R1+0x60], R64 ;  /* 0x0000604001007387 */ /* 0x0003e80000100800 */
[----:B------:R2:W-:Y:S04]  /*30780*/  STL [R1+0x5c], R4 ;  /* 0x00005c0401007387 */ /* 0x0005e80000100800 */
[----:B----4-:R-:W-:Y:S04]  /*30790*/  STL [R1+0x68], R66 ;  /* 0x0000684201007387 */ /* 0x010fe80000100800 */
[----:B-1----:R-:W4:Y:S01]  /*307a0*/  LDL.LU.64 R64, [R1+0x348] ;  /* 0x0003480001407983 */ /* 0x002f220000300a00 */
[----:B--2---:R-:W-:-:S05]  /*307b0*/  IMAD.MOV.U32 R4, RZ, RZ, R67 ;  /* 0x000000ffff047224 */ /* 0x004fca00078e0043 */
[----:B------:R1:W-:Y:S04]  /*307c0*/  STL [R1+0x64], R4 ;  /* 0x0000640401007387 */ /* 0x0003e80000100800 */
[----:B------:R-:W2:Y:S04]  /*307d0*/  LDL.LU.64 R58, [R1+0x368] ;  /* 0x00036800013a7983 */ /* 0x000ea80000300a00 */
[----:B---3--:R-:W-:Y:S01]  /*307e0*/  STL [R1+0x70], R52 ;  /* 0x0000703401007387 */ /* 0x008fe20000100800 */
[----:B-1----:R-:W-:-:S03]  /*307f0*/  IMAD.MOV.U32 R4, RZ, RZ, R53 ;  /* 0x000000ffff047224 */ /* 0x002fc600078e0035 */
[----:B------:R-:W3:Y:S04]  /*30800*/  LDL.LU.64 R54, [R1+0x350] ;  /* 0x0003500001367983 */ /* 0x000ee80000300a00 */
[----:B------:R-:W5:Y:S04]  /*30810*/  LDL.LU.64 R66, [R1+0x388] ;  /* 0x0003880001427983 */ /* 0x000f680000300a00 */
[----:B------:R-:W-:Y:S04]  /*30820*/  STL [R1+0x78], R56 ;  /* 0x0000783801007387 */ /* 0x000fe80000100800 */
[----:B------:R1:W-:Y:S04]  /*30830*/  STL [R1+0x6c], R4 ;  /* 0x00006c0401007387 */ /* 0x0003e80000100800 */
[----:B------:R-:W-:Y:S01]  /*30840*/  STL [R1+0x80], R62 ;  /* 0x0000803e01007387 */ /* 0x000fe20000100800 */
[----:B-1----:R-:W-:-:S05]  /*30850*/  IMAD.MOV.U32 R4, RZ, RZ, R57 ;  /* 0x000000ffff047224 */ /* 0x002fca00078e0039 */
[----:B------:R1:W-:Y:S02]  /*30860*/  STL [R1+0x74], R4 ;  /* 0x0000740401007387 */ /* 0x0003e40000100800 */
[----:B-1----:R-:W-:Y:S02]  /*30870*/  MOV R4, R63 ;  /* 0x0000003f00047202 */ /* 0x002fe40000000f00 */
[----:B----4-:R-:W-:Y:S04]  /*30880*/  STL [R1+0x88], R64 ;  /* 0x0000884001007387 */ /* 0x010fe80000100800 */
[----:B------:R1:W-:Y:S04]  /*30890*/  STL [R1+0x7c], R4 ;  /* 0x00007c0401007387 */ /* 0x0003e80000100800 */
[----:B------:R-:W4:Y:S01]  /*308a0*/  LDL.LU.64 R62, [R1+0x370] ;  /* 0x00037000013e7983 */ /* 0x000f220000300a00 */
[----:B-1----:R-:W-:-:S05]  /*308b0*/  IMAD.MOV.U32 R4, RZ, RZ, R65 ;  /* 0x000000ffff047224 */ /* 0x002fca00078e0041 */
[----:B------:R3:W-:Y:S04]  /*308c0*/  STL [R1+0x84], R4 ;  /* 0x0000840401007387 */ /* 0x0007e80000100800 */
[----:B------:R-:W5:Y:S04]  /*308d0*/  LDL.LU.64 R64, [R1+0x378] ;  /* 0x0003780001407983 */ /* 0x000f680000300a00 */
[----:B------:R-:W5:Y:S01]  /*308e0*/  LDL.LU.64 R56, [R1+0x390] ;  /* 0x0003900001387983 */ /* 0x000f620000300a00 */
[----:B---3--:R-:W-:-:S03]  /*308f0*/  IMAD.MOV.U32 R4, RZ, RZ, R55 ;  /* 0x000000ffff047224 */ /* 0x008fc600078e0037 */
[----:B------:R-:W-:Y:S04]  /*30900*/  STL [R1+0x90], R54 ;  /* 0x0000903601007387 */ /* 0x000fe80000100800 */
[----:B------:R-:W-:Y:S04]  /*30910*/  STL [R1+0x98], R60 ;  /* 0x0000983c01007387 */ /* 0x000fe80000100800 */
[----:B------:R1:W-:Y:S04]  /*30920*/  STL [R1+0x8c], R4 ;  /* 0x00008c0401007387 */ /* 0x0003e80000100800 */
[----:B--2---:R-:W-:Y:S01]  /*30930*/  STL [R1+0xa0], R58 ;  /* 0x0000a03a01007387 */ /* 0x004fe20000100800 */
[----:B-1----:R-:W-:-:S05]  /*30940*/  IMAD.MOV.U32 R4, RZ, RZ, R61 ;  /* 0x000000ffff047224 */ /* 0x002fca00078e003d */
[----:B------:R1:W-:Y:S04]  /*30950*/  STL [R1+0x94], R4 ;  /* 0x0000940401007387 */ /* 0x0003e80000100800 */
[----:B------:R-:W2:Y:S01]  /*30960*/  LDL.LU.64 R60, [R1+0x398] ;  /* 0x00039800013c7983 */ /* 0x000ea20000300a00 */
[----:B-1----:R-:W-:-:S03]  /*30970*/  IMAD.MOV.U32 R4, RZ, RZ, R59 ;  /* 0x000000ffff047224 */ /* 0x002fc600078e003b */
[----:B----4-:R-:W-:Y:S04]  /*30980*/  STL [R1+0xa8], R62 ;  /* 0x0000a83e01007387 */ /* 0x010fe80000100800 */
[----:B------:R1:W-:Y:S02]  /*30990*/  STL [R1+0x9c], R4 ;  /* 0x00009c0401007387 */ /* 0x0003e40000100800 */
[----:B-1----:R-:W-:-:S05]  /*309a0*/  MOV R4, R63 ;  /* 0x0000003f00047202 */ /* 0x002fca0000000f00 */
[----:B------:R1:W-:Y:S04]  /*309b0*/  STL [R1+0xa4], R4 ;  /* 0x0000a40401007387 */ /* 0x0003e80000100800 */
[----:B------:R-:W3:Y:S04]  /*309c0*/  LDL.LU.64 R58, [R1+0x3d0] ;  /* 0x0003d000013a7983 */ /* 0x000ee80000300a00 */
[----:B-----5:R4:W-:Y:S01]  /*309d0*/  STL [R1+0xb0], R64 ;  /* 0x0000b04001007387 */ /* 0x0209e20000100800 */
[----:B-1----:R-:W-:-:S03]  /*309e0*/  IMAD.MOV.U32 R4, RZ, RZ, R65 ;  /* 0x000000ffff047224 */ /* 0x002fc600078e0041 */
[----:B------:R-:W5:Y:S04]  /*309f0*/  LDL.LU.64 R62, [R1+0x3a0] ;  /* 0x0003a000013e7983 */ /* 0x000f680000300a00 */
[----:B------:R1:W-:Y:S04]  /*30a00*/  STL [R1+0xac], R4 ;  /* 0x0000ac0401007387 */ /* 0x0003e80000100800 */
[----:B------:R2:W-:Y:S04]  /*30a10*/  STL [R1+0xb8], R66 ;  /* 0x0000b84201007387 */ /* 0x0005e80000100800 */
[----:B----4-:R-:W4:Y:S01]  /*30a20*/  LDL.LU.64 R64, [R1+0x3b0] ;  /* 0x0003b00001407983 */ /* 0x010f220000300a00 */
[----:B-1----:R-:W-:-:S03]  /*30a30*/  IMAD.MOV.U32 R4, RZ, RZ, R67 ;  /* 0x000000ffff047224 */ /* 0x002fc600078e0043 */
[----:B------:R-:W-:Y:S04]  /*30a40*/  STL [R1+0xc0], R56 ;  /* 0x0000c03801007387 */ /* 0x000fe80000100800 */
[----:B------:R1:W-:Y:S04]  /*30a50*/  STL [R1+0xb4], R4 ;  /* 0x0000b40401007387 */ /* 0x0003e80000100800 */
[----:B--2---:R-:W2:Y:S01]  /*30a60*/  LDL.LU.64 R66, [R1+0x3b8] ;  /* 0x0003b80001427983 */ /* 0x004ea20000300a00 */
[----:B-1----:R-:W-:-:S03]  /*30a70*/  IMAD.MOV.U32 R4, RZ, RZ, R57 ;  /* 0x000000ffff047224 */ /* 0x002fc600078e0039 */
[----:B------:R-:W-:Y:S04]  /*30a80*/  STL [R1+0xc8], R60 ;  /* 0x0000c83c01007387 */ /* 0x000fe80000100800 */
[----:B------:R1:W-:Y:S04]  /*30a90*/  STL [R1+0xbc], R4 ;  /* 0x0000bc0401007387 */ /* 0x0003e80000100800 */
[----:B------:R-:W3:Y:S04]  /*30aa0*/  LDL.LU.64 R56, [R1+0x400] ;  /* 0x0004000001387983 */ /* 0x000ee80000300a00 */
[----:B------:R-:W3:Y:S01]  /*30ab0*/  LDL.LU.64 R54, [R1+0x3c0] ;  /* 0x0003c00001367983 */ /* 0x000ee20000300a00 */
[----:B-1----:R-:W-:-:S05]  /*30ac0*/  IMAD.MOV.U32 R4, RZ, RZ, R61 ;  /* 0x000000ffff047224 */ /* 0x002fca00078e003d */
[----:B------:R5:W-:Y:S02]  /*30ad0*/  STL [R1+0xc4], R4 ;  /* 0x0000c40401007387 */ /* 0x000be40000100800 */
[----:B-----5:R-:W-:Y:S02]  /*30ae0*/  MOV R4, R63 ;  /* 0x0000003f00047202 */ /* 0x020fe40000000f00 */
[----:B------:R-:W-:Y:S04]  /*30af0*/  STL [R1+0xd0], R62 ;  /* 0x0000d03e01007387 */ /* 0x000fe80000100800 */
[----:B------:R1:W-:Y:S04]  /*30b00*/  STL [R1+0xcc], R4 ;  /* 0x0000cc0401007387 */ /* 0x0003e80000100800 */
[----:B----4-:R-:W-:Y:S01]  /*30b10*/  STL [R1+0xd8], R64 ;  /* 0x0000d84001007387 */ /* 0x010fe20000100800 */
[----:B-1----:R-:W-:-:S03]  /*30b20*/  IMAD.MOV.U32 R4, RZ, RZ, R65 ;  /* 0x000000ffff047224 */ /* 0x002fc600078e0041 */
[----:B------:R-:W4:Y:S04]  /*30b30*/  LDL.LU.64 R60, [R1+0x3d8] ;  /* 0x0003d800013c7983 */ /* 0x000f280000300a00 */
[----:B------:R1:W-:Y:S04]  /*30b40*/  STL [R1+0xd4], R4 ;  /* 0x0000d40401007387 */ /* 0x0003e80000100800 */
[----:B--2---:R2:W-:Y:S04]  /*30b50*/  STL [R1+0xe0], R66 ;  /* 0x0000e04201007387 */ /* 0x0045e80000100800 */
[----:B------:R-:W5:Y:S01]  /*30b60*/  LDL.LU.64 R62, [R1+0x3e0] ;  /* 0x0003e000013e7983 */ /* 0x000f620000300a00 */
[----:B-1----:R-:W-:-:S05]  /*30b70*/  IMAD.MOV.U32 R4, RZ, RZ, R67 ;  /* 0x000000ffff047224 */ /* 0x002fca00078e0043 */
[----:B------:R3:W-:Y:S04]  /*30b80*/  STL [R1+0xdc], R4 ;  /* 0x0000dc0401007387 */ /* 0x0007e80000100800 */
[----:B--2---:R-:W2:Y:S04]  /*30b90*/  LDL.LU.64 R66, [R1+0x3e8] ;  /* 0x0003e80001427983 */ /* 0x004ea80000300a00 */
[----:B------:R-:W2:Y:S01]  /*30ba0*/  LDL.LU.64 R64, [R1+0x408] ;  /* 0x0004080001407983 */ /* 0x000ea20000300a00 */
[----:B---3--:R-:W-:-:S03]  /*30bb0*/  IMAD.MOV.U32 R4, RZ, RZ, R55 ;  /* 0x000000ffff047224 */ /* 0x008fc600078e0037 */
[----:B------:R-:W-:Y:S04]  /*30bc0*/  STL [R1+0xe8], R54 ;  /* 0x0000e83601007387 */ /* 0x000fe80000100800 */
[----:B------:R-:W-:Y:S04]  /*30bd0*/  STL [R1+0xf0], R58 ;  /* 0x0000f03a01007387 */ /* 0x000fe80000100800 */
[----:B------:R1:W-:Y:S02]  /*30be0*/  STL [R1+0xe4], R4 ;  /* 0x0000e40401007387 */ /* 0x0003e40000100800 */
[----:B-1----:R-:W-:-:S02]  /*30bf0*/  IMAD.MOV.U32 R4, RZ, RZ, R59 ;  /* 0x000000ffff047224 */ /* 0x002fc400078e003b */
[----:B----4-:R-:W-:Y:S04]  /*30c00*/  STL [R1+0xf8], R60 ;  /* 0x0000f83c01007387 */ /* 0x010fe80000100800 */
[----:B------:R1:W-:Y:S02]  /*30c10*/  STL [R1+0xec], R4 ;  /* 0x0000ec0401007387 */ /* 0x0003e40000100800 */
[----:B-1----:R-:W-:-:S05]  /*30c20*/  MOV R4, R61 ;  /* 0x0000003d00047202 */ /* 0x002fca0000000f00 */
[----:B------:R5:W-:Y:S04]  /*30c30*/  STL [R1+0xf4], R4 ;  /* 0x0000f40401007387 */ /* 0x000be80000100800 */
[----:B------:R-:W3:Y:S01]  /*30c40*/  LDL.LU.64 R58, [R1+0x410] ;  /* 0x00041000013a7983 */ /* 0x000ee20000300a00 */
[----:B-----5:R-:W-:-:S03]  /*30c50*/  IMAD.MOV.U32 R4, RZ, RZ, R63 ;  /* 0x000000ffff047224 */ /* 0x020fc600078e003f */
[----:B------:R1:W-:Y:S04]  /*30c60*/  STL [R1+0x100], R62 ;  /* 0x0001003e01007387 */ /* 0x0003e80000100800 */
[----:B------:R2:W-:Y:S04]  /*30c70*/  STL [R1+0xfc], R4 ;  /* 0x0000fc0401007387 */ /* 0x0005e80000100800 */
[----:B-1----:R-:W4:Y:S01]  /*30c80*/  LDL.LU.64 R62, [R1+0x448] ;  /* 0x00044800013e7983 */ /* 0x002f220000300a00 */
[----:B--2---:R-:W-:-:S03]  /*30c90*/  IMAD.MOV.U32 R4, RZ, RZ, R67 ;  /* 0x000000ffff047224 */ /* 0x004fc600078e0043 */
[----:B------:R1:W-:Y:S04]  /*30ca0*/  STL [R1+0x108], R66 ;  /* 0x0001084201007387 */ /* 0x0003e80000100800 */
[----:B------:R-:W2:Y:S04]  /*30cb0*/  LDL.LU.64 R60, [R1+0x418] ;  /* 0x00041800013c7983 */ /* 0x000ea80000300a00 */
[----:B------:R5:W-:Y:S04]  /*30cc0*/  STL [R1+0x104], R4 ;  /* 0x0001040401007387 */ /* 0x000be80000100800 */
[----:B------:R5:W-:Y:S04]  /*30cd0*/  STL [R1+0x110], R56 ;  /* 0x0001103801007387 */ /* 0x000be80000100800 */
[----:B-1----:R-:W4:Y:S01]  /*30ce0*/  LDL.LU.64 R66, [R1+0x420] ;  /* 0x0004200001427983 */ /* 0x002f220000300a00 */
[----:B-----5:R-:W-:-:S03]  /*30cf0*/  IMAD.MOV.U32 R4, RZ, RZ, R57 ;  /* 0x000000ffff047224 */ /* 0x020fc600078e0039 */
[----:B------:R-:W-:Y:S04]  /*30d00*/  STL [R1+0x118], R64 ;  /* 0x0001184001007387 */ /* 0x000fe80000100800 */
[----:B------:R1:W-:Y:S04]  /*30d10*/  STL [R1+0x10c], R4 ;  /* 0x00010c0401007387 */ /* 0x0003e80000100800 */
[----:B------:R-:W5:Y:S04]  /*30d20*/  LDL.LU.64 R54, [R1+0x438] ;  /* 0x0004380001367983 */ /* 0x000f680000300a00 */
[----:B------:R-:W5:Y:S01]  /*30d30*/  LDL.LU.64 R56, [R1+0x430] ;  /* 0x0004300001387983 */ /* 0x000f620000300a00 */
[----:B-1----:R-:W-:Y:S01]  /*30d40*/  IMAD.MOV.U32 R4, RZ, RZ, R65 ;  /* 0x000000ffff047224 */ /* 0x002fe200078e0041 */
[----:B------:R-:W-:Y:S01]  /*30d50*/  MOV R64, R68 ;  /* 0x0000004400407202 */ /* 0x000fe20000000f00 */
[----:B------:R-:W-:-:S03]  /*30d60*/  IMAD.MOV.U32 R65, RZ, RZ, R69 ;  /* 0x000000ffff417224 */ /* 0x000fc600078e0045 */
[----:B------:R3:W-:Y:S02]  /*30d70*/  STL [R1+0x114], R4 ;  /* 0x0001140401007387 */ /* 0x0007e40000100800 */
[----:B---3--:R-:W-:Y:S02]  /*30d80*/  IMAD.MOV.U32 R4, RZ, RZ, R59 ;  /* 0x000000ffff047224 */ /* 0x008fe400078e003b */
[----:B------:R-:W-:Y:S04]  /*30d90*/  STL [R1+0x120], R58 ;  /* 0x0001203a01007387 */ /* 0x000fe80000100800 */
[----:B------:R-:W3:Y:S04]  /*30da0*/  LDL.LU.64 R68, [R1+0x468] ;  /* 0x0004680001447983 */ /* 0x000ee80000300a00 */
[----:B--2---:R-:W-:Y:S04]  /*30db0*/  STL [R1+0x128], R60 ;  /* 0x0001283c01007387 */ /* 0x004fe80000100800 */
[----:B------:R1:W-:Y:S02]  /*30dc0*/  STL [R1+0x11c], R4 ;  /* 0x00011c0401007387 */ /* 0x0003e40000100800 */
[----:B-1----:R-:W-:-:S05]  /*30dd0*/  IMAD.MOV.U32 R4, RZ, RZ, R61 ;  /* 0x000000ffff047224 */ /* 0x002fca00078e003d */
[----:B------:R1:W-:Y:S04]  /*30de0*/  STL [R1+0x124], R4 ;  /* 0x0001240401007387 */ /* 0x0003e80000100800 */
[----:B----4-:R2:W-:Y:S04]  /*30df0*/  STL [R1+0x130], R66 ;  /* 0x0001304201007387 */ /* 0x0105e80000100800 */
[----:B------:R-:W4:Y:S01]  /*30e00*/  LDL.LU.64 R58, [R1+0x450] ;  /* 0x00045000013a7983 */ /* 0x000f220000300a00 */
[----:B-1----:R-:W-:-:S05]  /*30e10*/  IMAD.MOV.U32 R4, RZ, RZ, R67 ;  /* 0x000000ffff047224 */ /* 0x002fca00078e0043 */
[----:B------:R5:W-:Y:S04]  /*30e20*/  STL [R1+0x12c], R4 ;  /* 0x00012c0401007387 */ /* 0x000be80000100800 */
[----:B------:R-:W3:Y:S04]  /*30e30*/  LDL.LU.64 R60, [R1+0x458] ;  /* 0x00045800013c7983 */ /* 0x000ee80000300a00 */
[----:B--2---:R-:W2:Y:S01]  /*30e40*/  LDL.LU.64 R66, [R1+0x460] ;  /* 0x0004600001427983 */ /* 0x004ea20000300a00 */
[----:B-----5:R-:W-:-:S03]  /*30e50*/  MOV R4, R57 ;  /* 0x0000003900047202 */ /* 0x020fc60000000f00 */
[----:B------:R1:W-:Y:S04]  /*30e60*/  STL [R1+0x138], R56 ;  /* 0x0001383801007387 */ /* 0x0003e80000100800 */
[----:B------:R-:W-:Y:S04]  /*30e70*/  STL [R1+0x140], R54 ;  /* 0x0001403601007387 */ /* 0x000fe80000100800 */
[----:B------:R5:W-:Y:S04]  /*30e80*/  STL [R1+0x134], R4 ;  /* 0x0001340401007387 */ /* 0x000be80000100800 */
[----:B-1----:R-:W2:Y:S01]  /*30e90*/  LDL.LU.64 R56, [R1+0x470] ;  /* 0x0004700001387983 */ /* 0x002ea20000300a00 */
[----:B-----5:R-:W-:-:S03]  /*30ea0*/  IMAD.MOV.U32 R4, RZ, RZ, R55 ;  /* 0x000000ffff047224 */ /* 0x020fc600078e0037 */
[----:B------:R-:W-:Y:S04]  /*30eb0*/  STL [R1+0x148], R62 ;  /* 0x0001483e01007387 */ /* 0x000fe80000100800 */
[----:B------:R1:W-:Y:S02]  /*30ec0*/  STL [R1+0x13c], R4 ;  /* 0x00013c0401007387 */ /* 0x0003e40000100800 */
[----:B-1----:R-:W-:Y:S02]  /*30ed0*/  IMAD.MOV.U32 R4, RZ, RZ, R63 ;  /* 0x000000ffff047224 */ /* 0x002fe400078e003f */
[----:B------:R-:W5:Y:S04]  /*30ee0*/  LDL.LU.64 R62, [R1+0x488] ;  /* 0x00048800013e7983 */ /* 0x000f680000300a00 */
[----:B------:R4:W-:Y:S02]  /*30ef0*/  STL [R1+0x144], R4 ;  /* 0x0001440401007387 */ /* 0x0009e40000100800 */
[----:B----4-:R-:W-:-:S02]  /*30f00*/  IMAD.MOV.U32 R4, RZ, RZ, R59 ;  /* 0x000000ffff047224 */ /* 0x010fc400078e003b */
[----:B------:R1:W-:Y:S04]  /*30f10*/  STL [R1+0x150], R58 ;  /* 0x0001503a01007387 */ /* 0x0003e80000100800 */
[----:B------:R4:W-:Y:S04]  /*30f20*/  STL [R1+0x14c], R4 ;  /* 0x00014c0401007387 */ /* 0x0009e80000100800 */
[----:B---3--:R3:W-:Y:S04]  /*30f30*/  STL [R1+0x158], R60 ;  /* 0x0001583c01007387 */ /* 0x0087e80000100800 */
[----:B-1----:R-:W5:Y:S01]  /*30f40*/  LDL.LU.64 R58, [R1+0x478] ;  /* 0x00047800013a7983 */ /* 0x002f620000300a00 */
[----:B----4-:R-:W-:-:S05]  /*30f50*/  IMAD.MOV.U32 R4, RZ, RZ, R61 ;  /* 0x000000ffff047224 */ /* 0x010fca00078e003d */
[----:B------:R1:W-:Y:S04]  /*30f60*/  STL [R1+0x154], R4 ;  /* 0x0001540401007387 */ /* 0x0003e80000100800 */
[----:B--2---:R2:W-:Y:S04]  /*30f70*/  STL [R1+0x160], R66 ;  /* 0x0001604201007387 */ /* 0x0045e80000100800 */
[----:B---3--:R-:W3:Y:S01]  /*30f80*/  LDL.LU.64 R60, [R1+0x480] ;  /* 0x00048000013c7983 */ /* 0x008ee20000300a00 */
[----:B-1----:R-:W-:-:S03]  /*30f90*/  MOV R4, R67 ;  /* 0x0000004300047202 */ /* 0x002fc60000000f00 */
[----:B------:R-:W-:Y:S04]  /*30fa0*/  STL [R1+0x168], R68 ;  /* 0x0001684401007387 */ /* 0x000fe80000100800 */
[----:B------:R1:W-:Y:S04]  /*30fb0*/  STL [R1+0x15c], R4 ;  /* 0x00015c0401007387 */ /* 0x0003e80000100800 */
[----:B--2---:R-:W2:Y:S04]  /*30fc0*/  LDL.LU.64 R66, [R1+0x490] ;  /* 0x0004900001427983 */ /* 0x004ea80000300a00 */
[----:B------:R-:W4:Y:S01]  /*30fd0*/  LDL.LU.64 R54, [R1+0x4a0] ;  /* 0x0004a00001367983 */ /* 0x000f220000300a00 */
[----:B-1----:R-:W-:-:S05]  /*30fe0*/  IMAD.MOV.U32 R4, RZ, RZ, R69 ;  /* 0x000000ffff047224 */ /* 0x002fca00078e0045 */
[----:B------:R1:W-:Y:S04]  /*30ff0*/  STL [R1+0x164], R4 ;  /* 0x0001640401007387 */ /* 0x0003e80000100800 */
[----:B------:R-:W-:Y:S04]  /*31000*/  STL [R1+0x170], R56 ;  /* 0x0001703801007387 */ /* 0x000fe80000100800 */
[----:B------:R-:W2:Y:S01]  /*31010*/  LDL.LU.64 R68, [R1+0x498] ;  /* 0x0004980001447983 */ /* 0x000ea20000300a00 */
[----:B-1----:R-:W-:-:S03]  /*31020*/  IMAD.MOV.U32 R4, RZ, RZ, R57 ;  /* 0x000000ffff047224 */ /* 0x002fc600078e0039 */
[----:B-----5:R-:W-:Y:S04]  /*31030*/  STL [R1+0x178], R58 ;  /* 0x0001783a01007387 */ /* 0x020fe80000100800 */
[----:B------:R1:W-:Y:S02]  /*31040*/  STL [R1+0x16c], R4 ;  /* 0x00016c0401007387 */ /* 0x0003e40000100800 */
[----:B-1----:R-:W-:-:S05]  /*31050*/  IMAD.MOV.U32 R4, RZ, RZ, R59 ;  /* 0x000000ffff047224 */ /* 0x002fca00078e003b */
[----:B------:R1:W-:Y:S04]  /*31060*/  STL [R1+0x174], R4 ;  /* 0x0001740401007387 */ /* 0x0003e80000100800 */
[----:B---3--:R-:W-:Y:S01]  /*31070*/  STL [R1+0x180], R60 ;  /* 0x0001803c01007387 */ /* 0x008fe20000100800 */
[----:B-1----:R-:W-:-:S03]  /*31080*/  IMAD.MOV.U32 R4, RZ, RZ, R61 ;  /* 0x000000ffff047224 */ /* 0x002fc600078e003d */
[----:B------:R-:W-:Y:S04]  /*31090*/  STL [R1+0x188], R62 ;  /* 0x0001883e01007387 */ /* 0x000fe80000100800 */
[----:B------:R1:W-:Y:S02]  /*310a0*/  STL [R1+0x17c], R4 ;  /* 0x00017c0401007387 */ /* 0x0003e40000100800 */
[----:B-1----:R-:W-:-:S05]  /*310b0*/  MOV R4, R63 ;  /* 0x0000003f00047202 */ /* 0x002fca0000000f00 */
[----:B------:R2:W-:Y:S04]  /*310c0*/  STL [R1+0x184], R4 ;  /* 0x0001840401007387 */ /* 0x0005e80000100800 */
[----:B------:R-:W3:Y:S04]  /*310d0*/  LDL.LU.64 R56, [R1+0x4b0] ;  /* 0x0004b00001387983 */ /* 0x000ee80000300a00 */
[----:B------:R-:W5:Y:S01]  /*310e0*/  LDL.LU.64 R58, [R1+0x4a8] ;  /* 0x0004a800013a7983 */ /* 0x000f620000300a00 */
[----:B--2---:R-:W-:-:S03]  /*310f0*/  IMAD.MOV.U32 R4, RZ, RZ, R67 ;  /* 0x000000ffff047224 */ /* 0x004fc600078e0043 */
[----:B------:R1:W-:Y:S04]  /*31100*/  STL [R1+0x190], R66 ;  /* 0x0001904201007387 */ /* 0x0003e80000100800 */
[----:B------:R2:W-:Y:S04]  /*31110*/  STL [R1+0x18c], R4 ;  /* 0x00018c0401007387 */ /* 0x0005e80000100800 */
[----:B------:R-:W5:Y:S04]  /*31120*/  LDL.LU.64 R62, [R1+0x4b8] ;  /* 0x0004b800013e7983 */ /* 0x000f680000300a00 */
[----:B-1----:R-:W5:Y:S01]  /*31130*/  LDL.LU.64 R66, [R1+0x4c0] ;  /* 0x0004c00001427983 */ /* 0x002f620000300a00 */
[----:B--2---:R-:W-:-:S03]  /*31140*/  IMAD.MOV.U32 R4, RZ, RZ, R69 ;  /* 0x000000ffff047224 */ /* 0x004fc600078e0045 */
[----:B------:R1:W-:Y:S04]  /*31150*/  STL [R1+0x198], R68 ;  /* 0x0001984401007387 */ /* 0x0003e80000100800 */
[----:B------:R-:W2:Y:S04]  /*31160*/  LDL.LU.64 R60, [R1+0x4c8] ;  /* 0x0004c800013c7983 */ /* 0x000ea80000300a00 */
[----:B----4-:R-:W-:Y:S01]  /*31170*/  STL [R1+0x1a0], R54 ;  /* 0x0001a03601007387 */ /* 0x010fe20000100800 */
[----:B-1----:R-:W-:Y:S01]  /*31180*/  IMAD.MOV.U32 R68, RZ, RZ, R74 ;  /* 0x000000ffff447224 */ /* 0x002fe200078e004a */
[----:B------:R-:W-:Y:S01]  /*31190*/  MOV R74, R78 ;  /* 0x0000004e004a7202 */ /* 0x000fe20000000f00 */
[----:B------:R-:W-:Y:S01]  /*311a0*/  IMAD.MOV.U32 R69, RZ, RZ, R75 ;  /* 0x000000ffff457224 */ /* 0x000fe200078e004b */
[----:B------:R1:W-:Y:S01]  /*311b0*/  STL [R1+0x194], R4 ;  /* 0x0001940401007387 */ /* 0x0003e20000100800 */
[----:B------:R-:W-:-:S02]  /*311c0*/  IMAD.MOV.U32 R75, RZ, RZ, R79 ;  /* 0x000000ffff4b7224 */ /* 0x000fc400078e004f */
[----:B------:R-:W-:Y:S02]  /*311d0*/  IMAD.MOV.U32 R78, RZ, RZ, R86 ;  /* 0x000000ffff4e7224 */ /* 0x000fe400078e0056 */
[----:B------:R-:W-:Y:S02]  /*311e0*/  IMAD.MOV.U32 R79, RZ, RZ, R87 ;  /* 0x000000ffff4f7224 */ /* 0x000fe400078e0057 */
[----:B------:R-:W4:Y:S01]  /*311f0*/  LDL.LU.64 R86, [R1+0x3f8] ;  /* 0x0003f80001567983 */ /* 0x000f220000300a00 */
[----:B-1----:R-:W-:-:S05]  /*31200*/  IMAD.MOV.U32 R4, RZ, RZ, R55 ;  /* 0x000000ffff047224 */ /* 0x002fca00078e0037 */
[----:B------:R3:W-:Y:S02]  /*31210*/  STL [R1+0x19c], R4 ;  /* 0x00019c0401007387 */ /* 0x0007e40000100800 */
[----:B---3--:R-:W-:Y:S02]  /*31220*/  MOV R4, R57 ;  /* 0x0000003900047202 */ /* 0x008fe40000000f00 */
[----:B------:R-:W-:Y:S04]  /*31230*/  STL [R1+0x1a8], R56 ;  /* 0x0001a83801007387 */ /* 0x000fe80000100800 */
[----:B------:R1:W-:Y:S04]  /*31240*/  STL [R1+0x1a4], R4 ;  /* 0x0001a40401007387 */ /* 0x0003e80000100800 */
[----:B-----5:R-:W-:Y:S01]  /*31250*/  STL [R1+0x1b0], R58 ;  /* 0x0001b03a01007387 */ /* 0x020fe20000100800 */
[----:B-1----:R-:W-:-:S05]  /*31260*/  IMAD.MOV.U32 R4, RZ, RZ, R59 ;  /* 0x000000ffff047224 */ /* 0x002fca00078e003b */
[----:B------:R1:W-:Y:S04]  /*31270*/  STL [R1+0x1ac], R4 ;  /* 0x0001ac0401007387 */ /* 0x0003e80000100800 */
[----:B------:R3:W-:Y:S01]  /*31280*/  STL [R1+0x1b8], R62 ;  /* 0x0001b83e01007387 */ /* 0x0007e20000100800 */
[----:B-1----:R-:W-:-:S05]  /*31290*/  IMAD.MOV.U32 R4, RZ, RZ, R63 ;  /* 0x000000ffff047224 */ /* 0x002fca00078e003f */
[----:B------:R1:W-:Y:S01]  /*312a0*/  STL [R1+0x1b4], R4 ;  /* 0x0001b40401007387 */ /* 0x0003e20000100800 */
[----:B---3--:R-:W-:Y:S02]  /*312b0*/  IMAD.MOV.U32 R62, RZ, RZ, R70 ;  /* 0x000000ffff3e7224 */ /* 0x008fe400078e0046 */
[----:B------:R-:W-:Y:S01]  /*312c0*/  IMAD.MOV.U32 R63, RZ, RZ, R71 ;  /* 0x000000ffff3f7224 */ /* 0x000fe200078e0047 */
[----:B------:R3:W-:Y:S04]  /*312d0*/  STL [R1+0x1c0], R66 ;  /* 0x0001c04201007387 */ /* 0x0007e80000100800 */
[----:B------:R-:W5:Y:S01]  /*312e0*/  LDL.LU.64 R70, [R1+0x4f0] ;  /* 0x0004f00001467983 */ /* 0x000f620000300a00 */
[----:B-1----:R-:W-:-:S05]  /*312f0*/  MOV R4, R67 ;  /* 0x0000004300047202 */ /* 0x002fca0000000f00 */
[----:B------:R2:W-:Y:S01]  /*31300*/  STL [R1+0x1bc], R4 ;  /* 0x0001bc0401007387 */ /* 0x0005e20000100800 */
[----:B---3--:R-:W-:Y:S02]  /*31310*/  IMAD.MOV.U32 R66, RZ, RZ, R68 ;  /* 0x000000ffff427224 */ /* 0x008fe400078e0044 */
[----:B------:R-:W-:Y:S02]  /*31320*/  IMAD.MOV.U32 R67, RZ, RZ, R69 ;  /* 0x000000ffff437224 */ /* 0x000fe400078e0045 */
[----:B------:R-:W-:Y:S02]  /*31330*/  IMAD.MOV.U32 R68, RZ, RZ, R78 ;  /* 0x000000ffff447224 */ /* 0x000fe400078e004e */
[----:B------:R-:W-:Y:S02]  /*31340*/  IMAD.MOV.U32 R69, RZ, RZ, R79 ;  /* 0x000000ffff457224 */ /* 0x000fe400078e004f */
[----:B------:R-:W3:Y:S01]  /*31350*/  LDL.LU.64 R78, [R1+0x500] ;  /* 0x00050000014e7983 */ /* 0x000ee20000300a00 */
[----:B--2---:R-:W-:-:S03]  /*31360*/  MOV R4, R61 ;  /* 0x0000003d00047202 */ /* 0x004fc60000000f00 */
[----:B------:R-:W-:Y:S04]  /*31370*/  STL [R1+0x1c8], R60 ;  /* 0x0001c83c01007387 */ /* 0x000fe80000100800 */
[----:B----4-:R-:W-:Y:S04]  /*31380*/  STL [R1+0x1d0], R86 ;  /* 0x0001d05601007387 */ /* 0x010fe80000100800 */
[----:B------:R1:W-:Y:S02]  /*31390*/  STL [R1+0x1c4], R4 ;  /* 0x0001c40401007387 */ /* 0x0003e40000100800 */
[----:B-1----:R-:W-:-:S02]  /*313a0*/  IMAD.MOV.U32 R4, RZ, RZ, R87 ;  /* 0x000000ffff047224 */ /* 0x002fc400078e0057 */
[----:B------:R-:W-:Y:S02]  /*313b0*/  IMAD.MOV.U32 R86, RZ, RZ, R88 ;  /* 0x000000ffff567224 */ /* 0x000fe400078e0058 */
[----:B------:R-:W-:Y:S01]  /*313c0*/  IMAD.MOV.U32 R87, RZ, RZ, R89 ;  /* 0x000000ffff577224 */ /* 0x000fe200078e0059 */
[----:B------:R1:W-:Y:S04]  /*313d0*/  STL [R1+0x1cc], R4 ;  /* 0x0001cc0401007387 */ /* 0x0003e80000100800 */
[----:B------:R-:W2:Y:S04]  /*313e0*/  LDL.LU.64 R88, [R1+0x510] ;  /* 0x0005100001587983 */ /* 0x000ea80000300a00 */
[----:B------:R4:W-:Y:S01]  /*313f0*/  STL [R1+0x1d8], R80 ;  /* 0x0001d85001007387 */ /* 0x0009e20000100800 */
[----:B-1----:R-:W-:-:S03]  /*31400*/  IMAD.MOV.U32 R4, RZ, RZ, R81 ;  /* 0x000000ffff047224 */ /* 0x002fc600078e0051 */
[----:B----4-:R-:W4:Y:S04]  /*31410*/  LDL.LU.64 R80, [R1+0x518] ;  /* 0x0005180001507983 */ /* 0x010f280000300a00 */
[----:B------:R1:W-:Y:S04]  /*31420*/  STL [R1+0x1d4], R4 ;  /* 0x0001d40401007387 */ /* 0x0003e80000100800 */
[----:B------:R1:W-:Y:S02]  /*31430*/  STL [R1+0x1e0], R64 ;  /* 0x0001e04001007387 */ /* 0x0003e40000100800 */
[----:B-1----:R-:W-:-:S02]  /*31440*/  MOV R4, R65 ;  /* 0x0000004100047202 */ /* 0x002fc40000000f00 */
[----:B------:R-:W4:Y:S04]  /*31450*/  LDL.LU.64 R64, [R1+0x4d8] ;  /* 0x0004d80001407983 */ /* 0x000f280000300a00 */
[----:B------:R1:W-:Y:S04]  /*31460*/  STL [R1+0x1dc], R4 ;  /* 0x0001dc0401007387 */ /* 0x0003e80000100800 */
[----:B------:R-:W-:Y:S01]  /*31470*/  STL [R1+0x1e8], R62 ;  /* 0x0001e83e01007387 */ /* 0x000fe20000100800 */
[----:B-1----:R-:W-:-:S05]  /*31480*/  IMAD.MOV.U32 R4, RZ, RZ, R63 ;  /* 0x000000ffff047224 */ /* 0x002fca00078e003f */
[----:B------:R5:W-:Y:S02]  /*31490*/  STL [R1+0x1e4], R4 ;  /* 0x0001e40401007387 */ /* 0x000be40000100800 */
[----:B-----5:R-:W-:Y:S02]  /*314a0*/  IMAD.MOV.U32 R4, RZ, RZ, R71 ;  /* 0x000000ffff047224 */ /* 0x020fe400078e0047 */
[----:B------:R1:W-:Y:S04]  /*314b0*/  STL [R1+0x1f0], R70 ;  /* 0x0001f04601007387 */ /* 0x0003e80000100800 */
[----:B------:R3:W-:Y:S01]  /*314c0*/  STL [R1+0x1ec], R4 ;  /* 0x0001ec0401007387 */ /* 0x0007e20000100800 */
[----:B-1----:R-:W-:Y:S02]  /*314d0*/  IMAD.MOV.U32 R70, RZ, RZ, R76 ;  /* 0x000000ffff467224 */ /* 0x002fe400078e004c */
[----:B------:R-:W-:-:S02]  /*314e0*/  IMAD.MOV.U32 R71, RZ, RZ, R77 ;  /* 0x000000ffff477224 */ /* 0x000fc400078e004d */
[----:B------:R-:W5:Y:S01]  /*314f0*/  LDL.LU.64 R76, [R1+0x540] ;  /* 0x00054000014c7983 */ /* 0x000f620000300a00 */
[----:B---3--:R-:W-:-:S03]  /*31500*/  MOV R4, R79 ;  /* 0x0000004f00047202 */ /* 0x008fc60000000f00 */
[----:B------:R1:W-:Y:S04]  /*31510*/  STL [R1+0x1f8], R78 ;  /* 0x0001f84e01007387 */ /* 0x0003e80000100800 */
[----:B------:R3:W-:Y:S04]  /*31520*/  STL [R1+0x1f4], R4 ;  /* 0x0001f40401007387 */ /* 0x0007e80000100800 */
[----:B--2---:R-:W-:Y:S04]  /*31530*/  STL [R1+0x200], R88 ;  /* 0x0002005801007387 */ /* 0x004fe80000100800 */
[----:B-1----:R-:W2:Y:S01]  /*31540*/  LDL.LU.64 R78, [R1+0x548] ;  /* 0x00054800014e7983 */ /* 0x002ea20000300a00 */
[----:B---3--:R-:W-:-:S05]  /*31550*/  IMAD.MOV.U32 R4, RZ, RZ, R89 ;  /* 0x000000ffff047224 */ /* 0x008fca00078e0059 */
[----:B------:R1:W-:Y:S04]  /*31560*/  STL [R1+0x1fc], R4 ;  /* 0x0001fc0401007387 */ /* 0x0003e80000100800 */
[----:B----4-:R3:W-:Y:S01]  /*31570*/  STL [R1+0x208], R80 ;  /* 0x0002085001007387 */ /* 0x0107e20000100800 */
[----:B-1----:R-:W-:-:S03]  /*31580*/  IMAD.MOV.U32 R4, RZ, RZ, R81 ;  /* 0x000000ffff047224 */ /* 0x002fc600078e0051 */
[----:B------:R-:W4:Y:S04]  /*31590*/  LDL.LU.64 R88, [R1+0x550] ;  /* 0x0005500001587983 */ /* 0x000f280000300a00 */
[----:B------:R1:W-:Y:S04]  /*315a0*/  STL [R1+0x204], R4 ;  /* 0x0002040401007387 */ /* 0x0003e80000100800 */
[----:B------:R-:W-:Y:S04]  /*315b0*/  STL [R1+0x210], R64 ;  /* 0x0002104001007387 */ /* 0x000fe80000100800 */
[----:B---3--:R-:W3:Y:S01]  /*315c0*/  LDL.LU.64 R80, [R1+0x558] ;  /* 0x0005580001507983 */ /* 0x008ee20000300a00 */
[----:B-1----:R-:W-:-:S05]  /*315d0*/  IMAD.MOV.U32 R4, RZ, RZ, R65 ;  /* 0x000000ffff047224 */ /* 0x002fca00078e0041 */
[----:B------:R1:W-:Y:S04]  /*315e0*/  STL [R1+0x20c], R4 ;  /* 0x00020c0401007387 */ /* 0x0003e80000100800 */
[----:B------:R1:W-:Y:S02]  /*315f0*/  STL [R1+0x218], R72 ;  /* 0x0002184801007387 */ /* 0x0003e40000100800 */
[----:B-1----:R-:W-:Y:S02]  /*31600*/  IMAD.MOV.U32 R4, RZ, RZ, R73 ;  /* 0x000000ffff047224 */ /* 0x002fe400078e0049 */
[----:B------:R-:W3:Y:S04]  /*31610*/  LDL.LU.64 R72, [R1+0x508] ;  /* 0x0005080001487983 */ /* 0x000ee80000300a00 */
[----:B------:R1:W-:Y:S04]  /*31620*/  STL [R1+0x214], R4 ;  /* 0x0002140401007387 */ /* 0x0003e80000100800 */
[----:B------:R-:W-:Y:S01]  /*31630*/  STL [R1+0x220], R66 ;  /* 0x0002204201007387 */ /* 0x000fe20000100800 */
[----:B-1----:R-:W-:-:S05]  /*31640*/  MOV R4, R67 ;  /* 0x0000004300047202 */ /* 0x002fca0000000f00 */
[----:B------:R1:W-:Y:S04]  /*31650*/  STL [R1+0x21c], R4 ;  /* 0x00021c0401007387 */ /* 0x0003e80000100800 */
[----:B------:R-:W-:Y:S01]  /*31660*/  STL [R1+0x228], R74 ;  /* 0x0002284a01007387 */ /* 0x000fe20000100800 */
[----:B-1----:R-:W-:-:S05]  /*31670*/  IMAD.MOV.U32 R4, RZ, RZ, R75 ;  /* 0x000000ffff047224 */ /* 0x002fca00078e004b */
[----:B------:R1:W-:Y:S04]  /*31680*/  STL [R1+0x224], R4 ;  /* 0x0002240401007387 */ /* 0x0003e80000100800 */
[----:B-----5:R5:W-:Y:S01]  /*31690*/  STL [R1+0x230], R76 ;  /* 0x0002304c01007387 */ /* 0x020be20000100800 */
[----:B-1----:R-:W-:-:S03]  /*316a0*/  IMAD.MOV.U32 R4, RZ, RZ, R77 ;  /* 0x000000ffff047224 */ /* 0x002fc600078e004d */
[----:B-----5:R-:W5:Y:S04]  /*316b0*/  LDL.LU.64 R76, [R1+0x588] ;  /* 0x00058800014c7983 */ /* 0x020f680000300a00 */
[----:B------:R1:W-:Y:S04]  /*316c0*/  STL [R1+0x22c], R4 ;  /* 0x00022c0401007387 */ /* 0x0003e80000100800 */
[----:B--2---:R2:W-:Y:S01]  /*316d0*/  STL [R1+0x238], R78 ;  /* 0x0002384e01007387 */ /* 0x0045e20000100800 */
[----:B-1----:R-:W-:-:S03]  /*316e0*/  IMAD.MOV.U32 R4, RZ, RZ, R79 ;  /* 0x000000ffff047224 */ /* 0x002fc600078e004f */
[----:B--2---:R-:W2:Y:S04]  /*316f0*/  LDL.LU.64 R78, [R1+0x598] ;  /* 0x00059800014e7983 */ /* 0x004ea80000300a00 */
[----:B------:R1:W-:Y:S04]  /*31700*/  STL [R1+0x234], R4 ;  /* 0x0002340401007387 */ /* 0x0003e80000100800 */
[----:B----4-:R4:W-:Y:S01]  /*31710*/  STL [R1+0x240], R88 ;  /* 0x0002405801007387 */ /* 0x0109e20000100800 */
[----:B-1----:R-:W-:-:S03]  /*31720*/  IMAD.MOV.U32 R4, RZ, RZ, R89 ;  /* 0x000000ffff047224 */ /* 0x002fc600078e0059 */
[----:B----4-:R-:W4:Y:S04]  /*31730*/  LDL.LU.64 R88, [R1+0x5a8] ;  /* 0x0005a80001587983 */ /* 0x010f280000300a00 */
[----:B------:R1:W-:Y:S04]  /*31740*/  STL [R1+0x23c], R4 ;  /* 0x00023c0401007387 */ /* 0x0003e80000100800 */
[----:B---3--:R-:W-:Y:S04]  /*31750*/  STL [R1+0x248], R80 ;  /* 0x0002485001007387 */ /* 0x008fe80000100800 */
[----:B------:R-:W3:Y:S01]  /*31760*/  LDL.LU.64 R74, [R1+0x5b8] ;  /* 0x0005b800014a7983 */ /* 0x000ee20000300a00 */
[----:B-1----:R-:W-:-:S05]  /*31770*/  MOV R4, R81 ;  /* 0x0000005100047202 */ /* 0x002fca0000000f00 */
[----:B------:R1:W-:Y:S04]  /*31780*/  STL [R1+0x244], R4 ;  /* 0x0002440401007387 */ /* 0x0003e80000100800 */
[----:B------:R1:W-:Y:S02]  /*31790*/  STL [R1+0x250], R72 ;  /* 0x0002504801007387 */ /* 0x0003e40000100800 */
[----:B-1----:R-:W-:Y:S02]  /*317a0*/  IMAD.MOV.U32 R4, RZ, RZ, R73 ;  /* 0x000000ffff047224 */ /* 0x002fe400078e0049 */
[----:B------:R-:W3:Y:S04]  /*317b0*/  LDL.LU.64 R80, [R1+0x538] ;  /* 0x0005380001507983 */ /* 0x000ee80000300a00 */
[----:B------:R1:W-:Y:S04]  /*317c0*/  STL [R1+0x24c], R4 ;  /* 0x00024c0401007387 */ /* 0x0003e80000100800 */
[----:B------:R-:W-:Y:S04]  /*317d0*/  STL [R1+0x258], R68 ;  /* 0x0002584401007387 */ /* 0x000fe80000100800 */
[----:B------:R-:W3:Y:S01]  /*317e0*/  LDL.LU.64 R72, [R1+0x4d0] ;  /* 0x0004d00001487983 */ /* 0x000ee20000300a00 */
[----:B-1----:R-:W-:-:S05]  /*317f0*/  IMAD.MOV.U32 R4, RZ, RZ, R69 ;  /* 0x000000ffff047224 */ /* 0x002fca00078e0045 */
[----:B------:R1:W-:Y:S04]  /*31800*/  STL [R1+0x254], R4 ;  /* 0x0002540401007387 */ /* 0x0003e80000100800 */
[----:B------:R-:W-:Y:S01]  /*31810*/  STL [R1+0x260], R70 ;  /* 0x0002604601007387 */ /* 0x000fe20000100800 */
[----:B-1----:R-:W-:-:S05]  /*31820*/  IMAD.MOV.U32 R4, RZ, RZ, R71 ;  /* 0x000000ffff047224 */ /* 0x002fca00078e0047 */
[----:B------:R1:W-:Y:S04]  /*31830*/  STL [R1+0x25c], R4 ;  /* 0x00025c0401007387 */ /* 0x0003e80000100800 */
[----:B------:R5:W-:Y:S01]  /*31840*/  STL [R1+0x268], R96 ;  /* 0x0002686001007387 */ /* 0x000be20000100800 */
[----:B-1----:R-:W-:-:S03]  /*31850*/  IMAD.MOV.U32 R4, RZ, RZ, R97 ;  /* 0x000000ffff047224 */ /* 0x002fc600078e0061 */
[----:B-----5:R-:W-:Y:S04]  /*31860*/  STL [R1+0x270], R76 ;  /* 0x0002704c01007387 */ /* 0x020fe80000100800 */
[----:B------:R1:W-:Y:S04]  /*31870*/  STL [R1+0x264], R4 ;  /* 0x0002640401007387 */ /* 0x0003e80000100800 */
[----:B------:R-:W5:Y:S01]  /*31880*/  LDL.LU.64 R96, [R1+0x5e8] ;  /* 0x0005e80001607983 */ /* 0x000f620000300a00 */
[----:B-1----:R-:W-:-:S03]  /*31890*/  MOV R4, R77 ;  /* 0x0000004d00047202 */ /* 0x002fc60000000f00 */
[----:B------:R-:W5:Y:S04]  /*318a0*/  LDL.LU.64 R76, [R1+0x5f0] ;  /* 0x0005f000014c7983 */ /* 0x000f680000300a00 */
[----:B------:R1:W-:Y:S04]  /*318b0*/  STL [R1+0x26c], R4 ;  /* 0x00026c0401007387 */ /* 0x0003e80000100800 */
[----:B--2---:R2:W-:Y:S01]  /*318c0*/  STL [R1+0x278], R78 ;  /* 0x0002784e01007387 */ /* 0x0045e20000100800 */
[----:B-1----:R-:W-:-:S03]  /*318d0*/  IMAD.MOV.U32 R4, RZ, RZ, R79 ;  /* 0x000000ffff047224 */ /* 0x002fc600078e004f */
[----:B--2---:R-:W2:Y:S04]  /*318e0*/  LDL.LU.64 R78, [R1+0x5f8] ;  /* 0x0005f800014e7983 */ /* 0x004ea80000300a00 */
[----:B------:R1:W-:Y:S04]  /*318f0*/  STL [R1+0x274], R4 ;  /* 0x0002740401007387 */ /* 0x0003e80000100800 */
[----:B----4-:R4:W-:Y:S01]  /*31900*/  STL [R1+0x280], R88 ;  /* 0x0002805801007387 */ /* 0x0109e20000100800 */
[----:B-1----:R-:W-:-:S03]  /*31910*/  IMAD.MOV.U32 R4, RZ, RZ, R89 ;  /* 0x000000ffff047224 */ /* 0x002fc600078e0059 */
[----:B---3--:R-:W-:Y:S04]  /*31920*/  STL [R1+0x288], R74 ;  /* 0x0002884a01007387 */ /* 0x008fe80000100800 */
[----:B------:R1:W-:Y:S04]  /*31930*/  STL [R1+0x27c], R4 ;  /* 0x00027c0401007387 */ /* 0x0003e80000100800 */
[----:B----4-:R-:W3:Y:S01]  /*31940*/  LDL.LU.64 R88, [R1+0x5e0] ;  /* 0x0005e00001587983 */ /* 0x010ee20000300a00 */
[----:B-1----:R-:W-:-:S03]  /*31950*/  IMAD.MOV.U32 R4, RZ, RZ, R75 ;  /* 0x000000ffff047224 */ /* 0x002fc600078e004b */
[----:B------:R-:W-:Y:S04]  /*31960*/  STL [R1+0x290], R80 ;  /* 0x0002905001007387 */ /* 0x000fe80000100800 */
[----:B------:R1:W-:Y:S04]  /*31970*/  STL [R1+0x284], R4 ;  /* 0x0002840401007387 */ /* 0x0003e80000100800 */
[----:B------:R-:W4:Y:S01]  /*31980*/  LDL.LU.64 R74, [R1+0x578] ;  /* 0x00057800014a7983 */ /* 0x000f220000300a00 */
[----:B-1----:R-:W-:-:S05]  /*31990*/  IMAD.MOV.U32 R4, RZ, RZ, R81 ;  /* 0x000000ffff047224 */ /* 0x002fca00078e0051 */
[----:B------:R1:W-:Y:S04]  /*319a0*/  STL [R1+0x28c], R4 ;  /* 0x00028c0401007387 */ /* 0x0003e80000100800 */
[----:B------:R-:W-:Y:S04]  /*319b0*/  STL [R1+0x298], R72 ;  /* 0x0002984801007387 */ /* 0x000fe80000100800 */
[----:B------:R-:W4:Y:S01]  /*319c0*/  LDL.LU.64 R80, [R1+0x4f8] ;  /* 0x0004f80001507983 */ /* 0x000f220000300a00 */
[----:B-1----:R-:W-:-:S05]  /*319d0*/  MOV R4, R73 ;  /* 0x0000004900047202 */ /* 0x002fca0000000f00 */
[----:B------:R1:W-:Y:S04]  /*319e0*/  STL [R1+0x294], R4 ;  /* 0x0002940401007387 */ /* 0x0003e80000100800 */
[----:B------:R-:W-:Y:S01]  /*319f0*/  STL [R1+0x2a0], R82 ;  /* 0x0002a05201007387 */ /* 0x000fe20000100800 */
[----:B-1----:R-:W-:-:S05]  /*31a00*/  IMAD.MOV.U32 R4, RZ, RZ, R83 ;  /* 0x000000ffff047224 */ /* 0x002fca00078e0053 */
[----:B------:R1:W-:Y:S04]  /*31a10*/  STL [R1+0x29c], R4 ;  /* 0x00029c0401007387 */ /* 0x0003e80000100800 */
[----:B------:R1:W-:Y:S02]  /*31a20*/  STL [R1+0x2a8], R106 ;  /* 0x0002a86a01007387 */ /* 0x0003e40000100800 */
[----:B-1----:R-:W-:Y:S02]  /*31a30*/  IMAD.MOV.U32 R4, RZ, RZ, R107 ;  /* 0x000000ffff047224 */ /* 0x002fe400078e006b */
[----:B------:R-:W4:Y:S04]  /*31a40*/  LDL.LU.64 R106, [R1+0x650] ;  /* 0x00065000016a7983 */ /* 0x000f280000300a00 */
[----:B------:R1:W-:Y:S04]  /*31a50*/  STL [R1+0x2a4], R4 ;  /* 0x0002a40401007387 */ /* 0x0003e80000100800 */
[----:B-----5:R5:W-:Y:S01]  /*31a60*/  STL [R1+0x2b0], R96 ;  /* 0x0002b06001007387 */ /* 0x020be20000100800 */
[----:B-1----:R-:W-:-:S03]  /*31a70*/  IMAD.MOV.U32 R4, RZ, RZ, R97 ;  /* 0x000000ffff047224 */ /* 0x002fc600078e0061 */
[----:B------:R-:W4:Y:S04]  /*31a80*/  LDL.LU.64 R82, [R1+0x658] ;  /* 0x0006580001527983 */ /* 0x000f280000300a00 */
[----:B------:R1:W-:Y:S04]  /*31a90*/  STL [R1+0x2ac], R4 ;  /* 0x0002ac0401007387 */ /* 0x0003e80000100800 */
[----:B------:R2:W-:Y:S04]  /*31aa0*/  STL [R1+0x2b8], R76 ;  /* 0x0002b84c01007387 */ /* 0x0005e80000100800 */
[----:B-----5:R-:W5:Y:S01]  /*31ab0*/  LDL.LU.64 R96, [R1+0x660] ;  /* 0x0006600001607983 */ /* 0x020f620000300a00 */
[----:B-1----:R-:W-:-:S03]  /*31ac0*/  IMAD.MOV.U32 R4, RZ, RZ, R77 ;  /* 0x000000ffff047224 */ /* 0x002fc600078e004d */
[----:B--2---:R-:W-:Y:S04]  /*31ad0*/  STL [R1+0x2c0], R78 ;  /* 0x0002c04e01007387 */ /* 0x004fe80000100800 */
[----:B------:R1:W-:Y:S04]  /*31ae0*/  STL [R1+0x2b4], R4 ;  /* 0x0002b40401007387 */ /* 0x0003e80000100800 */
[----:B------:R-:W2:Y:S01]  /*31af0*/  LDL.LU.64 R76, [R1+0x620] ;  /* 0x00062000014c7983 */ /* 0x000ea20000300a00 */
[----:B-1----:R-:W-:-:S05]  /*31b00*/  MOV R4, R79 ;  /* 0x0000004f00047202 */ /* 0x002fca0000000f00 */
[----:B------:R1:W-:Y:S04]  /*31b10*/  STL [R1+0x2bc], R4 ;  /* 0x0002bc0401007387 */ /* 0x0003e80000100800 */
[----:B---3--:R3:W-:Y:S04]  /*31b20*/  STL [R1+0x2c8], R88 ;  /* 0x0002c85801007387 */ /* 0x0087e80000100800 */
[----:B------:R-:W2:Y:S01]  /*31b30*/  LDL.LU.64 R78, [R1+0x5b0] ;  /* 0x0005b000014e7983 */ /* 0x000ea20000300a00 */
[----:B-1----:R-:W-:Y:S02]  /*31b40*/  IMAD.MOV.U32 R4, RZ, RZ, R89 ;  /* 0x000000ffff047224 */ /* 0x002fe400078e0059 */
[----:B---3--:R-:W-:-:S02]  /*31b50*/  IMAD.MOV.U32 R88, RZ, RZ, R100 ;  /* 0x000000ffff587224 */ /* 0x008fc400078e0064 */
[----:B------:R-:W-:Y:S02]  /*31b60*/  IMAD.MOV.U32 R89, RZ, RZ, R101 ;  /* 0x000000ffff597224 */ /* 0x000fe400078e0065 */
[----:B------:R-:W3:Y:S04]  /*31b70*/  LDL.LU.64 R100, [R1+0x530] ;  /* 0x0005300001647983 */ /* 0x000ee80000300a00 */
[----:B------:R1:W-:Y:S04]  /*31b80*/  STL [R1+0x2c4], R4 ;  /* 0x0002c40401007387 */ /* 0x0003e80000100800 */
[----:B----4-:R-:W-:Y:S01]  /*31b90*/  STL [R1+0x2d0], R74 ;  /* 0x0002d04a01007387 */ /* 0x010fe20000100800 */
[----:B-1----:R-:W-:-:S05]  /*31ba0*/  IMAD.MOV.U32 R4, RZ, RZ, R75 ;  /* 0x000000ffff047224 */ /* 0x002fca00078e004b */
[----:B------:R1:W-:Y:S04]  /*31bb0*/  STL [R1+0x2cc], R4 ;  /* 0x0002cc0401007387 */ /* 0x0003e80000100800 */
[----:B------:R-:W-:Y:S01]  /*31bc0*/  STL [R1+0x2d8], R80 ;  /* 0x0002d85001007387 */ /* 0x000fe20000100800 */
[----:B-1----:R-:W-:-:S05]  /*31bd0*/  MOV R4, R81 ;  /* 0x0000005100047202 */ /* 0x002fca0000000f00 */
[----:B------:R1:W-:Y:S04]  /*31be0*/  STL [R1+0x2d4], R4 ;  /* 0x0002d40401007387 */ /* 0x0003e80000100800 */
[----:B------:R4:W-:Y:S01]  /*31bf0*/  STL [R1+0x2e0], R102 ;  /* 0x0002e06601007387 */ /* 0x0009e20000100800 */
[----:B-1----:R-:W-:-:S03]  /*31c00*/  IMAD.MOV.U32 R4, RZ, RZ, R103 ;  /* 0x000000ffff047224 */ /* 0x002fc600078e0067 */
[----:B----4-:R-:W4:Y:S04]  /*31c10*/  LDL.LU.64 R102, [R1+0x6c8] ;  /* 0x0006c80001667983 */ /* 0x010f280000300a00 */
[----:B------:R1:W-:Y:S04]  /*31c20*/  STL [R1+0x2dc], R4 ;  /* 0x0002dc0401007387 */ /* 0x0003e80000100800 */
[----:B------:R1:W-:Y:S02]  /*31c30*/  STL [R1+0x2e8], R86 ;  /* 0x0002e85601007387 */ /* 0x0003e40000100800 */
[----:B-1----:R-:W-:-:S02]  /*31c40*/  IMAD.MOV.U32 R4, RZ, RZ, R87 ;  /* 0x000000ffff047224 */ /* 0x002fc400078e0057 */
[----:B------:R-:W4:Y:S04]  /*31c50*/  LDL.LU.64 R86, [R1+0x710] ;  /* 0x0007100001567983 */ /* 0x000f280000300a00 */
[----:B------:R1:W-:Y:S04]  /*31c60*/  STL [R1+0x2e4], R4 ;  /* 0x0002e40401007387 */ /* 0x0003e80000100800 */
[----:B------:R1:W-:Y:S02]  /*31c70*/  STL [R1+0x2f0], R106 ;  /* 0x0002f06a01007387 */ /* 0x0003e40000100800 */
[----:B-1----:R-:W-:-:S02]  /*31c80*/  IMAD.MOV.U32 R4, RZ, RZ, R107 ;  /* 0x000000ffff047224 */ /* 0x002fc400078e006b */
[----:B------:R-:W4:Y:S04]  /*31c90*/  LDL.LU.64 R106, [R1+0x6b8] ;  /* 0x0006b800016a7983 */ /* 0x000f280000300a00 */
[----:B------:R1:W-:Y:S02]  /*31ca0*/  STL [R1+0x2ec], R4 ;  /* 0x0002ec0401007387 */ /* 0x0003e40000100800 */
[----:B-1----:R-:W-:Y:S02]  /*31cb0*/  IMAD.MOV.U32 R4, RZ, RZ, R83 ;  /* 0x000000ffff047224 */ /* 0x002fe400078e0053 */
[----:B------:R-:W-:Y:S04]  /*31cc0*/  STL [R1+0x2f8], R82 ;  /* 0x0002f85201007387 */ /* 0x000fe80000100800 */
[----:B------:R1:W-:Y:S04]  /*31cd0*/  STL [R1+0x2f4], R4 ;  /* 0x0002f40401007387 */ /* 0x0003e80000100800 */
[----:B-----5:R5:W-:Y:S04]  /*31ce0*/  STL [R1+0x300], R96 ;  /* 0x0003006001007387 */ /* 0x020be80000100800 */
[----:B------:R-:W4:Y:S01]  /*31cf0*/  LDL.LU.64 R80, [R1+0x648] ;  /* 0x0006480001507983 */ /* 0x000f220000300a00 */
[----:B-1----:R-:W-:-:S03]  /*31d00*/  MOV R4, R97 ;  /* 0x0000006100047202 */ /* 0x002fc60000000f00 */
[----:B------:R-:W4:Y:S04]  /*31d10*/  LDL.LU.64 R82, [R1+0x5d8] ;  /* 0x0005d80001527983 */ /* 0x000f280000300a00 */
[----:B------:R1:W-:Y:S01]  /*31d20*/  STL [R1+0x2fc], R4 ;  /* 0x0002fc0401007387 */ /* 0x0003e20000100800 */
[----:B-----5:R-:W-:Y:S02]  /*31d30*/  IMAD.MOV.U32 R96, RZ, RZ, R112 ;  /* 0x000000ffff607224 */ /* 0x020fe400078e0070 */
[----:B------:R-:W-:Y:S01]  /*31d40*/  IMAD.MOV.U32 R97, RZ, RZ, R113 ;  /* 0x000000ffff617224 */ /* 0x000fe200078e0071 */
[----:B--2---:R-:W-:Y:S04]  /*31d50*/  STL [R1+0x308], R76 ;  /* 0x0003084c01007387 */ /* 0x004fe80000100800 */
[----:B------:R-:W2:Y:S01]  /*31d60*/  LDL.LU.64 R112, [R1+0x570] ;  /* 0x0005700001707983 */ /* 0x000ea20000300a00 */
[----:B-1----:R-:W-:-:S03]  /*31d70*/  IMAD.MOV.U32 R4, RZ, RZ, R77 ;  /* 0x000000ffff047224 */ /* 0x002fc600078e004d */
[----:B------:R-:W-:Y:S04]  /*31d80*/  STL [R1+0x310], R78 ;  /* 0x0003104e01007387 */ /* 0x000fe80000100800 */
[----:B------:R1:W-:Y:S02]  /*31d90*/  STL [R1+0x304], R4 ;  /* 0x0003040401007387 */ /* 0x0003e40000100800 */
[----:B-1----:R-:W-:Y:S02]  /*31da0*/  IMAD.MOV.U32 R4, RZ, RZ, R79 ;  /* 0x000000ffff047224 */ /* 0x002fe400078e004f */
[----:B---3--:R-:W-:Y:S04]  /*31db0*/  STL [R1+0x318], R100 ;  /* 0x0003186401007387 */ /* 0x008fe80000100800 */
[----:B------:R1:W-:Y:S04]  /*31dc0*/  STL [R1+0x30c], R4 ;  /* 0x00030c0401007387 */ /* 0x0003e80000100800 */
[----:B------:R-:W-:Y:S01]  /*31dd0*/  STL [R1+0x320], R90 ;  /* 0x0003205a01007387 */ /* 0x000fe20000100800 */
[----:B-1----:R-:W-:-:S05]  /*31de0*/  MOV R4, R101 ;  /* 0x0000006500047202 */ /* 0x002fca0000000f00 */
[----:B------:R1:W-:Y:S04]  /*31df0*/  STL [R1+0x314], R4 ;  /* 0x0003140401007387 */ /* 0x0003e80000100800 */
[----:B------:R-:W3:Y:S01]  /*31e00*/  LDL.LU.64 R100, [R1+0x770] ;  /* 0x0007700001647983 */ /* 0x000ee20000300a00 */
[----:B-1----:R-:W-:-:S03]  /*31e10*/  IMAD.MOV.U32 R4, RZ, RZ, R91 ;  /* 0x000000ffff047224 */ /* 0x002fc600078e005b */
[----:B------:R-:W-:Y:S04]  /*31e20*/  STL [R1+0x328], R92 ;  /* 0x0003285c01007387 */ /* 0x000fe80000100800 */
[----:B------:R1:W-:Y:S04]  /*31e30*/  STL [R1+0x31c], R4 ;  /* 0x00031c0401007387 */ /* 0x0003e80000100800 */
[----:B------:R-:W5:Y:S01]  /*31e40*/  LDL.LU.64 R90, [R1+0x760] ;  /* 0x00076000015a7983 */ /* 0x000f620000300a00 */
[----:B-1----:R-:W-:-:S03]  /*31e50*/  IMAD.MOV.U32 R4, RZ, RZ, R93 ;  /* 0x000000ffff047224 */ /* 0x002fc600078e005d */
[----:B----4-:R-:W-:Y:S04]  /*31e60*/  STL [R1+0x330], R102 ;  /* 0x0003306601007387 */ /* 0x010fe80000100800 */
[----:B------:R1:W-:Y:S04]  /*31e70*/  STL [R1+0x324], R4 ;  /* 0x0003240401007387 */ /* 0x0003e80000100800 */
[----:B------:R-:W4:Y:S01]  /*31e80*/  LDL.LU.64 R92, [R1+0x700] ;  /* 0x00070000015c7983 */ /* 0x000f220000300a00 */
[----:B-1----:R-:W-:-:S03]  /*31e90*/  IMAD.MOV.U32 R4, RZ, RZ, R103 ;  /* 0x000000ffff047224 */ /* 0x002fc600078e0067 */
[----:B------:R-:W-:Y:S04]  /*31ea0*/  STL [R1+0x338], R86 ;  /* 0x0003385601007387 */ /* 0x000fe80000100800 */
[----:B------:R1:W-:Y:S04]  /*31eb0*/  STL [R1+0x32c], R4 ;  /* 0x00032c0401007387 */ /* 0x0003e80000100800 */
[----:B------:R-:W4:Y:S01]  /*31ec0*/  LDL.LU.64 R102, [R1+0x688] ;  /* 0x0006880001667983 */ /* 0x000f220000300a00 */
[----:B-1----:R-:W-:-:S03]  /*31ed0*/  IMAD.MOV.U32 R4, RZ, RZ, R87 ;  /* 0x000000ffff047224 */ /* 0x002fc600078e0057 */
[----:B------:R1:W-:Y:S04]  /*31ee0*/  STL [R1+0x340], R106 ;  /* 0x0003406a01007387 */ /* 0x0003e80000100800 */
[----:B------:R1:W-:Y:S04]  /*31ef0*/  STL [R1+0x334], R4 ;  /* 0x0003340401007387 */ /* 0x0003e80000100800 */
[----:B------:R-:W4:Y:S01]  /*31f00*/  LDL.LU.64 R86, [R1+0x618] ;  /* 0x0006180001567983 */ /* 0x000f220000300a00 */
[----:B-1----:R-:W-:Y:S01]  /*31f10*/  IMAD.MOV.U32 R106, RZ, RZ, R108 ;  /* 0x000000ffff6a7224 */ /* 0x002fe200078e006c */
[----:B------:R-:W-:Y:S01]  /*31f20*/  MOV R4, R107 ;  /* 0x0000006b00047202 */ /* 0x000fe20000000f00 */
[----:B------:R-:W-:-:S02]  /*31f30*/  IMAD.MOV.U32 R107, RZ, RZ, R109 ;  /* 0x000000ffff6b7224 */ /* 0x000fc400078e006d */
[----:B------:R-:W4:Y:S04]  /*31f40*/  LDL.LU.64 R108, [R1+0x5a0] ;  /* 0x0005a000016c7983 */ /* 0x000f280000300a00 */
[----:B------:R1:W-:Y:S02]  /*31f50*/  STL [R1+0x33c], R4 ;  /* 0x00033c0401007387 */ /* 0x0003e40000100800 */
[----:B-1----:R-:W-:Y:S02]  /*31f60*/  IMAD.MOV.U32 R4, RZ, RZ, R81 ;  /* 0x000000ffff047224 */ /* 0x002fe400078e0051 */
[----:B------:R-:W-:Y:S04]  /*31f70*/  STL [R1+0x348], R80 ;  /* 0x0003485001007387 */ /* 0x000fe80000100800 */
[----:B------:R1:W-:Y:S04]  /*31f80*/  STL [R1+0x344], R4 ;  /* 0x0003440401007387 */ /* 0x0003e80000100800 */
[----:B------:R-:W-:Y:S01]  /*31f90*/  STL [R1+0x350], R82 ;  /* 0x0003505201007387 */ /* 0x000fe20000100800 */
[----:B-1----:R-:W-:-:S05]  /*31fa0*/  IMAD.MOV.U32 R4, RZ, RZ, R83 ;  /* 0x000000ffff047224 */ /* 0x002fca00078e0053 */
[----:B------:R1:W-:Y:S04]  /*31fb0*/  STL [R1+0x34c], R4 ;  /* 0x00034c0401007387 */ /* 0x0003e80000100800 */
[----:B--2---:R2:W-:Y:S01]  /*31fc0*/  STL [R1+0x358], R112 ;  /* 0x0003587001007387 */ /* 0x0045e20000100800 */
[----:B-1----:R-:W-:-:S03]  /*31fd0*/  MOV R4, R113 ;  /* 0x0000007100047202 */ /* 0x002fc60000000f00 */
[----:B--2---:R-:W2:Y:S04]  /*31fe0*/  LDL.LU.64 R112, [R1+0x7e0] ;  /* 0x0007e00001707983 */ /* 0x004ea80000300a00 */
[----:B------:R1:W-:Y:S04]  /*31ff0*/  STL [R1+0x354], R4 ;  /* 0x0003540401007387 */ /* 0x0003e80000100800 */
[----:B------:R1:W-:Y:S02]  /*32000*/  STL [R1+0x360], R88 ;  /* 0x0003605801007387 */ /* 0x0003e40000100800 */
[----:B-1----:R-:W-:-:S02]  /*32010*/  IMAD.MOV.U32 R4, RZ, RZ, R89 ;  /* 0x000000ffff047224 */ /* 0x002fc400078e0059 */
[----:B------:R-:W2:Y:S04]  /*32020*/  LDL.LU.64 R88, [R1+0x7b0] ;  /* 0x0007b00001587983 */ /* 0x000ea80000300a00 */
[----:B------:R1:W-:Y:S04]  /*32030*/  STL [R1+0x35c], R4 ;  /* 0x00035c0401007387 */ /* 0x0003e80000100800 */
[----:B------:R1:W-:Y:S02]  /*32040*/  STL [R1+0x368], R98 ;  /* 0x0003686201007387 */ /* 0x0003e40000100800 */
[----:B-1----:R-:W-:-:S02]  /*32050*/  IMAD.MOV.U32 R4, RZ, RZ, R99 ;  /* 0x000000ffff047224 */ /* 0x002fc400078e0063 */
[----:B------:R-:W2:Y:S04]  /*32060*/  LDL.LU.64 R98, [R1+0x730] ;  /* 0x0007300001627983 */ /* 0x000ea80000300a00 */
[----:B------:R1:W-:Y:S04]  /*32070*/  STL [R1+0x364], R4 ;  /* 0x0003640401007387 */ /* 0x0003e80000100800 */
[----:B---3--:R3:W-:Y:S01]  /*32080*/  STL [R1+0x370], R100 ;  /* 0x0003706401007387 */ /* 0x0087e20000100800 */
[----:B-1----:R-:W-:-:S03]  /*32090*/  IMAD.MOV.U32 R4, RZ, RZ, R101 ;  /* 0x000000ffff047224 */ /* 0x002fc600078e0065 */
[----:B---3--:R-:W3:Y:S04]  /*320a0*/  LDL.LU.64 R100, [R1+0x6b0] ;  /* 0x0006b00001647983 */ /* 0x008ee80000300a00 */
[----:B------:R1:W-:Y:S04]  /*320b0*/  STL [R1+0x36c], R4 ;  /* 0x00036c0401007387 */ /* 0x0003e80000100800 */
[----:B-----5:R5:W-:Y:S01]  /*320c0*/  STL [R1+0x378], R90 ;  /* 0x0003785a01007387 */ /* 0x020be20000100800 */
[----:B-1----:R-:W-:-:S03]  /*320d0*/  IMAD.MOV.U32 R4, RZ, RZ, R91 ;  /* 0x000000ffff047224 */ /* 0x002fc600078e005b */
[----:B-----5:R-:W5:Y:S04]  /*320e0*/  LDL.LU.64 R90, [R1+0x640] ;  /* 0x00064000015a7983 */ /* 0x020f680000300a00 */
[----:B------:R1:W-:Y:S04]  /*320f0*/  STL [R1+0x374], R4 ;  /* 0x0003740401007387 */ /* 0x0003e80000100800 */
[----:B----4-:R4:W-:Y:S01]  /*32100*/  STL [R1+0x380], R92 ;  /* 0x0003805c01007387 */ /* 0x0109e20000100800 */
[----:B-1----:R-:W-:-:S03]  /*32110*/  MOV R4, R93 ;  /* 0x0000005d00047202 */ /* 0x002fc60000000f00 */
[----:B----4-:R-:W4:Y:S04]  /*32120*/  LDL.LU.64 R92, [R1+0x5d0] ;  /* 0x0005d000015c7983 */ /* 0x010f280000300a00 */
[----:B------:R1:W-:Y:S04]  /*32130*/  STL [R1+0x37c], R4 ;  /* 0x00037c0401007387 */ /* 0x0003e80000100800 */
[----:B------:R1:W-:Y:S02]  /*32140*/  STL [R1+0x388], R102 ;  /* 0x0003886601007387 */ /* 0x0003e40000100800 */
[----:B-1----:R-:W-:-:S02]  /*32150*/  IMAD.MOV.U32 R4, RZ, RZ, R103 ;  /* 0x000000ffff047224 */ /* 0x002fc400078e0067 */
[----:B------:R-:W4:Y:S04]  /*32160*/  LDL.LU.64 R102, [R1+0x568] ;  /* 0x0005680001667983 */ /* 0x000f280000300a00 */
        /* <DEDUP_REMOVED lines=8> */
[----:B------:R1:W-:Y:S02]  /*321f0*/  STL [R1+0x3a0], R110 ;  /* 0x0003a06e01007387 */ /* 0x0003e40000100800 */
[----:B-1----:R-:W-:-:S02]  /*32200*/  IMAD.MOV.U32 R4, RZ, RZ, R111 ;  /* 0x000000ffff047224 */ /* 0x002fc400078e006f */
[----:B------:R-:W4:Y:S04]  /*32210*/  LDL.LU.64 R110, [R1+0x7d8] ;  /* 0x0007d800016e7983 */ /* 0x000f280000300a00 */
[----:B------:R1:W-:Y:S04]  /*32220*/  STL [R1+0x39c], R4 ;  /* 0x00039c0401007387 */ /* 0x0003e80000100800 */
[----:B------:R1:W-:Y:S02]  /*32230*/  STL [R1+0x3a8], R96 ;  /* 0x0003a86001007387 */ /* 0x0003e40000100800 */
[----:B-1----:R-:W-:-:S02]  /*32240*/  MOV R4, R97 ;  /* 0x0000006100047202 */ /* 0x002fc40000000f00 */
[----:B------:R-:W4:Y:S04]  /*32250*/  LDL.LU.64 R96, [R1+0x758] ;  /* 0x0007580001607983 */ /* 0x000f280000300a00 */
[----:B------:R1:W-:Y:S04]  /*32260*/  STL [R1+0x3a4], R4 ;  /* 0x0003a40401007387 */ /* 0x0003e80000100800 */
[----:B--2---:R2:W-:Y:S01]  /*32270*/  STL [R1+0x3b0], R112 ;  /* 0x0003b07001007387 */ /* 0x0045e20000100800 */
[----:B-1----:R-:W-:-:S03]  /*32280*/  IMAD.MOV.U32 R4, RZ, RZ, R113 ;  /* 0x000000ffff047224 */ /* 0x002fc600078e0071 */
        /* <DEDUP_REMOVED lines=15> */
[----:B-1----:R-:W-:-:S03]  /*32380*/  MOV R4, R91 ;  /* 0x0000005b00047202 */ /* 0x002fc60000000f00 */
[----:B-----5:R-:W5:Y:S04]  /*32390*/  LDL.LU.64 R90, [R1+0x520] ;  /* 0x00052000015a7983 */ /* 0x020f680000300a00 */
[----:B------:R1:W-:Y:S04]  /*323a0*/  STL [R1+0x3cc], R4 ;  /* 0x0003cc0401007387 */ /* 0x0003e80000100800 */
[----:B----4-:R4:W-:Y:S01]  /*323b0*/  STL [R1+0x3d8], R92 ;  /* 0x0003d85c01007387 */ /* 0x0109e20000100800 */
        /* <DEDUP_REMOVED lines=19> */
[----:B------:R1:W-:Y:S02]  /*324f0*/  STL [R1+0x400], R96 ;  /* 0x0004006001007387 */ /* 0x0003e40000100800 */
[----:B-1----:R-:W-:-:S02]  /*32500*/  IMAD.MOV.U32 R4, RZ, RZ, R97 ;  /* 0x000000ffff047224 */ /* 0x002fc400078e0061 */
        /* <DEDUP_REMOVED lines=15> */
[----:B-1----:R-:W-:-:S03]  /*32600*/  MOV R4, R101 ;  /* 0x0000006500047202 */ /* 0x002fc60000000f00 */
[----:B---3--:R-:W3:Y:S04]  /*32610*/  LDL.LU.64 R100, [R1+0x858] ;  /* 0x0008580001647983 */ /* 0x008ee80000300a00 */
[----:B------:R1:W-:Y:S04]  /*32620*/  STL [R1+0x41c], R4 ;  /* 0x00041c0401007387 */ /* 0x0003e80000100800 */
[----:B-----5:R5:W-:Y:S01]  /*32630*/  STL [R1+0x428], R90 ;  /* 0x0004285a01007387 */ /* 0x020be20000100800 */
[----:B-1----:R-:W-:-:S03]  /*32640*/  IMAD.MOV.U32 R4, RZ, RZ, R91 ;  /* 0x000000ffff047224 */ /* 0x002fc600078e005b */
        /* <DEDUP_REMOVED lines=35> */
[----:B-1----:R-:W-:-:S02]  /*32880*/  MOV R4, R99 ;  /* 0x0000006300047202 */ /* 0x002fc40000000f00 */
        /* <DEDUP_REMOVED lines=39> */
[----:B-1----:R-:W-:-:S02]  /*32b00*/  MOV R4, R89 ;  /* 0x0000005900047202 */ /* 0x002fc40000000f00 */
        /* <DEDUP_REMOVED lines=316> */
[----:B---3--:R-:W3:Y:S04]  /*33ed0*/  LDL.64 R100, [R1+0xa38] ;  /* 0x000a380001647983 */ /* 0x008ee80000100a00 */
        /* <DEDUP_REMOVED lines=49> */
[----:B----4-:R-:W-:Y:S04]  /*341f0*/  STL [R1+0x7a0], R92 ;  /* 0x0007a05c01007387 */ /* 0x010fe80000100800 */
[----:B------:R-:W4:Y:S01]  /*34200*/  LDL.LU.64 R86, [R1+0xc00] ;  /* 0x000c000001567983 */ /* 0x000f220000300a00 */
        /* <DEDUP_REMOVED lines=18> */
[----:B------:R-:W-:Y:S04]  /*34330*/  STL [R1+0x7c8], R96 ;  /* 0x0007c86001007387 */ /* 0x000fe80000100800 */
[----:B------:R-:W4:Y:S01]  /*34340*/  LDL.LU.64 R92, [R1+0x920] ;  /* 0x00092000015c7983 */ /* 0x000f220000300a00 */
[----:B-1----:R-:W-:-:S05]  /*34350*/  IMAD.MOV.U32 R4, RZ, RZ, R97 ;  /* 0x000000ffff047224 */ /* 0x002fca00078e0061 */
[----:B------:R2:W-:Y:S02]  /*34360*/  STL [R1+0x7c4], R4 ;  /* 0x0007c40401007387 */ /* 0x0005e40000100800 */
[----:B--2---:R-:W-:Y:S02]  /*34370*/  IMAD.MOV.U32 R4, RZ, RZ, R113 ;  /* 0x000000ffff047224 */ /* 0x004fe400078e0071 */
[----:B------:R1:W-:Y:S04]  /*34380*/  STL [R1+0x7d0], R112 ;  /* 0x0007d07001007387 */ /* 0x0003e80000100800 */
[----:B-1----:R-:W2:Y:S04]  /*34390*/  LDL.LU.64 R112, [R1+0x898] ;  /* 0x0008980001707983 */ /* 0x002ea80000300a00 */
[----:B------:R1:W-:Y:S04]  /*343a0*/  STL [R1+0x7cc], R4 ;  /* 0x0007cc0401007387 */ /* 0x0003e80000100800 */
[----:B------:R1:W-:Y:S04]  /*343b0*/  STL [R1+0x7d8], R88 ;  /* 0x0007d85801007387 */ /* 0x0003e80000100800 */
[----:B------:R-:W2:Y:S01]  /*343c0*/  LDL.LU.64 R96, [R1+0xc60] ;  /* 0x000c600001607983 */ /* 0x000ea20000300a00 */
[----:B-1----:R-:W-:-:S03]  /*343d0*/  IMAD.MOV.U32 R4, RZ, RZ, R89 ;  /* 0x000000ffff047224 */ /* 0x002fc600078e0059 */
[----:B------:R-:W-:Y:S04]  /*343e0*/  STL [R1+0x7e0], R98 ;  /* 0x0007e06201007387 */ /* 0x000fe80000100800 */
[----:B------:R1:W-:Y:S04]  /*343f0*/  STL [R1+0x7d4], R4 ;  /* 0x0007d40401007387 */ /* 0x0003e80000100800 */
[----:B------:R-:W2:Y:S01]  /*34400*/  LDL.LU.64 R88, [R1+0xc20] ;  /* 0x000c200001587983 */ /* 0x000ea20000300a00 */
[----:B-1----:R-:W-:-:S03]  /*34410*/  MOV R4, R99 ;  /* 0x0000006300047202 */ /* 0x002fc60000000f00 */
[----:B---3--:R-:W-:Y:S04]  /*34420*/  STL [R1+0x7e8], R100 ;  /* 0x0007e86401007387 */ /* 0x008fe80000100800 */
[----:B------:R1:W-:Y:S04]  /*34430*/  STL [R1+0x7dc], R4 ;  /* 0x0007dc0401007387 */ /* 0x0003e80000100800 */
[----:B------:R-:W3:Y:S01]  /*34440*/  LDL.LU.64 R98, [R1+0xbd0] ;  /* 0x000bd00001627983 */ /* 0x000ee20000300a00 */
[----:B-1----:R-:W-:-:S03]  /*34450*/  IMAD.MOV.U32 R4, RZ, RZ, R101 ;  /* 0x000000ffff047224 */ /* 0x002fc600078e0065 */
[----:B-----5:R-:W-:Y:S04]  /*34460*/  STL [R1+0x7f0], R90 ;  /* 0x0007f05a01007387 */ /* 0x020fe80000100800 */
        /* <DEDUP_REMOVED lines=8> */
[----:B------:R1:W-:Y:S02]  /*344f0*/  STL [R1+0x7f4], R4 ;  /* 0x0007f40401007387 */ /* 0x0003e40000100800 */
[----:B-1----:R-:W-:Y:S02]  /*34500*/  IMAD.MOV.U32 R4, RZ, RZ, R103 ;  /* 0x000000ffff047224 */ /* 0x002fe400078e0067 */
        /* <DEDUP_REMOVED lines=18> */
[----:B--2---:R-:W-:Y:S02]  /*34630*/  IMAD.MOV.U32 R4, RZ, RZ, R113 ;  /* 0x000000ffff047224 */ /* 0x004fe400078e0071 */
[----:B------:R1:W-:Y:S04]  /*34640*/  STL [R1+0x828], R112 ;  /* 0x0008287001007387 */ /* 0x0003e80000100800 */
[----:B------:R-:W-:Y:S04]  /*34650*/  STL [R1+0x830], R96 ;  /* 0x0008306001007387 */ /* 0x000fe80000100800 */
[----:B------:R2:W-:Y:S04]  /*34660*/  STL [R1+0x824], R4 ;  /* 0x0008240401007387 */ /* 0x0005e80000100800 */
[----:B-1----:R-:W4:Y:S01]  /*34670*/  LDL.LU.64 R112, [R1+0xbf8] ;  /* 0x000bf80001707983 */ /* 0x002f220000300a00 */
[----:B--2---:R-:W-:-:S03]  /*34680*/  MOV R4, R97 ;  /* 0x0000006100047202 */ /* 0x004fc60000000f00 */
[----:B------:R-:W-:Y:S04]  /*34690*/  STL [R1+0x838], R88 ;  /* 0x0008385801007387 */ /* 0x000fe80000100800 */
[----:B------:R1:W-:Y:S04]  /*346a0*/  STL [R1+0x82c], R4 ;  /* 0x00082c0401007387 */ /* 0x0003e80000100800 */
[----:B------:R-:W2:Y:S01]  /*346b0*/  LDL.LU.64 R96, [R1+0xba0] ;  /* 0x000ba00001607983 */ /* 0x000ea20000300a00 */
[----:B-1----:R-:W-:-:S03]  /*346c0*/  IMAD.MOV.U32 R4, RZ, RZ, R89 ;  /* 0x000000ffff047224 */ /* 0x002fc600078e0059 */
        /* <DEDUP_REMOVED lines=10> */
[----:B------:R-:W4:Y:S04]  /*34770*/  LDL.LU.64 R100, [R1+0x998] ;  /* 0x0009980001647983 */ /* 0x000f280000300a00 */
[----:B------:R-:W4:Y:S01]  /*34780*/  LDL.LU.64 R86, [R1+0x910] ;  /* 0x0009100001567983 */ /* 0x000f220000300a00 */
[----:B-1----:R-:W-:-:S05]  /*34790*/  IMAD.MOV.U32 R4, RZ, RZ, R91 ;  /* 0x000000ffff047224 */ /* 0x002fca00078e005b */
[----:B------:R1:W-:Y:S04]  /*347a0*/  STL [R1+0x84c], R4 ;  /* 0x00084c0401007387 */ /* 0x0003e80000100800 */
[----:B------:R1:W-:Y:S02]  /*347b0*/  STL [R1+0x858], R102 ;  /* 0x0008586601007387 */ /* 0x0003e40000100800 */
[----:B-1----:R-:W-:Y:S02]  /*347c0*/  MOV R4, R103 ;  /* 0x0000006700047202 */ /* 0x002fe40000000f00 */
[----:B------:R-:W4:Y:S04]  /*347d0*/  LDL.LU.64 R102, [R1+0xc88] ;  /* 0x000c880001667983 */ /* 0x000f280000300a00 */
[----:B------:R1:W-:Y:S04]  /*347e0*/  STL [R1+0x854], R4 ;  /* 0x0008540401007387 */ /* 0x0003e80000100800 */
[----:B------:R1:W-:Y:S02]  /*347f0*/  STL [R1+0x860], R106 ;  /* 0x0008606a01007387 */ /* 0x0003e40000100800 */
[----:B-1----:R-:W-:-:S02]  /*34800*/  IMAD.MOV.U32 R4, RZ, RZ, R107 ;  /* 0x000000ffff047224 */ /* 0x002fc400078e006b */
[----:B------:R-:W4:Y:S04]  /*34810*/  LDL.LU.64 R106, [R1+0xc58] ;  /* 0x000c5800016a7983 */ /* 0x000f280000300a00 */
[----:B------:R1:W-:Y:S04]  /*34820*/  STL [R1+0x85c], R4 ;  /* 0x00085c0401007387 */ /* 0x0003e80000100800 */
[----:B------:R1:W-:Y:S04]  /*34830*/  STL [R1+0x868], R108 ;  /* 0x0008686c01007387 */ /* 0x0003e80000100800 */
[----:B------:R-:W4:Y:S01]  /*34840*/  LDL.LU.64 R88, [R1+0xc18] ;  /* 0x000c180001587983 */ /* 0x000f220000300a00 */
[----:B-1----:R-:W-:-:S03]  /*34850*/  IMAD.MOV.U32 R4, RZ, RZ, R109 ;  /* 0x000000ffff047224 */ /* 0x002fc600078e006d */
[----:B------:R-:W-:Y:S04]  /*34860*/  STL [R1+0x870], R110 ;  /* 0x0008706e01007387 */ /* 0x000fe80000100800 */
[----:B------:R1:W-:Y:S04]  /*34870*/  STL [R1+0x864], R4 ;  /* 0x0008640401007387 */ /* 0x0003e80000100800 */
[----:B------:R-:W4:Y:S01]  /*34880*/  LDL.LU.64 R108, [R1+0xbc8] ;  /* 0x000bc800016c7983 */ /* 0x000f220000300a00 */
[----:B-1----:R-:W-:-:S03]  /*34890*/  IMAD.MOV.U32 R4, RZ, RZ, R111 ;  /* 0x000000ffff047224 */ /* 0x002fc600078e006f */
[----:B------:R-:W-:Y:S04]  /*348a0*/  STL [R1+0x878], R92 ;  /* 0x0008785c01007387 */ /* 0x000fe80000100800 */
        /* <DEDUP_REMOVED lines=9> */
[----:B--2---:R2:W-:Y:S01]  /*34940*/  STL [R1+0x888], R96 ;  /* 0x0008886001007387 */ /* 0x0045e20000100800 */
[----:B-1----:R-:W-:-:S03]  /*34950*/  IMAD.MOV.U32 R4, RZ, RZ, R97 ;  /* 0x000000ffff047224 */ /* 0x002fc600078e0061 */
[----:B------:R-:W4:Y:S04]  /*34960*/  LDL.LU.64 R92, [R1+0x950] ;  /* 0x00095000015c7983 */ /* 0x000f280000300a00 */
[----:B------:R1:W-:Y:S04]  /*34970*/  STL [R1+0x884], R4 ;  /* 0x0008840401007387 */ /* 0x0003e80000100800 */
[----:B---3--:R-:W-:Y:S04]  /*34980*/  STL [R1+0x890], R82 ;  /* 0x0008905201007387 */ /* 0x008fe80000100800 */
[----:B--2---:R-:W2:Y:S01]  /*34990*/  LDL.LU.64 R96, [R1+0xc98] ;  /* 0x000c980001607983 */ /* 0x004ea20000300a00 */
[----:B-1----:R-:W-:-:S03]  /*349a0*/  IMAD.MOV.U32 R4, RZ, RZ, R83 ;  /* 0x000000ffff047224 */ /* 0x002fc600078e0053 */
[----:B-----5:R-:W-:Y:S04]  /*349b0*/  STL [R1+0x898], R98 ;  /* 0x0008986201007387 */ /* 0x020fe80000100800 */
[----:B------:R1:W-:Y:S02]  /*349c0*/  STL [R1+0x88c], R4 ;  /* 0x00088c0401007387 */ /* 0x0003e40000100800 */
[----:B-1----:R-:W-:Y:S02]  /*349d0*/  IMAD.MOV.U32 R4, RZ, RZ, R99 ;  /* 0x000000ffff047224 */ /* 0x002fe400078e0063 */
[----:B------:R-:W3:Y:S04]  /*349e0*/  LDL.LU.64 R98, [R1+0xc70] ;  /* 0x000c700001627983 */ /* 0x000ee80000300a00 */
[----:B------:R1:W-:Y:S04]  /*349f0*/  STL [R1+0x894], R4 ;  /* 0x0008940401007387 */ /* 0x0003e80000100800 */
[----:B----4-:R4:W-:Y:S01]  /*34a00*/  STL [R1+0x8a0], R100 ;  /* 0x0008a06401007387 */ /* 0x0109e20000100800 */
[----:B-1----:R-:W-:-:S03]  /*34a10*/  IMAD.MOV.U32 R4, RZ, RZ, R101 ;  /* 0x000000ffff047224 */ /* 0x002fc600078e0065 */
[----:B------:R-:W-:Y:S04]  /*34a20*/  STL [R1+0x8a8], R86 ;  /* 0x0008a85601007387 */ /* 0x000fe80000100800 */
[----:B------:R1:W-:Y:S04]  /*34a30*/  STL [R1+0x89c], R4 ;  /* 0x00089c0401007387 */ /* 0x0003e80000100800 */
[----:B----4-:R-:W4:Y:S01]  /*34a40*/  LDL.LU.64 R100, [R1+0xc38] ;  /* 0x000c380001647983 */ /* 0x010f220000300a00 */
[----:B-1----:R-:W-:-:S03]  /*34a50*/  MOV R4, R87 ;  /* 0x0000005700047202 */ /* 0x002fc60000000f00 */
[----:B------:R-:W-:Y:S04]  /*34a60*/  STL [R1+0x8b0], R102 ;  /* 0x0008b06601007387 */ /* 0x000fe80000100800 */
[----:B------:R1:W-:Y:S02]  /*34a70*/  STL [R1+0x8a4], R4 ;  /* 0x0008a40401007387 */ /* 0x0003e40000100800 */
[----:B-1----:R-:W-:Y:S02]  /*34a80*/  IMAD.MOV.U32 R4, RZ, RZ, R103 ;  /* 0x000000ffff047224 */ /* 0x002fe400078e0067 */
[----:B------:R-:W5:Y:S04]  /*34a90*/  LDL.LU.64 R102, [R1+0xbf0] ;  /* 0x000bf00001667983 */ /* 0x000f680000300a00 */
[----:B------:R1:W-:Y:S04]  /*34aa0*/  STL [R1+0x8ac], R4 ;  /* 0x0008ac0401007387 */ /* 0x0003e80000100800 */
[----:B------:R1:W-:Y:S02]  /*34ab0*/  STL [R1+0x8b8], R106 ;  /* 0x0008b86a01007387 */ /* 0x0003e40000100800 */
[----:B-1----:R-:W-:-:S02]  /*34ac0*/  IMAD.MOV.U32 R4, RZ, RZ, R107 ;  /* 0x000000ffff047224 */ /* 0x002fc400078e006b */
[----:B------:R-:W-:Y:S04]  /*34ad0*/  STL [R1+0x8c0], R88 ;  /* 0x0008c05801007387 */ /* 0x000fe80000100800 */
[----:B------:R1:W-:Y:S04]  /*34ae0*/  STL [R1+0x8b4], R4 ;  /* 0x0008b40401007387 */ /* 0x0003e80000100800 */
[----:B------:R-:W5:Y:S01]  /*34af0*/  LDL.LU.64 R106, [R1+0xb60] ;  /* 0x000b6000016a7983 */ /* 0x000f620000300a00 */
[----:B-1----:R-:W-:-:S03]  /*34b00*/  IMAD.MOV.U32 R4, RZ, RZ, R89 ;  /* 0x000000ffff047224 */ /* 0x002fc600078e0059 */
[----:B------:R-:W-:Y:S04]  /*34b10*/  STL [R1+0x8c8], R108 ;  /* 0x0008c86c01007387 */ /* 0x000fe80000100800 */
[----:B------:R1:W-:Y:S02]  /*34b20*/  STL [R1+0x8bc], R4 ;  /* 0x0008bc0401007387 */ /* 0x0003e40000100800 */
[----:B-1----:R-:W-:Y:S02]  /*34b30*/  IMAD.MOV.U32 R4, RZ, RZ, R109 ;  /* 0x000000ffff047224 */ /* 0x002fe400078e006d */
[----:B------:R-:W5:Y:S04]  /*34b40*/  LDL.LU.64 R108, [R1+0xb08] ;  /* 0x000b0800016c7983 */ /* 0x000f680000300a00 */
[----:B------:R1:W-:Y:S04]  /*34b50*/  STL [R1+0x8c4], R4 ;  /* 0x0008c40401007387 */ /* 0x0003e80000100800 */
[----:B------:R1:W-:Y:S02]  /*34b60*/  STL [R1+0x8d0], R110 ;  /* 0x0008d06e01007387 */ /* 0x0003e40000100800 */
[----:B-1----:R-:W-:-:S02]  /*34b70*/  MOV R4, R111 ;  /* 0x0000006f00047202 */ /* 0x002fc40000000f00 */
        /* <DEDUP_REMOVED lines=9> */
[----:B------:R-:W-:Y:S01]  /*34c10*/  STL [R1+0x8e8], R92 ;  /* 0x0008e85c01007387 */ /* 0x000fe20000100800 */
[----:B-1----:R-:W-:-:S03]  /*34c20*/  IMAD.MOV.U32 R4, RZ, RZ, R93 ;  /* 0x000000ffff047224 */ /* 0x002fc600078e005d */
[----:B--2---:R-:W-:Y:S04]  /*34c30*/  STL [R1+0x8f0], R96 ;  /* 0x0008f06001007387 */ /* 0x004fe80000100800 */
[----:B------:R1:W-:Y:S04]  /*34c40*/  STL [R1+0x8e4], R4 ;  /* 0x0008e40401007387 */ /* 0x0003e80000100800 */
[----:B------:R-:W2:Y:S04]  /*34c50*/  LDL.LU.64 R76, [R1+0xca0] ;  /* 0x000ca000014c7983 */ /* 0x000ea80000300a00 */
[----:B------:R-:W2:Y:S01]  /*34c60*/  LDL.LU.64 R78, [R1+0xc80] ;  /* 0x000c8000014e7983 */ /* 0x000ea20000300a00 */
[----:B-1----:R-:W-:-:S05]  /*34c70*/  IMAD.MOV.U32 R4, RZ, RZ, R97 ;  /* 0x000000ffff047224 */ /* 0x002fca00078e0061 */
[----:B------:R1:W-:Y:S04]  /*34c80*/  STL [R1+0x8ec], R4 ;  /* 0x0008ec0401007387 */ /* 0x0003e80000100800 */
[----:B---3--:R-:W-:Y:S04]  /*34c90*/  STL [R1+0x8f8], R98 ;  /* 0x0008f86201007387 */ /* 0x008fe80000100800 */
[----:B------:R-:W3:Y:S01]  /*34ca0*/  LDL.LU.64 R80, [R1+0xc50] ;  /* 0x000c500001507983 */ /* 0x000ee20000300a00 */
[----:B-1----:R-:W-:-:S03]  /*34cb0*/  MOV R4, R99 ;  /* 0x0000006300047202 */ /* 0x002fc60000000f00 */
[----:B------:R-:W3:Y:S04]  /*34cc0*/  LDL.LU.64 R82, [R1+0xc10] ;  /* 0x000c100001527983 */ /* 0x000ee80000300a00 */
[----:B------:R1:W-:Y:S04]  /*34cd0*/  STL [R1+0x8f4], R4 ;  /* 0x0008f40401007387 */ /* 0x0003e80000100800 */
[----:B----4-:R-:W-:Y:S04]  /*34ce0*/  STL [R1+0x900], R100 ;  /* 0x0009006401007387 */ /* 0x010fe80000100800 */
[----:B------:R-:W4:Y:S01]  /*34cf0*/  LDL.LU.64 R86, [R1+0xbc0] ;  /* 0x000bc00001567983 */ /* 0x000f220000300a00 */
[----:B-1----:R-:W-:-:S03]  /*34d00*/  IMAD.MOV.U32 R4, RZ, RZ, R101 ;  /* 0x000000ffff047224 */ /* 0x002fc600078e0065 */
[----:B------:R-:W4:Y:S04]  /*34d10*/  LDL.LU.64 R88, [R1+0xb30] ;  /* 0x000b300001587983 */ /* 0x000f280000300a00 */
[----:B------:R1:W-:Y:S04]  /*34d20*/  STL [R1+0x8fc], R4 ;  /* 0x0008fc0401007387 */ /* 0x0003e80000100800 */
[----:B-----5:R-:W-:Y:S04]  /*34d30*/  STL [R1+0x908], R102 ;  /* 0x0009086601007387 */ /* 0x020fe80000100800 */
[----:B------:R-:W5:Y:S01]  /*34d40*/  LDL.LU.64 R90, [R1+0xad0] ;  /* 0x000ad000015a7983 */ /* 0x000f620000300a00 */
[----:B-1----:R-:W-:-:S03]  /*34d50*/  IMAD.MOV.U32 R4, RZ, RZ, R103 ;  /* 0x000000ffff047224 */ /* 0x002fc600078e0067 */
[----:B------:R-:W5:Y:S04]  /*34d60*/  LDL.LU.64 R92, [R1+0xa50] ;  /* 0x000a5000015c7983 */ /* 0x000f680000300a00 */
[----:B------:R1:W-:Y:S04]  /*34d70*/  STL [R1+0x904], R4 ;  /* 0x0009040401007387 */ /* 0x0003e80000100800 */
[----:B------:R-:W-:Y:S04]  /*34d80*/  STL [R1+0x910], R106 ;  /* 0x0009106a01007387 */ /* 0x000fe80000100800 */
        /* <DEDUP_REMOVED lines=9> */
[----:B------:R1:W-:Y:S04]  /*34e20*/  STL [R1+0x920], R110 ;  /* 0x0009206e01007387 */ /* 0x0003e80000100800 */
[----:B------:R-:W5:Y:S01]  /*34e30*/  LDL.LU.64 R106, [R1+0xbe8] ;  /* 0x000be800016a7983 */ /* 0x000f620000300a00 */
[----:B-1----:R-:W-:-:S03]  /*34e40*/  MOV R4, R111 ;  /* 0x0000006f00047202 */ /* 0x002fc60000000f00 */
[----:B------:R-:W5:Y:S04]  /*34e50*/  LDL.LU.64 R108, [R1+0xb58] ;  /* 0x000b5800016c7983 */ /* 0x000f680000300a00 */
[----:B------:R1:W-:Y:S04]  /*34e60*/  STL [R1+0x91c], R4 ;  /* 0x00091c0401007387 */ /* 0x0003e80000100800 */
[----:B------:R1:W-:Y:S04]  /*34e70*/  STL [R1+0x928], R112 ;  /* 0x0009287001007387 */ /* 0x0003e80000100800 */
[----:B------:R-:W5:Y:S01]  /*34e80*/  LDL.LU.64 R110, [R1+0xb00] ;  /* 0x000b0000016e7983 */ /* 0x000f620000300a00 */
[----:B-1----:R-:W-:-:S03]  /*34e90*/  IMAD.MOV.U32 R4, RZ, RZ, R113 ;  /* 0x000000ffff047224 */ /* 0x002fc600078e0071 */
[----:B------:R-:W5:Y:S04]  /*34ea0*/  LDL.LU.64 R112, [R1+0xa98] ;  /* 0x000a980001707983 */ /* 0x000f680000300a00 */
[----:B------:R2:W-:Y:S02]  /*34eb0*/  STL [R1+0x924], R4 ;  /* 0x0009240401007387 */ /* 0x0005e40000100800 */
[----:B--2---:R-:W-:Y:S02]  /*34ec0*/  IMAD.MOV.U32 R4, RZ, RZ, R77 ;  /* 0x000000ffff047224 */ /* 0x004fe400078e004d */
[----:B------:R-:W-:Y:S04]  /*34ed0*/  STL [R1+0x930], R76 ;  /* 0x0009304c01007387 */ /* 0x000fe80000100800 */
[----:B------:R-:W-:Y:S04]  /*34ee0*/  STL [R1+0x938], R78 ;  /* 0x0009384e01007387 */ /* 0x000fe80000100800 */
[----:B------:R1:W-:Y:S02]  /*34ef0*/  STL [R1+0x92c], R4 ;  /* 0x00092c0401007387 */ /* 0x0003e40000100800 */
[----:B-1----:R-:W-:-:S02]  /*34f00*/  IMAD.MOV.U32 R4, RZ, RZ, R79 ;  /* 0x000000ffff047224 */ /* 0x002fc400078e004f */
[----:B---3--:R-:W-:Y:S04]  /*34f10*/  STL [R1+0x940], R80 ;  /* 0x0009405001007387 */ /* 0x008fe80000100800 */
[----:B------:R1:W-:Y:S04]  /*34f20*/  STL [R1+0x934], R4 ;  /* 0x0009340401007387 */ /* 0x0003e80000100800 */
[----:B------:R-:W-:Y:S01]  /*34f30*/  STL [R1+0x948], R82 ;  /* 0x0009485201007387 */ /* 0x000fe20000100800 */
[----:B-1----:R-:W-:-:S05]  /*34f40*/  IMAD.MOV.U32 R4, RZ, RZ, R81 ;  /* 0x000000ffff047224 */ /* 0x002fca00078e0051 */
[----:B------:R1:W-:Y:S04]  /*34f50*/  STL [R1+0x93c], R4 ;  /* 0x00093c0401007387 */ /* 0x0003e80000100800 */
[----:B----4-:R-:W-:Y:S01]  /*34f60*/  STL [R1+0x950], R86 ;  /* 0x0009505601007387 */ /* 0x010fe20000100800 */
[----:B-1----:R-:W-:-:S05]  /*34f70*/  MOV R4, R83 ;  /* 0x0000005300047202 */ /* 0x002fca0000000f00 */
[----:B------:R1:W-:Y:S04]  /*34f80*/  STL [R1+0x944], R4 ;  /* 0x0009440401007387 */ /* 0x0003e80000100800 */
[----:B------:R-:W-:Y:S01]  /*34f90*/  STL [R1+0x958], R88 ;  /* 0x0009585801007387 */ /* 0x000fe20000100800 */
[----:B-1----:R-:W-:-:S05]  /*34fa0*/  IMAD.MOV.U32 R4, RZ, RZ, R87 ;  /* 0x000000ffff047224 */ /* 0x002fca00078e0057 */
[----:B------:R1:W-:Y:S04]  /*34fb0*/  STL [R1+0x94c], R4 ;  /* 0x00094c0401007387 */ /* 0x0003e80000100800 */
[----:B-----5:R-:W-:Y:S01]  /*34fc0*/  STL [R1+0x960], R90 ;  /* 0x0009605a01007387 */ /* 0x020fe20000100800 */
[----:B-1----:R-:W-:-:S05]  /*34fd0*/  IMAD.MOV.U32 R4, RZ, RZ, R89 ;  /* 0x000000ffff047224 */ /* 0x002fca00078e0059 */
[----:B------:R1:W-:Y:S04]  /*34fe0*/  STL [R1+0x954], R4 ;  /* 0x0009540401007387 */ /* 0x0003e80000100800 */
[----:B------:R-:W-:Y:S01]  /*34ff0*/  STL [R1+0x968], R92 ;  /* 0x0009685c01007387 */ /* 0x000fe20000100800 */
[----:B-1----:R-:W-:-:S05]  /*35000*/  IMAD.MOV.U32 R4, RZ, RZ, R91 ;  /* 0x000000ffff047224 */ /* 0x002fca00078e005b */
[----:B------:R1:W-:Y:S04]  /*35010*/  STL [R1+0x95c], R4 ;  /* 0x00095c0401007387 */ /* 0x0003e80000100800 */
[----:B------:R-:W-:Y:S01]  /*35020*/  STL [R1+0x970], R96 ;  /* 0x0009706001007387 */ /* 0x000fe20000100800 */
[----:B-1----:R-:W-:-:S05]  /*35030*/  IMAD.MOV.U32 R4, RZ, RZ, R93 ;  /* 0x000000ffff047224 */ /* 0x002fca00078e005d */
[----:B------:R1:W-:Y:S04]  /*35040*/  STL [R1+0x964], R4 ;  /* 0x0009640401007387 */ /* 0x0003e80000100800 */
[----:B------:R-:W-:Y:S01]  /*35050*/  STL [R1+0x978], R98 ;  /* 0x0009786201007387 */ /* 0x000fe20000100800 */
[----:B-1----:R-:W-:-:S05]  /*35060*/  MOV R4, R97 ;  /* 0x0000006100047202 */ /* 0x002fca0000000f00 */
        /* <DEDUP_REMOVED lines=12> */
[----:B------:R1:W-:Y:S01]  /*35130*/  STL [R1+0x98c], R4 ;  /* 0x00098c0401007387 */ /* 0x0003e20000100800 */
[----:B------:R-:W-:Y:S01]  /*35140*/  IMAD.MOV.U32 R204, RZ, RZ, R5 ;  /* 0x000000ffffcc7224 */ /* 0x000fe200078e0005 */
[----:B-1----:R-:W-:Y:S01]  /*35150*/  MOV R4, R109 ;  /* 0x0000006d00047202 */ /* 0x002fe20000000f00 */
[----:B------:R-:W-:Y:S01]  /*35160*/  IMAD.MOV.U32 R201, RZ, RZ, R6 ;  /* 0x000000ffffc97224 */ /* 0x000fe200078e0006 */
[----:B------:R-:W-:Y:S01]  /*35170*/  MOV R200, R9 ;  /* 0x0000000900c87202 */ /* 0x000fe20000000f00 */
        /* <DEDUP_REMOVED lines=18> */
[----:B------:R-:W-:Y:S04]  /*352a0*/  STL [R1+0x9a0], R110 ;  /* 0x0009a06e01007387 */ /* 0x000fe80000100800 */
[----:B------:R1:W-:Y:S04]  /*352b0*/  STL [R1+0x994], R4 ;  /* 0x0009940401007387 */ /* 0x0003e80000100800 */
[----:B------:R-:W-:Y:S01]  /*352c0*/  STL [R1+0x9a8], R112 ;  /* 0x0009a87001007387 */ /* 0x000fe20000100800 */
[----:B------:R-:W-:-:S02]  /*352d0*/  IMAD.MOV.U32 R5, RZ, RZ, R113 ;  /* 0x000000ffff057224 */ /* 0x000fc400078e0071 */
[----:B-1----:R-:W-:-:S05]  /*352e0*/  IMAD.MOV.U32 R4, RZ, RZ, R111 ;  /* 0x000000ffff047224 */ /* 0x002fca00078e006f */
[----:B------:R1:W-:Y:S04]  /*352f0*/  STL [R1+0x99c], R4 ;  /* 0x00099c0401007387 */ /* 0x0003e80000100800 */
[----:B------:R2:W-:Y:S01]  /*35300*/  STL [R1+0x9a4], R5 ;  /* 0x0009a40501007387 */ /* 0x0005e20000100800 */
[----:B-1----:R-:W-:-:S04]  /*35310*/  SHF.R.S32.HI R4, RZ, 0x7, R249 ;  /* 0x00000007ff047819 */ /* 0x002fc800000114f9 */
[----:B--2---:R-:W-:-:S05]  /*35320*/  VIMNMX R5, PT, PT, R4, 0x2, !PT ;  /* 0x0000000204057848 */ /* 0x004fca0007fe0100 */
[----:B------:R-:W-:-:S05]  /*35330*/  VIADD R5, R5, 0xfffffffe ;  /* 0xfffffffe05057836 */ /* 0x000fca0000000000 */
[----:B------:R1:W-:Y:S01]  /*35340*/  STL [R1+0xa34], R5 ;  /* 0x000a340501007387 */ /* 0x0003e20000100800 */
[----:B------:R-:W-:Y:S02]  /*35350*/  VIADD R6, R4, 0xfffffffd ;  /* 0xfffffffd04067836 */ /* 0x000fe40000000000 */
[----:B------:R-:W-:Y:S02]  /*35360*/  HFMA2 R4, -RZ, RZ, 0, 0 ;  /* 0x00000000ff047431 */ /* 0x000fe400000001ff */
        /* <DEDUP_REMOVED lines=11> */
[----:B------:R-:W-:Y:S01]  /*35420*/  IMAD.MOV.U32 R250, RZ, RZ, RZ ;  /* 0x000000fffffa7224 */ /* 0x000fe200078e00ff */
[----:B------:R-:W-:Y:S01]  /*35430*/  UMOV UR13, 0x1 ;  /* 0x00000001000d7882 */ /* 0x000fe20000000000 */
[----:B------:R-:W-:Y:S01]  /*35440*/  UMOV UR14, 0x2 ;  /* 0x00000002000e7882 */ /* 0x000fe20000000000 */
[----:B------:R-:W-:Y:S01]  /*35450*/  UMOV UR7, URZ ;  /* 0x000000ff00077c82 */ /* 0x000fe20008000000 */
[----:B------:R-:W-:Y:S01]  /*35460*/  UMOV UR8, URZ ;  /* 0x000000ff00087c82 */ /* 0x000fe20008000000 */
[----:B-1----:R-:W-:-:S05]  /*35470*/  UMOV UR5, URZ ;  /* 0x000000ff00057c82 */ /* 0x002fca0008000000 */
.L_x_11:
[----:B------:R-:W-:Y:S01]  /*35480*/  IMAD.U32 R4, R4, -0x80000000, RZ ;  /* 0x8000000004047824 */ /* 0x000fe200078e00ff */
[----:B------:R-:W-:-:S03]  /*35490*/  UIADD3 UR8, UPT, UPT, UR8, 0x1, URZ ;  /* 0x0000000108087890 */ /* 0x000fc6000fffe0ff */
[----:B------:R-:W1:Y:S01]  /*354a0*/  SYNCS.PHASECHK.TRANS64.TRYWAIT P2, [UR4], R4 ;  /* 0x00000004ff0075a7 */ /* 0x000e620008041104 */
[----:B------:R-:W-:-:S04]  /*354b0*/  UISETP.GT.AND UP1, UPT, UR8, 0x1, UPT ;  /* 0x000000010800788c */ /* 0x000fc8000bf24270 */
[----:B------:R-:W-:-:S04]  /*354c0*/  USEL UR8, UR8, URZ, !UP1 ;  /* 0x000000ff08087287 */ /* 0x000fc8000c800000 */
[----:B------:R-:W-:Y:S01]  /*354d0*/  ULEA UR6, UR8, UR9, 0x10 ;  /* 0x0000000908067291 */ /* 0x000fe2000f8e80ff */
[----:B-1----:R-:W-:Y:S11]  /*354e0*/  @!P2 BRA `(.L_x_9) ;  /* 0x00000174002ca947 */ /* 0x002ff60003800000 */
.L_x_17:
[----:B------:R-:W-:-:S04]  /*354f0*/  DEPBAR.LE SB0, 0x2 ;  /* 0x000080800000791a */ /* 0x000fc80000000000 */
[----:B------:R-:W-:Y:S01]  /*35500*/  LEA R249, R133, UR6, 0x9 ;  /* 0x0000000685f97c11 */ /* 0x000fe2000f8e48ff */
[----:B------:R-:W-:Y:S01]  /*35510*/  BAR.SYNC.DEFER_BLOCKING 0x0 ;  /* 0x0000000000007b1d */ /* 0x000fe20000010000 */
[----:B------:R-:W-:Y:S02]  /*35520*/  UIADD3 UR7, UPT, UPT, UR7, 0x1, URZ ;  /* 0x0000000107077890 */ /* 0x000fe4000fffe0ff */
[----:B------:R-:W-:Y:S02]  /*35530*/  ULEA UR4, UR13, UR9, 0x3 ;  /* 0x000000090d047291 */ /* 0x000fe4000f8e18ff */
[----:B------:R-:W-:Y:S02]  /*35540*/  UISETP.GT.AND UP1, UPT, UR7, 0x2, UPT ;  /* 0x000000020700788c */ /* 0x000fe4000bf24270 */
[----:B------:R-:W-:Y:S02]  /*35550*/  UIADD3 UR4, UPT, UPT, UR4, 0x80000, URZ ;  /* 0x0008000004047890 */ /* 0x000fe4000fffe0ff */
[----:B------:R-:W-:Y:S01]  /*35560*/  USEL UR7, UR7, URZ, !UP1 ;  /* 0x000000ff07077287 */ /* 0x000fe2000c800000 */
[----:B------:R-:W-:Y:S01]  /*35570*/  UMOV UR6, UR5 ;  /* 0x0000000500067c82 */ /* 0x000fe20008000000 */
        /* <DEDUP_REMOVED lines=32> */
[----:B-1----:R1:W-:Y:S01]  /*35780*/  STTM.x128 tmem[UR11+0x100], R4 ;  /* 0x00010004000079ed */ /* 0x0023e200083c000b */
[----:B------:R-:W2:Y:S02]  /*35790*/  FENCE.VIEW.ASYNC.T ;  /* 0x00000000000073c6 */ /* 0x000ea40000000200 */
[----:B--2---:R-:W-:Y:S06]  /*357a0*/  BAR.SYNC.DEFER_BLOCKING 0x0 ;  /* 0x0000000000007b1d */ /* 0x004fec0000010000 */
[----:B------:R-:W-:Y:S05]  /*357b0*/  @P1 BRA `(.L_x_10) ;  /* 0x0000000400701947 */ /* 0x000fea0003800000 */
[----:B------:R-:W-:Y:S01]  /*357c0*/  ULEA UR24, UR7, UR9, 0x11 ;  /* 0x0000000907187291 */ /* 0x000fe2000f8e88ff */
[----:B------:R-:W-:Y:S01]  /*357d0*/  UMOV UR28, URZ ;  /* 0x000000ff001c7c82 */ /* 0x000fe20008000000 */
[----:B------:R-:W-:Y:S02]  /*357e0*/  UIADD3 UR47, UPT, UPT, UR10, 0x108, URZ ;  /* 0x000001080a2f7890 */ /* 0x000fe4000fffe0ff */
[----:B------:R-:W-:Y:S02]  /*357f0*/  USHF.R.U32.HI UR24, URZ, 0x4, UR24 ;  /* 0x00000004ff187899 */ /* 0x000fe40008011618 */
[----:B------:R-:W-:Y:S02]  /*35800*/  UIADD3 UR73, UPT, UPT, UR10, 0x110, URZ ;  /* 0x000001100a497890 */ /* 0x000fe4000fffe0ff */
[----:B------:R-:W-:Y:S02]  /*35810*/  USGXT.U32 UR52, UR24, 0xe ;  /* 0x0000000e1834789a */ /* 0x000fe40008000000 */
[----:B------:R-:W-:-:S02]  /*35820*/  UIADD3 UR5, UPT, UPT, UR10, 0x118, URZ ;  /* 0x000001180a057890 */ /* 0x000fc4000fffe0ff */
[----:B------:R-:W-:Y:S02]  /*35830*/  UIADD3 UR56, UP1, UPT, UR52, 0x2, URZ ;  /* 0x0000000234387890 */ /* 0x000fe4000ff3e0ff */
[----:B------:R-:W-:Y:S02]  /*35840*/  UIADD3 UR15, UPT, UPT, UR10, 0x120, URZ ;  /* 0x000001200a0f7890 */ /* 0x000fe4000fffe0ff */
[----:B------:R-:W-:Y:S02]  /*35850*/  UIADD3.X UR57, UPT, UPT, UR28, 0x40004040, URZ, UP1, !UPT ;  /* 0x400040401c397890 */ /* 0x000fe40008ffe4ff */
[----:B------:R-:W-:Y:S02]  /*35860*/  UIADD3 UR62, UP3, UPT, UR56, 0x2, URZ ;  /* 0x00000002383e7890 */ /* 0x000fe4000ff7e0ff */
[----:B------:R-:W-:Y:S02]  /*35870*/  UIADD3 UR58, UP4, UPT, UR56, 0x4, URZ ;  /* 0x00000004383a7890 */ /* 0x000fe4000ff9e0ff */
[----:B------:R-:W-:-:S02]  /*35880*/  UIADD3 UR32, UP5, UPT, UR56, 0x7fe, URZ ;  /* 0x000007fe38207890 */ /* 0x000fc4000ffbe0ff */
[----:B------:R-:W-:Y:S02]  /*35890*/  UIADD3 UR34, UP6, UPT, UR56, 0x800, URZ ;  /* 0x0000080038227890 */ /* 0x000fe4000ffde0ff */
[----:B------:R-:W-:Y:S02]  /*358a0*/  UIADD3 UR36, UP1, UPT, UR56, 0x802, URZ ;  /* 0x0000080238247890 */ /* 0x000fe4000ff3e0ff */
[----:B------:R-:W-:Y:S02]  /*358b0*/  UIADD3.X UR63, UPT, UPT, UR57, URZ, URZ, UP3, !UPT ;  /* 0x000000ff393f7290 */ /* 0x000fe40009ffe4ff */
[----:B------:R-:W-:Y:S02]  /*358c0*/  UIADD3 UR38, UP2, UPT, UR56, 0x804, URZ ;  /* 0x0000080438267890 */ /* 0x000fe4000ff5e0ff */
[----:B------:R-:W-:Y:S02]  /*358d0*/  UIADD3.X UR59, UPT, UPT, UR57, URZ, URZ, UP4, !UPT ;  /* 0x000000ff393b7290 */ /* 0x000fe4000a7fe4ff */
[----:B------:R-:W-:-:S02]  /*358e0*/  UIADD3 UR40, UP3, UPT, UR56, 0xffe, URZ ;  /* 0x00000ffe38287890 */ /* 0x000fc4000ff7e0ff */
[----:B------:R-:W-:Y:S02]  /*358f0*/  UIADD3.X UR33, UPT, UPT, UR57, URZ, URZ, UP5, !UPT ;  /* 0x000000ff39217290 */ /* 0x000fe4000affe4ff */
[----:B------:R-:W-:Y:S02]  /*35900*/  UIADD3 UR16, UPT, UPT, UR10, 0x128, URZ ;  /* 0x000001280a107890 */ /* 0x000fe4000fffe0ff */
[----:B------:R-:W-:Y:S02]  /*35910*/  UIADD3 UR42, UP4, UPT, UR56, 0x1000, URZ ;  /* 0x00001000382a7890 */ /* 0x000fe4000ff9e0ff */
[----:B------:R-:W-:Y:S02]  /*35920*/  UIADD3.X UR35, UPT, UPT, UR57, URZ, URZ, UP6, !UPT ;  /* 0x000000ff39237290 */ /* 0x000fe4000b7fe4ff */
[----:B------:R-:W-:Y:S02]  /*35930*/  UIADD3 UR17, UPT, UPT, UR10, 0x130, URZ ;  /* 0x000001300a117890 */ /* 0x000fe4000fffe0ff */
[----:B------:R-:W-:-:S02]  /*35940*/  UIADD3 UR44, UP5, UPT, UR56, 0x1002, URZ ;  /* 0x00001002382c7890 */ /* 0x000fc4000ffbe0ff */
[----:B------:R-:W-:Y:S01]  /*35950*/  UIADD3.X UR37, UPT, UPT, UR57, URZ, URZ, UP1, !UPT ;  /* 0x000000ff39257290 */ /* 0x000fe20008ffe4ff */
[----:B------:R-:W-:Y:S01]  /*35960*/  UMOV UR64, 0x0 ;  /* 0x0000000000407882 */ /* 0x000fe20000000000 */
[----:B------:R-:W-:Y:S01]  /*35970*/  UMOV UR65, 0x8400910 ;  /* 0x0840091000417882 */ /* 0x000fe20000000000 */
[----:B------:R-:W-:Y:S01]  /*35980*/  UIADD3 UR18, UPT, UPT, UR10, 0x138, URZ ;  /* 0x000001380a127890 */ /* 0x000fe2000fffe0ff */
[----:B------:R-:W-:Y:S01]  /*35990*/  UMOV UR53, 0x40004040 ;  /* 0x4000404000357882 */ /* 0x000fe20000000000 */
[----:B------:R-:W-:Y:S01]  /*359a0*/  UIADD3 UR46, UP6, UPT, UR56, 0x1004, URZ ;  /* 0x00001004382e7890 */ /* 0x000fe2000ffde0ff */
[----:B------:R2:W-:Y:S01]  /*359b0*/  UTCHMMA tmem[UR12], gdesc[UR52], tmem[UR10], tmem[UR64], idesc[UR65], UPT ;  /* 0x00ff40340c0079ea */ /* 0x0005e2000b80000a */
[----:B------:R-:W-:Y:S01]  /*359c0*/  UIADD3.X UR39, UPT, UPT, UR57, URZ, URZ, UP2, !UPT ;  /* 0x000000ff39277290 */ /* 0x000fe200097fe4ff */
[----:B------:R-:W-:Y:S01]  /*359d0*/  UMOV UR68, 0x0 ;  /* 0x0000000000447882 */ /* 0x000fe20000000000 */
[----:B------:R-:W-:Y:S01]  /*359e0*/  UMOV UR69, 0x8400910 ;  /* 0x0840091000457882 */ /* 0x000fe20000000000 */
[----:B------:R-:W-:-:S02]  /*359f0*/  UIADD3 UR19, UPT, UPT, UR10, 0x140, URZ ;  /* 0x000001400a137890 */ /* 0x000fc4000fffe0ff */
[----:B------:R3:W-:Y:S01]  /*35a00*/  UTCHMMA tmem[UR47], gdesc[UR56], tmem[UR10], tmem[UR68], idesc[UR69], UPT ;  /* 0x00ff44382f0079ea */ /* 0x0007e2000b80000a */
[----:B------:R-:W-:Y:S02]  /*35a10*/  UIADD3 UR48, UP1, UPT, UR56, 0x17fe, URZ ;  /* 0x000017fe38307890 */ /* 0x000fe4000ff3e0ff */
[----:B------:R-:W-:Y:S01]  /*35a20*/  UIADD3.X UR41, UPT, UPT, UR57, URZ, URZ, UP3, !UPT ;  /* 0x000000ff39297290 */ /* 0x000fe20009ffe4ff */
[----:B------:R-:W-:Y:S01]  /*35a30*/  UMOV UR60, 0x0 ;  /* 0x00000000003c7882 */ /* 0x000fe20000000000 */
[----:B------:R-:W-:Y:S01]  /*35a40*/  UMOV UR61, 0x8400910 ;  /* 0x08400910003d7882 */ /* 0x000fe20000000000 */
[----:B------:R-:W-:Y:S02]  /*35a50*/  UIADD3 UR20, UPT, UPT, UR10, 0x148, URZ ;  /* 0x000001480a147890 */ /* 0x000fe4000fffe0ff */
[----:B------:R4:W-:Y:S01]  /*35a60*/  UTCHMMA tmem[UR73], gdesc[UR62], tmem[UR10], tmem[UR60], idesc[UR61], UPT ;  /* 0x00ff3c3e490079ea */ /* 0x0009e2000b80000a */
[----:B------:R-:W-:Y:S02]  /*35a70*/  UIADD3 UR50, UP2, UPT, UR56, 0x1800, URZ ;  /* 0x0000180038327890 */ /* 0x000fe4000ff5e0ff */
[----:B------:R-:W-:Y:S01]  /*35a80*/  UIADD3.X UR43, UPT, UPT, UR57, URZ, URZ, UP4, !UPT ;  /* 0x000000ff392b7290 */ /* 0x000fe2000a7fe4ff */
[----:B------:R-:W-:Y:S01]  /*35a90*/  UMOV UR54, 0x0 ;  /* 0x0000000000367882 */ /* 0x000fe20000000000 */
[----:B------:R-:W-:Y:S01]  /*35aa0*/  UMOV UR55, 0x8400910 ;  /* 0x0840091000377882 */ /* 0x000fe20000000000 */
[----:B------:R-:W-:-:S02]  /*35ab0*/  UIADD3 UR21, UPT, UPT, UR10, 0x150, URZ ;  /* 0x000001500a157890 */ /* 0x000fc4000fffe0ff */
[----:B------:R5:W-:Y:S01]  /*35ac0*/  UTCHMMA tmem[UR5], gdesc[UR58], tmem[UR10], tmem[UR54], idesc[UR55], UPT ;  /* 0x00ff363a050079ea */ /* 0x000be2000b80000a */
[----:B--2---:R-:W-:Y:S01]  /*35ad0*/  UIADD3 UR52, UP3, UPT, UR56, 0x1802, URZ ;  /* 0x0000180238347890 */ /* 0x004fe2000ff7e0ff */
[----:B------:R2:W-:Y:S01]  /*35ae0*/  UTCHMMA tmem[UR15], gdesc[UR32], tmem[UR10], tmem[UR60], idesc[UR61], UPT ;  /* 0x00ff3c200f0079ea */ /* 0x0005e2000b80000a */
[----:B------:R-:W-:Y:S01]  /*35af0*/  UIADD3.X UR45, UPT, UPT, UR57, URZ, URZ, UP5, !UPT ;  /* 0x000000ff392d7290 */ /* 0x000fe2000affe4ff */
[----:B------:R2:W-:Y:S01]  /*35b00*/  UTCHMMA tmem[UR16], gdesc[UR34], tmem[UR10], tmem[UR68], idesc[UR69], UPT ;  /* 0x00ff4422100079ea */ /* 0x0005e2000b80000a */
[----:B------:R-:W-:Y:S02]  /*35b10*/  UIADD3 UR66, UPT, UPT, UR10, 0x158, URZ ;  /* 0x000001580a427890 */ /* 0x000fe4000fffe0ff */
[----:B------:R2:W-:Y:S01]  /*35b20*/  UTCHMMA tmem[UR17], gdesc[UR36], tmem[UR10], tmem[UR54], idesc[UR55], UPT ;  /* 0x00ff3624110079ea */ /* 0x0005e2000b80000a */
[----:B------:R-:W-:Y:S02]  /*35b30*/  UIADD3 UR64, UP4, UPT, UR56, 0x1804, URZ ;  /* 0x0000180438407890 */ /* 0x000fe4000ff9e0ff */
[----:B---3--:R-:W-:-:S02]  /*35b40*/  UIADD3.X UR47, UPT, UPT, UR57, URZ, URZ, UP6, !UPT ;  /* 0x000000ff392f7290 */ /* 0x008fc4000b7fe4ff */
[----:B------:R-:W-:Y:S02]  /*35b50*/  UIADD3 UR67, UPT, UPT, UR10, 0x160, URZ ;  /* 0x000001600a437890 */ /* 0x000fe4000fffe0ff */
[----:B------:R-:W-:Y:S02]  /*35b60*/  UIADD3.X UR49, UPT, UPT, UR57, URZ, URZ, UP1, !UPT ;  /* 0x000000ff39317290 */ /* 0x000fe40008ffe4ff */
[----:B------:R-:W-:Y:S02]  /*35b70*/  UIADD3 UR70, UPT, UPT, UR10, 0x168, URZ ;  /* 0x000001680a467890 */ /* 0x000fe4000fffe0ff */
[----:B------:R-:W-:Y:S02]  /*35b80*/  UIADD3.X UR51, UPT, UPT, UR57, URZ, URZ, UP2, !UPT ;  /* 0x000000ff39337290 */ /* 0x000fe400097fe4ff */
[----:B------:R-:W-:Y:S02]  /*35b90*/  UIADD3 UR71, UPT, UPT, UR10, 0x170, URZ ;  /* 0x000001700a477890 */ /* 0x000fe4000fffe0ff */
[----:B------:R-:W-:Y:S01]  /*35ba0*/  UIADD3.X UR53, UPT, UPT, UR57, URZ, URZ, UP3, !UPT ;  /* 0x000000ff39357290 */ /* 0x000fe20009ffe4ff */
[----:B----4-:R-:W-:Y:S01]  /*35bb0*/  UMOV UR62, 0x0 ;  /* 0x00000000003e7882 */ /* 0x010fe20000000000 */
[----:B------:R-:W-:Y:S01]  /*35bc0*/  UMOV UR63, 0x8400910 ;  /* 0x08400910003f7882 */ /* 0x000fe20000000000 */
[----:B------:R-:W-:-:S02]  /*35bd0*/  UIADD3 UR72, UPT, UPT, UR10, 0x178, URZ ;  /* 0x000001780a487890 */ /* 0x000fc4000fffe0ff */
[----:B------:R2:W-:Y:S01]  /*35be0*/  UTCHMMA tmem[UR18], gdesc[UR38], tmem[UR10], tmem[UR62], idesc[UR63], UPT ;  /* 0x00ff3e26120079ea */ /* 0x0005e2000b80000a */
[----:B------:R-:W-:Y:S01]  /*35bf0*/  UIADD3.X UR65, UPT, UPT, UR57, URZ, URZ, UP4, !UPT ;  /* 0x000000ff39417290 */ /* 0x000fe2000a7fe4ff */
[----:B------:R2:W-:Y:S01]  /*35c00*/  UTCHMMA tmem[UR19], gdesc[UR40], tmem[UR10], tmem[UR60], idesc[UR61], UPT ;  /* 0x00ff3c28130079ea */ /* 0x0005e2000b80000a */
        /* <DEDUP_REMOVED lines=13> */
[----:B-----5:R-:W-:Y:S01]  /*35ce0*/  UMOV UR5, URZ ;  /* 0x000000ff00057c82 */ /* 0x020fe20008000000 */
[----:B------:R2:W-:Y:S01]  /*35cf0*/  UTCHMMA tmem[UR67], gdesc[UR48], tmem[UR10], tmem[UR24], idesc[UR25], UPT ;  /* 0x00ff1830430079ea */ /* 0x0005e2000b80000a */
[----:B------:R-:W-:Y:S01]  /*35d00*/  UMOV UR30, 0x0 ;  /* 0x00000000001e7882 */ /* 0x000fe20000000000 */
[----:B------:R-:W-:Y:S01]  /*35d10*/  UMOV UR31, 0x8400910 ;  /* 0x08400910001f7882 */ /* 0x000fe20000000000 */
[----:B------:R2:W-:Y:S01]  /*35d20*/  UTCHMMA tmem[UR70], gdesc[UR50], tmem[UR10], tmem[UR26], idesc[UR27], UPT ;  /* 0x00ff1a32460079ea */ /* 0x0005e2000b80000a */
[----:B------:R-:W-:Y:S01]  /*35d30*/  UMOV UR56, UR4 ;  /* 0x0000000400387c82 */ /* 0x000fe20008000000 */
[----:B------:R2:W-:Y:S01]  /*35d40*/  UTCHMMA tmem[UR71], gdesc[UR52], tmem[UR10], tmem[UR28], idesc[UR29], UPT ;  /* 0x00ff1c34470079ea */ /* 0x0005e2000b80000a */
[----:B------:R2:W-:Y:S01]  /*35d50*/  UTCHMMA tmem[UR72], gdesc[UR64], tmem[UR10], tmem[UR30], idesc[UR31], UPT ;  /* 0x00ff1e40480079ea */ /* 0x0005e2000b80000a */
[----:B------:R2:W-:Y:S01]  /*35d60*/  UTCBAR [UR56], URZ ;  /* 0x000000ff380073e9 */ /* 0x0005e200080000ff */
[----:B------:R-:W-:Y:S01]  /*35d70*/  NOP ;  /* 0x0000000000007918 */ /* 0x000fe20000000000 */
.L_x_10:
[----:B-1----:R-:W3:Y:S01]  /*35d80*/  LDL.LU R12, [R1+0xa30] ;  /* 0x000a3000010c7983 */ /* 0x002ee20000300800 */
[----:B------:R-:W1:Y:S03]  /*35d90*/  LDC R4, c[0x0][0x3a0] ;  /* 0x0000e800ff047b82 */ /* 0x000e660000000800 */
[----:B------:R-:W4:Y:S05]  /*35da0*/  LDL.LU R9, [R1+0xa2c] ;  /* 0x000a2c0001097983 */ /* 0x000f2a0000300800 */
[----:B------:R-:W5:Y:S08]  /*35db0*/  LDC R5, c[0x0][0x3a0] ;  /* 0x0000e800ff057b82 */ /* 0x000f700000000800 */
[----:B------:R-:W-:Y:S01]  /*35dc0*/  BAR.SYNC.DEFER_BLOCKING 0x0 ;  /* 0x0000000000007b1d */ /* 0x000fe20000010000 */
[----:B------:R-:W-:-:S05]  /*35dd0*/  IADD3 R136, P6, PT, R136, R2, RZ ;  /* 0x0000000288887210 */ /* 0x000fca0007fde0ff */
[----:B--2---:R-:W2:Y:S01]  /*35de0*/  LDL.LU R11, [R1+0xa28] ;  /* 0x000a2800010b7983 */ /* 0x004ea20000300800 */
[----:B-1----:R-:W-:-:S03]  /*35df0*/  VIADD R4, R4, 0x7f ;  /* 0x0000007f04047836 */ /* 0x002fc60000000000 */
[----:B------:R-:W2:Y:S01]  /*35e00*/  LDL.LU R10, [R1+0xa24] ;  /* 0x000a2400010a7983 */ /* 0x000ea20000300800 */
[----:B-----5:R-:W-:Y:S01]  /*35e10*/  VIADD R8, R5, 0xfffffe80 ;  /* 0xfffffe8005087836 */ /* 0x020fe20000000000 */
[----:B------:R-:W-:-:S04]  /*35e20*/  SHF.R.S32.HI R5, RZ, 0x1f, R4 ;  /* 0x0000001fff057819 */ /* 0x000fc80000011404 */
[----:B------:R-:W-:Y:S01]  /*35e30*/  LEA.HI R5, R5, R4, RZ, 0x7 ;  /* 0x0000000405057211 */ /* 0x000fe200078f38ff */
[----:B------:R-:W-:-:S03]  /*35e40*/  IMAD R4, R250, -0x80, R8 ;  /* 0xffffff80fa047824 */ /* 0x000fc600078e0208 */
[----:B------:R-:W-:Y:S02]  /*35e50*/  SHF.R.S32.HI R5, RZ, 0x7, R5 ;  /* 0x00000007ff057819 */ /* 0x000fe40000011405 */
[----:B------:R-:W-:Y:S02]  /*35e60*/  ISETP.GT.AND P4, PT, R4, RZ, PT ;  /* 0x000000ff0400720c */ /* 0x000fe40003f84270 */
[----:B------:R-:W-:Y:S02]  /*35e70*/  IADD3 R5, PT, PT, R5, -0x3, RZ ;  /* 0xfffffffd05057810 */ /* 0x000fe40007ffe0ff */
[----:B------:R-:W-:Y:S02]  /*35e80*/  SEL R6, RZ, 0x4, !P4 ;  /* 0x00000004ff067807 */ /* 0x000fe40006000000 */
[----:B------:R-:W-:Y:S02]  /*35e90*/  ISETP.GE.AND P2, PT, R250, R5, PT ;  /* 0x00000005fa00720c */ /* 0x000fe40003f46270 */
[----:B------:R-:W-:-:S02]  /*35ea0*/  ISETP.GT.AND P5, PT, R4, 0x1, PT ;  /* 0x000000010400780c */ /* 0x000fc40003fa4270 */
[----:B------:R-:W-:Y:S02]  /*35eb0*/  SEL R6, R6, RZ, !P2 ;  /* 0x000000ff06067207 */ /* 0x000fe40005000000 */
[----:B------:R-:W-:Y:S02]  /*35ec0*/  SEL R5, RZ, 0x4, !P5 ;  /* 0x00000004ff057807 */ /* 0x000fe40006800000 */
[----:B------:R-:W-:Y:S02]  /*35ed0*/  ISETP.NE.U32.AND P5, PT, R6, RZ, PT ;  /* 0x000000ff0600720c */ /* 0x000fe40003fa5070 */
[----:B------:R-:W-:Y:S01]  /*35ee0*/  SEL R5, R5, RZ, !P2 ;  /* 0x000000ff05057207 */ /* 0x000fe20005000000 */
[----:B------:R-:W-:Y:S01]  /*35ef0*/  IMAD.X R137, R137, 0x1, R0, P6 ;  /* 0x0000000189897824 */ /* 0x000fe200030e0600 */
[----:B------:R-:W-:Y:S02]  /*35f00*/  IADD3 R138, P6, PT, R138, R2, RZ ;  /* 0x000000028a8a7210 */ /* 0x000fe40007fde0ff */
[----:B------:R-:W-:Y:S01]  /*35f10*/  ISETP.NE.U32.AND P4, PT, R5, RZ, PT ;  /* 0x000000ff0500720c */ /* 0x000fe20003f85070 */
[----:B------:R-:W-:-:S02]  /*35f20*/  IMAD.MOV.U32 R6, RZ, RZ, R136 ;  /* 0x000000ffff067224 */ /* 0x000fc400078e0088 */
[----:B------:R-:W-:Y:S02]  /*35f30*/  IMAD.MOV.U32 R7, RZ, RZ, R137 ;  /* 0x000000ffff077224 */ /* 0x000fe400078e0089 */
[----:B------:R-:W-:-:S03]  /*35f40*/  IMAD.X R139, R139, 0x1, R0, P6 ;  /* 0x000000018b8b7824 */ /* 0x000fc600030e0600 */
[----:B------:R-:W-:Y:S01]  /*35f50*/  @!PT LDS RZ, [RZ] ;  /* 0x00000000fffff984 */ /* 0x000fe20000000800 */
[----:B------:R-:W-:Y:S01]  /*35f60*/  @!PT LDS RZ, [RZ] ;  /* 0x00000000fffff984 */ /* 0x000fe20000000800 */
[----:B------:R-:W-:Y:S01]  /*35f70*/  @!PT LDS RZ, [RZ] ;  /* 0x00000000fffff984 */ /* 0x000fe20000000800 */
[----:B------:R1:W-:Y:S02]  /*35f80*/  LDGSTS.E [R249+0x60000], desc[UR22][R6.64], P5 ;  /* 0x6000000006f97fae */ /* 0x0003e4000a9a1016 */
[----:B-1----:R-:W-:Y:S01]  /*35f90*/  MOV R6, R138 ;  /* 0x0000008a00067202 */ /* 0x002fe20000000f00 */
[----:B------:R-:W-:-:S05]  /*35fa0*/  IMAD.MOV.U32 R7, RZ, RZ, R139 ;  /* 0x000000ffff077224 */ /* 0x000fca00078e008b */
[----:B------:R1:W-:Y:S01]  /*35fb0*/  LDGSTS.E [R249+0x60004], desc[UR22][R6.64], P4 ;  /* 0x6000400006f97fae */ /* 0x0003e2000a1a1016 */
[C---:B------:R-:W-:Y:S02]  /*35fc0*/  ISETP.GT.AND P4, PT, R4.reuse, 0x2, PT ;  /* 0x000000020400780c */ /* 0x040fe40003f84270 */
[----:B------:R-:W-:Y:S02]  /*35fd0*/  ISETP.GT.AND P5, PT, R4, 0x3, PT ;  /* 0x000000030400780c */ /* 0x000fe40003fa4270 */
[----:B------:R-:W-:Y:S02]  /*35fe0*/  IADD3 R251, P6, PT, R251, R2, RZ ;  /* 0x00000002fbfb7210 */ /* 0x000fe40007fde0ff */
[----:B-1----:R-:W-:Y:S02]  /*35ff0*/  SEL R6, RZ, 0x4, !P4 ;  /* 0x00000004ff067807 */ /* 0x002fe40006000000 */
[----:B------:R-:W-:Y:S02]  /*36000*/  SEL R5, RZ, 0x4, !P5 ;  /* 0x00000004ff057807 */ /* 0x000fe40006800000 */
[----:B------:R-:W-:Y:S01]  /*36010*/  SEL R6, R6, RZ, !P2 ;  /* 0x000000ff06067207 */ /* 0x000fe20005000000 */
[----:B------:R-:W-:Y:S01]  /*36020*/  IMAD.X R140, R140, 0x1, R0, P6 ;  /* 0x000000018c8c7824 */ /* 0x000fe200030e0600 */
[----:B------:R-:W-:-:S02]  /*36030*/  SEL R5, R5, RZ, !P2 ;  /* 0x000000ff05057207 */ /* 0x000fc40005000000 */
[----:B------:R-:W-:Y:S02]  /*36040*/  ISETP.NE.U32.AND P5, PT, R6, RZ, PT ;  /* 0x000000ff0600720c */ /* 0x000fe40003fa5070 */
[----:B------:R-:W-:Y:S02]  /*36050*/  IADD3 R141, P6, PT, R141, R2, RZ ;  /* 0x000000028d8d7210 */ /* 0x000fe40007fde0ff */
[----:B------:R-:W-:Y:S01]  /*36060*/  ISETP.NE.U32.AND P4, PT, R5, RZ, PT ;  /* 0x000000ff0500720c */ /* 0x000fe20003f85070 */
[----:B------:R-:W-:Y:S01]  /*36070*/  IMAD.MOV.U32 R6, RZ, RZ, R251 ;  /* 0x000000ffff067224 */ /* 0x000fe200078e00fb */
[----:B------:R-:W-:Y:S01]  /*36080*/  MOV R7, R140 ;  /* 0x0000008c00077202 */ /* 0x000fe20000000f00 */
[----:B------:R-:W-:-:S06]  /*36090*/  IMAD.X R142, R142, 0x1, R0, P6 ;  /* 0x000000018e8e7824 */ /* 0x000fcc00030e0600 */
[----:B------:R1:W-:Y:S02]  /*360a0*/  LDGSTS.E [R249+0x60008], desc[UR22][R6.64], P5 ;  /* 0x6000800006f97fae */ /* 0x0003e4000a9a1016 */
[----:B-1----:R-:W-:Y:S02]  /*360b0*/  IMAD.MOV.U32 R6, RZ, RZ, R141 ;  /* 0x000000ffff067224 */ /* 0x002fe400078e008d */
[----:B------:R-:W-:-:S05]  /*360c0*/  IMAD.MOV.U32 R7, RZ, RZ, R142 ;  /* 0x000000ffff077224 */ /* 0x000fca00078e008e */
[----:B------:R1:W-:Y:S01]  /*360d0*/  LDGSTS.E [R249+0x6000c], desc[UR22][R6.64], P4 ;  /* 0x6000c00006f97fae */ /* 0x0003e2000a1a1016 */
[C---:B------:R-:W-:Y:S02]  /*360e0*/  ISETP.GT.AND P4, PT, R4.reuse, 0x4, PT ;  /* 0x000000040400780c */ /* 0x040fe40003f84270 */
[----:B------:R-:W-:Y:S02]  /*360f0*/  ISETP.GT.AND P5, PT, R4, 0x5, PT ;  /* 0x000000050400780c */ /* 0x000fe40003fa4270 */
[----:B------:R-:W-:Y:S02]  /*36100*/  IADD3 R143, P6, PT, R143, R2, RZ ;  /* 0x000000028f8f7210 */ /* 0x000fe40007fde0ff */
[----:B-1----:R-:W-:Y:S02]  /*36110*/  SEL R6, RZ, 0x4, !P4 ;  /* 0x00000004ff067807 */ /* 0x002fe40006000000 */
[----:B------:R-:W-:Y:S02]  /*36120*/  SEL R5, RZ, 0x4, !P5 ;  /* 0x00000004ff057807 */ /* 0x000fe40006800000 */
[----:B------:R-:W-:-:S02]  /*36130*/  SEL R6, R6, RZ, !P2 ;  /* 0x000000ff06067207 */ /* 0x000fc40005000000 */
[----:B------:R-:W-:Y:S02]  /*36140*/  SEL R5, R5, RZ, !P2 ;  /* 0x000000ff05057207 */ /* 0x000fe40005000000 */
[----:B------:R-:W-:Y:S01]  /*36150*/  ISETP.NE.U32.AND P5, PT, R6, RZ, PT ;  /* 0x000000ff0600720c */ /* 0x000fe20003fa5070 */
[----:B------:R-:W-:Y:S01]  /*36160*/  IMAD.X R144, R144, 0x1, R0, P6 ;  /* 0x0000000190907824 */ /* 0x000fe200030e0600 */
        /* <DEDUP_REMOVED lines=21> */
[----:B------:R-:W-:Y:S01]  /*362c0*/  IADD3.X R150, PT, PT, R150, R0, RZ, P6, !PT ;  /* 0x0000000096967210 */ /* 0x000fe200037fe4ff */
[----:B------:R-:W-:-:S06]  /*362d0*/  IMAD.MOV.U32 R7, RZ, RZ, R148 ;  /* 0x000000ffff077224 */ /* 0x000fcc00078e0094 */
        /* <DEDUP_REMOVED lines=11> */
[----:B------:R-:W-:Y:S02]  /*36390*/  ISETP.NE.U32.AND P5, PT, R6, RZ, PT ;  /* 0x000000ff0600720c */ /* 0x000fe40003fa5070 */
[----:B------:R-:W-:Y:S02]  /*363a0*/  IADD3.X R152, PT, PT, R152, R0, RZ, P6, !PT ;  /* 0x0000000098987210 */ /* 0x000fe400037fe4ff */
[----:B------:R-:W-:Y:S02]  /*363b0*/  IADD3 R153, P6, PT, R153, R2, RZ ;  /* 0x0000000299997210 */ /* 0x000fe40007fde0ff */
[----:B------:R-:W-:Y:S01]  /*363c0*/  ISETP.NE.U32.AND P4, PT, R5, RZ, PT ;  /* 0x000000ff0500720c */ /* 0x000fe20003f85070 */
[----:B------:R-:W-:Y:S02]  /*363d0*/  IMAD.MOV.U32 R6, RZ, RZ, R151 ;  /* 0x000000ffff067224 */ /* 0x000fe400078e0097 */
[----:B------:R-:W-:-:S02]  /*363e0*/  IMAD.MOV.U32 R7, RZ, RZ, R152 ;  /* 0x000000ffff077224 */ /* 0x000fc400078e0098 */
[----:B------:R-:W-:-:S03]  /*363f0*/  IMAD.X R154, R154, 0x1, R0, P6 ;  /* 0x000000019a9a7824 */ /* 0x000fc600030e0600 */
[----:B------:R1:W-:Y:S02]  /*36400*/  LDGSTS.E [R249+0x60020], desc[UR22][R6.64], P5 ;  /* 0x6002000006f97fae */ /* 0x0003e4000a9a1016 */
[----:B-1----:R-:W-:Y:S01]  /*36410*/  IMAD.MOV.U32 R6, RZ, RZ, R153 ;  /* 0x000000ffff067224 */ /* 0x002fe200078e0099 */
[----:B------:R-:W-:-:S05]  /*36420*/  MOV R7, R154 ;  /* 0x0000009a00077202 */ /* 0x000fca0000000f00 */
        /* <DEDUP_REMOVED lines=12> */
[----:B------:R-:W-:Y:S02]  /*364f0*/  IMAD.MOV.U32 R6, RZ, RZ, R155 ;  /* 0x000000ffff067224 */ /* 0x000fe400078e009b */
[----:B------:R-:W-:Y:S02]  /*36500*/  IMAD.MOV.U32 R7, RZ, RZ, R156 ;  /* 0x000000ffff077224 */ /* 0x000fe400078e009c */
[----:B------:R-:W-:-:S04]  /*36510*/  IMAD.X R158, R158, 0x1, R0, P6 ;  /* 0x000000019e9e7824 */ /* 0x000fc800030e0600 */
        /* <DEDUP_REMOVED lines=24> */
[----:B---3--:R-:W-:Y:S02]  /*366a0*/  IADD3 R12, P6, PT, R12, R2, RZ ;  /* 0x000000020c0c7210 */ /* 0x008fe40007fde0ff */
[----:B-1----:R-:W-:-:S04]  /*366b0*/  SEL R6, RZ, 0x4, !P4 ;  /* 0x00000004ff067807 */ /* 0x002fc80006000000 */
[----:B------:R-:W-:Y:S02]  /*366c0*/  SEL R6, R6, RZ, !P2 ;  /* 0x000000ff06067207 */ /* 0x000fe40005000000 */
[----:B------:R-:W-:Y:S02]  /*366d0*/  SEL R5, RZ, 0x4, !P5 ;  /* 0x00000004ff057807 */ /* 0x000fe40006800000 */
[----:B------:R-:W-:Y:S01]  /*366e0*/  ISETP.NE.U32.AND P5, PT, R6, RZ, PT ;  /* 0x000000ff0600720c */ /* 0x000fe20003fa5070 */
[----:B------:R1:W-:Y:S01]  /*366f0*/  STL [R1+0xa30], R12 ;  /* 0x000a300c01007387 */ /* 0x0003e20000100800 */
[----:B------:R-:W-:Y:S01]  /*36700*/  MOV R6, R12 ;  /* 0x0000000c00067202 */ /* 0x000fe20000000f00 */
[----:B------:R-:W-:Y:S01]  /*36710*/  IMAD.X R163, R163, 0x1, R0, P6 ;  /* 0x00000001a3a37824 */ /* 0x000fe200030e0600 */
[----:B----4-:R-:W-:-:S03]  /*36720*/  IADD3 R9, P6, PT, R9, R2, RZ ;  /* 0x0000000209097210 */ /* 0x010fc60007fde0ff */
[----:B------:R-:W-:Y:S01]  /*36730*/  IMAD.MOV.U32 R7, RZ, RZ, R163 ;  /* 0x000000ffff077224 */ /* 0x000fe200078e00a3 */
[----:B-1----:R-:W3:Y:S05]  /*36740*/  LDL.LU R12, [R1+0xa20] ;  /* 0x000a2000010c7983 */ /* 0x002eea0000300800 */
[----:B------:R1:W-:Y:S04]  /*36750*/  LDGSTS.E [R249+0x60038], desc[UR22][R6.64], P5 ;  /* 0x6003800006f97fae */ /* 0x0003e8000a9a1016 */
[----:B------:R4:W-:Y:S01]  /*36760*/  STL [R1+0xa2c], R9 ;  /* 0x000a2c0901007387 */ /* 0x0009e20000100800 */
[----:B-1----:R-:W-:-:S03]  /*36770*/  IMAD.MOV.U32 R6, RZ, RZ, R9 ;  /* 0x000000ffff067224 */ /* 0x002fc600078e0009 */
[----:B----4-:R-:W4:Y:S01]  /*36780*/  LDL.LU R9, [R1+0xa1c] ;  /* 0x000a1c0001097983 */ /* 0x010f220000300800 */
[----:B------:R-:W-:-:S04]  /*36790*/  SEL R5, R5, RZ, !P2 ;  /* 0x000000ff05057207 */ /* 0x000fc80005000000 */
[----:B------:R-:W-:Y:S01]  /*367a0*/  ISETP.NE.U32.AND P4, PT, R5, RZ, PT ;  /* 0x000000ff0500720c */ /* 0x000fe20003f85070 */
[----:B------:R-:W-:-:S04]  /*367b0*/  IMAD.X R164, R164, 0x1, R0, P6 ;  /* 0x00000001a4a47824 */ /* 0x000fc800030e0600 */
[----:B------:R-:W-:-:S08]  /*367c0*/  IMAD.MOV.U32 R7, RZ, RZ, R164 ;  /* 0x000000ffff077224 */ /* 0x000fd000078e00a4 */
[----:B------:R1:W-:Y:S01]  /*367d0*/  LDGSTS.E [R249+0x6003c], desc[UR22][R6.64], P4 ;  /* 0x6003c00006f97fae */ /* 0x0003e2000a1a1016 */
[C---:B------:R-:W-:Y:S02]  /*367e0*/  ISETP.GT.AND P4, PT, R4.reuse, 0x10, PT ;  /* 0x000000100400780c */ /* 0x040fe40003f84270 */
[----:B------:R-:W-:Y:S02]  /*367f0*/  ISETP.GT.AND P5, PT, R4, 0x11, PT ;  /* 0x000000110400780c */ /* 0x000fe40003fa4270 */
[----:B--2---:R-:W-:Y:S02]  /*36800*/  IADD3 R11, P6, PT, R11, R2, RZ ;  /* 0x000000020b0b7210 */ /* 0x004fe40007fde0ff */
[----:B-1----:R-:W-:-:S04]  /*36810*/  SEL R6, RZ, 0x4, !P4 ;  /* 0x00000004ff067807 */ /* 0x002fc80006000000 */
[----:B------:R-:W-:Y:S02]  /*36820*/  SEL R6, R6, RZ, !P2 ;  /* 0x000000ff06067207 */ /* 0x000fe40005000000 */
[----:B------:R-:W-:Y:S02]  /*36830*/  SEL R5, RZ, 0x4, !P5 ;  /* 0x00000004ff057807 */ /* 0x000fe40006800000 */
[----:B------:R-:W-:Y:S01]  /*36840*/  ISETP.NE.U32.AND P5, PT, R6, RZ, PT ;  /* 0x000000ff0600720c */ /* 0x000fe20003fa5070 */
[----:B------:R-:W-:Y:S01]  /*36850*/  IMAD.X R165, R165, 0x1, R0, P6 ;  /* 0x00000001a5a57824 */ /* 0x000fe200030e0600 */
[----:B------:R1:W-:Y:S01]  /*36860*/  STL [R1+0xa28], R11 ;  /* 0x000a280b01007387 */ /* 0x0003e20000100800 */
[----:B------:R-:W-:Y:S01]  /*36870*/  IMAD.MOV.U32 R6, RZ, RZ, R11 ;  /* 0x000000ffff067224 */ /* 0x000fe200078e000b */
[----:B------:R-:W-:Y:S01]  /*36880*/  SEL R5, R5, RZ, !P2 ;  /* 0x000000ff05057207 */ /* 0x000fe20005000000 */
[----:B------:R-:W-:Y:S01]  /*36890*/  IMAD.MOV.U32 R7, RZ, RZ, R165 ;  /* 0x000000ffff077224 */ /* 0x000fe200078e00a5 */
[----:B------:R-:W-:Y:S01]  /*368a0*/  IADD3 R10, P6, PT, R10, R2, RZ ;  /* 0x000000020a0a7210 */ /* 0x000fe20007fde0ff */
[----:B-1----:R-:W2:Y:S01]  /*368b0*/  LDL.LU R11, [R1+0xa18] ;  /* 0x000a1800010b7983 */ /* 0x002ea20000300800 */
[----:B------:R-:W-:-:S02]  /*368c0*/  ISETP.NE.U32.AND P4, PT, R5, RZ, PT ;  /* 0x000000ff0500720c */ /* 0x000fc40003f85070 */
[----:B------:R-:W-:-:S03]  /*368d0*/  IADD3.X R166, PT, PT, R166, R0, RZ, P6, !PT ;  /* 0x00000000a6a67210 */ /* 0x000fc600037fe4ff */
[----:B------:R1:W-:Y:S04]  /*368e0*/  LDGSTS.E [R249+0x60040], desc[UR22][R6.64], P5 ;  /* 0x6004000006f97fae */ /* 0x0003e8000a9a1016 */
[----:B------:R5:W-:Y:S01]  /*368f0*/  STL [R1+0xa24], R10 ;  /* 0x000a240a01007387 */ /* 0x000be20000100800 */
[----:B-1----:R-:W-:-:S03]  /*36900*/  IMAD.MOV.U32 R6, RZ, RZ, R10 ;  /* 0x000000ffff067224 */ /* 0x002fc600078e000a */
[----:B-----5:R-:W5:Y:S01]  /*36910*/  LDL.LU R10, [R1+0xa14] ;  /* 0x000a1400010a7983 */ /* 0x020f620000300800 */
[----:B------:R-:W-:-:S05]  /*36920*/  IMAD.MOV.U32 R7, RZ, RZ, R166 ;  /* 0x000000ffff077224 */ /* 0x000fca00078e00a6 */
[----:B------:R1:W-:Y:S01]  /*36930*/  LDGSTS.E [R249+0x60044], desc[UR22][R6.64], P4 ;  /* 0x6004400006f97fae */ /* 0x0003e2000a1a1016 */
[C---:B------:R-:W-:Y:S02]  /*36940*/  ISETP.GT.AND P4, PT, R4.reuse, 0x12, PT ;  /* 0x000000120400780c */ /* 0x040fe40003f84270 */
[----:B------:R-:W-:Y:S02]  /*36950*/  ISETP.GT.AND P5, PT, R4, 0x13, PT ;  /* 0x000000130400780c */ /* 0x000fe40003fa4270 */
[----:B-1----:R-:W-:-:S04]  /*36960*/  SEL R6, RZ, 0x4, !P4 ;  /* 0x00000004ff067807 */ /* 0x002fc80006000000 */
[----:B------:R-:W-:Y:S02]  /*36970*/  SEL R6, R6, RZ, !P2 ;  /* 0x000000ff06067207 */ /* 0x000fe40005000000 */
[----:B------:R-:W-:Y:S02]  /*36980*/  SEL R5, RZ, 0x4, !P5 ;  /* 0x00000004ff057807 */ /* 0x000fe40006800000 */
[----:B------:R-:W-:Y:S02]  /*36990*/  ISETP.NE.U32.AND P5, PT, R6, RZ, PT ;  /* 0x000000ff0600720c */ /* 0x000fe40003fa5070 */
[----:B---3--:R-:W-:-:S04]  /*369a0*/  IADD3 R12, P6, PT, R12, R2, RZ ;  /* 0x000000020c0c7210 */ /* 0x008fc80007fde0ff */
[----:B------:R-:W-:Y:S01]  /*369b0*/  IADD3.X R167, PT, PT, R167, R0, RZ, P6, !PT ;  /* 0x00000000a7a77210 */ /* 0x000fe200037fe4ff */
[----:B------:R1:W-:Y:S01]  /*369c0*/  STL [R1+0xa20], R12 ;  /* 0x000a200c01007387 */ /* 0x0003e20000100800 */
[----:B------:R-:W-:-:S03]  /*369d0*/  IMAD.MOV.U32 R6, RZ, RZ, R12 ;  /* 0x000000ffff067224 */ /* 0x000fc600078e000c */
[----:B------:R-:W-:-:S05]  /*369e0*/  IMAD.MOV.U32 R7, RZ, RZ, R167 ;  /* 0x000000ffff077224 */ /* 0x000fca00078e00a7 */
[----:B------:R3:W-:Y:S04]  /*369f0*/  LDGSTS.E [R249+0x60048], desc[UR22][R6.64], P5 ;  /* 0x6004800006f97fae */ /* 0x0007e8000a9a1016 */
[----:B-1----:R-:W5:Y:S01]  /*36a00*/  LDL.LU R12, [R1+0xa10] ;  /* 0x000a1000010c7983 */ /* 0x002f620000300800 */
[----:B----4-:R-:W-:-:S05]  /*36a10*/  IADD3 R9, P6, PT, R9, R2, RZ ;  /* 0x0000000209097210 */ /* 0x010fca0007fde0ff */
[----:B------:R1:W-:Y:S01]  /*36a20*/  STL [R1+0xa1c], R9 ;  /* 0x000a1c0901007387 */ /* 0x0003e20000100800 */
[----:B---3--:R-:W-:-:S03]  /*36a30*/  IMAD.MOV.U32 R6, RZ, RZ, R9 ;  /* 0x000000ffff067224 */ /* 0x008fc600078e0009 */
[----:B-1----:R-:W3:Y:S01]  /*36a40*/  LDL.LU R9, [R1+0xa0c] ;  /* 0x000a0c0001097983 */ /* 0x002ee20000300800 */
[----:B------:R-:W-:Y:S01]  /*36a50*/  SEL R5, R5, RZ, !P2 ;  /* 0x000000ff05057207 */ /* 0x000fe20005000000 */
[----:B------:R-:W-:-:S03]  /*36a60*/  IMAD.X R168, R168, 0x1, R0, P6 ;  /* 0x00000001a8a87824 */ /* 0x000fc600030e0600 */
[----:B------:R-:W-:Y:S02]  /*36a70*/  ISETP.NE.U32.AND P4, PT, R5, RZ, PT ;  /* 0x000000ff0500720c */ /* 0x000fe40003f85070 */
[----:B------:R-:W-:Y:S02]  /*36a80*/  MOV R7, R168 ;  /* 0x000000a800077202 */ /* 0x000fe40000000f00 */
[----:B------:R-:W-:-:S09]  /*36a90*/  ISETP.GT.AND P5, PT, R4, 0x15, PT ;  /* 0x000000150400780c */ /* 0x000fd20003fa4270 */
[----:B------:R1:W-:Y:S01]  /*36aa0*/  LDGSTS.E [R249+0x6004c], desc[UR22][R6.64], P4 ;  /* 0x6004c00006f97fae */ /* 0x0003e2000a1a1016 */
[----:B------:R-:W-:Y:S02]  /*36ab0*/  ISETP.GT.AND P4, PT, R4, 0x14, PT ;  /* 0x000000140400780c */ /* 0x000fe40003f84270 */
[----:B------:R-:W-:Y:S02]  /*36ac0*/  SEL R5, RZ, 0x4, !P5 ;  /* 0x00000004ff057807 */ /* 0x000fe40006800000 */
[----:B-1----:R-:W-:-:S04]  /*36ad0*/  SEL R6, RZ, 0x4, !P4 ;  /* 0x00000004ff067807 */ /* 0x002fc80006000000 */
[----:B------:R-:W-:Y:S02]  /*36ae0*/  SEL R6, R6, RZ, !P2 ;  /* 0x000000ff06067207 */ /* 0x000fe40005000000 */
[----:B--2---:R-:W-:Y:S02]  /*36af0*/  IADD3 R11, P6, PT, R11, R2, RZ ;  /* 0x000000020b0b7210 */ /* 0x004fe40007fde0ff */
[----:B------:R-:W-:-:S03]  /*36b00*/  ISETP.NE.U32.AND P5, PT, R6, RZ, PT ;  /* 0x000000ff0600720c */ /* 0x000fc60003fa5070 */
[--C-:B------:R-:W-:Y:S01]  /*36b10*/  IMAD.X R169, R169, 0x1, R0.reuse, P6 ;  /* 0x00000001a9a97824 */ /* 0x100fe200030e0600 */
[----:B------:R1:W-:Y:S01]  /*36b20*/  STL [R1+0xa18], R11 ;  /* 0x000a180b01007387 */ /* 0x0003e20000100800 */
[----:B------:R-:W-:Y:S01]  /*36b30*/  IMAD.MOV.U32 R6, RZ, RZ, R11 ;  /* 0x000000ffff067224 */ /* 0x000fe200078e000b */
[----:B------:R-:W-:Y:S01]  /*36b40*/  SEL R5, R5, RZ, !P2 ;  /* 0x000000ff05057207 */ /* 0x000fe20005000000 */
[----:B------:R-:W-:Y:S01]  /*36b50*/  IMAD.MOV.U32 R7, RZ, RZ, R169 ;  /* 0x000000ffff077224 */ /* 0x000fe200078e00a9 */
[----:B-1----:R-:W2:Y:S01]  /*36b60*/  LDL.LU R11, [R1+0xa08] ;  /* 0x000a0800010b7983 */ /* 0x002ea20000300800 */
[----:B-----5:R-:W-:Y:S02]  /*36b70*/  IADD3 R10, P6, PT, R10, R2, RZ ;  /* 0x000000020a0a7210 */ /* 0x020fe40007fde0ff */
[----:B------:R-:W-:Y:S02]  /*36b80*/  ISETP.NE.U32.AND P4, PT, R5, RZ, PT ;  /* 0x000000ff0500720c */ /* 0x000fe40003f85070 */
[----:B------:R1:W-:Y:S01]  /*36b90*/  LDGSTS.E [R249+0x60050], desc[UR22][R6.64], P5 ;  /* 0x6005000006f97fae */ /* 0x0003e2000a9a1016 */
[----:B------:R-:W-:-:S03]  /*36ba0*/  IMAD.X R170, R170, 0x1, R0, P6 ;  /* 0x00000001aaaa7824 */ /* 0x000fc600030e0600 */
[----:B------:R4:W-:Y:S01]  /*36bb0*/  STL [R1+0xa14], R10 ;  /* 0x000a140a01007387 */ /* 0x0009e20000100800 */
[----:B-1----:R-:W-:-:S03]  /*36bc0*/  MOV R6, R10 ;  /* 0x0000000a00067202 */ /* 0x002fc60000000f00 */
[----:B----4-:R-:W4:Y:S01]  /*36bd0*/  LDL.LU R10, [R1+0xa04] ;  /* 0x000a0400010a7983 */ /* 0x010f220000300800 */
        /* <DEDUP_REMOVED lines=8> */
[----:B------:R-:W-:-:S05]  /*36c60*/  IADD3 R12, P6, PT, R12, R2, RZ ;  /* 0x000000020c0c7210 */ /* 0x000fca0007fde0ff */
[----:B------:R-:W-:Y:S01]  /*36c70*/  IMAD.X R171, R171, 0x1, R0, P6 ;  /* 0x00000001abab7824 */ /* 0x000fe200030e0600 */
[----:B------:R1:W-:Y:S01]  /*36c80*/  STL [R1+0xa10], R12 ;  /* 0x000a100c01007387 */ /* 0x0003e20000100800 */
[----:B------:R-:W-:-:S03]  /*36c90*/  IMAD.MOV.U32 R6, RZ, RZ, R12 ;  /* 0x000000ffff067224 */ /* 0x000fc600078e000c */
[----:B------:R-:W-:-:S05]  /*36ca0*/  MOV R7, R171 ;  /* 0x000000ab00077202 */ /* 0x000fca0000000f00 */
[----:B------:R5:W-:Y:S04]  /*36cb0*/  LDGSTS.E [R249+0x60058], desc[UR22][R6.64], P5 ;  /* 0x6005800006f97fae */ /* 0x000be8000a9a1016 */
[----:B-1----:R-:W4:Y:S01]  /*36cc0*/  LDL.LU R12, [R1+0xa00] ;  /* 0x000a0000010c7983 */ /* 0x002f220000300800 */
[----:B---3--:R-:W-:-:S05]  /*36cd0*/  IADD3 R9, P6, PT, R9, R2, RZ ;  /* 0x0000000209097210 */ /* 0x008fca0007fde0ff */
[----:B------:R1:W-:Y:S01]  /*36ce0*/  STL [R1+0xa0c], R9 ;  /* 0x000a0c0901007387 */ /* 0x0003e20000100800 */
[----:B-----5:R-:W-:-:S03]  /*36cf0*/  IMAD.MOV.U32 R6, RZ, RZ, R9 ;  /* 0x000000ffff067224 */ /* 0x020fc600078e0009 */
[----:B-1----:R-:W3:Y:S01]  /*36d00*/  LDL.LU R9, [R1+0x9fc] ;  /* 0x0009fc0001097983 */ /* 0x002ee20000300800 */
[----:B------:R-:W-:-:S04]  /*36d10*/  SEL R5, R5, RZ, !P2 ;  /* 0x000000ff05057207 */ /* 0x000fc80005000000 */
[----:B------:R-:W-:Y:S01]  /*36d20*/  ISETP.NE.U32.AND P4, PT, R5, RZ, PT ;  /* 0x000000ff0500720c */ /* 0x000fe20003f85070 */
[----:B------:R-:W-:-:S04]  /*36d30*/  IMAD.X R172, R172, 0x1, R0, P6 ;  /* 0x00000001acac7824 */ /* 0x000fc800030e0600 */
[----:B------:R-:W-:-:S08]  /*36d40*/  IMAD.MOV.U32 R7, RZ, RZ, R172 ;  /* 0x000000ffff077224 */ /* 0x000fd000078e00ac */
[----:B------:R1:W-:Y:S01]  /*36d50*/  LDGSTS.E [R249+0x6005c], desc[UR22][R6.64], P4 ;  /* 0x6005c00006f97fae */ /* 0x0003e2000a1a1016 */
[C---:B------:R-:W-:Y:S02]  /*36d60*/  ISETP.GT.AND P4, PT, R4.reuse, 0x18, PT ;  /* 0x000000180400780c */ /* 0x040fe40003f84270 */
[----:B------:R-:W-:Y:S02]  /*36d70*/  ISETP.GT.AND P5, PT, R4, 0x19, PT ;  /* 0x000000190400780c */ /* 0x000fe40003fa4270 */
[----:B-1----:R-:W-:-:S04]  /*36d80*/  SEL R6, RZ, 0x4, !P4 ;  /* 0x00000004ff067807 */ /* 0x002fc80006000000 */
[----:B------:R-:W-:Y:S02]  /*36d90*/  SEL R6, R6, RZ, !P2 ;  /* 0x000000ff06067207 */ /* 0x000fe40005000000 */
[----:B------:R-:W-:Y:S02]  /*36da0*/  SEL R5, RZ, 0x4, !P5 ;  /* 0x00000004ff057807 */ /* 0x000fe40006800000 */
[----:B--2---:R-:W-:Y:S02]  /*36db0*/  IADD3 R11, P6, PT, R11, R2, RZ ;  /* 0x000000020b0b7210 */ /* 0x004fe40007fde0ff */
[----:B------:R-:W-:Y:S02]  /*36dc0*/  ISETP.NE.U32.AND P5, PT, R6, RZ, PT ;  /* 0x000000ff0600720c */ /* 0x000fe40003fa5070 */
[----:B------:R-:W-:Y:S01]  /*36dd0*/  MOV R6, R11 ;  /* 0x0000000b00067202 */ /* 0x000fe20000000f00 */
[----:B------:R-:W-:Y:S01]  /*36de0*/  IMAD.X R173, R173, 0x1, R0, P6 ;  /* 0x00000001adad7824 */ /* 0x000fe200030e0600 */
[----:B------:R1:W-:Y:S01]  /*36df0*/  STL [R1+0xa08], R11 ;  /* 0x000a080b01007387 */ /* 0x0003e20000100800 */
[----:B------:R-:W-:-:S02]  /*36e00*/  SEL R5, R5, RZ, !P2 ;  /* 0x000000ff05057207 */ /* 0x000fc40005000000 */
[----:B------:R-:W-:Y:S01]  /*36e10*/  IMAD.MOV.U32 R7, RZ, RZ, R173 ;  /* 0x000000ffff077224 */ /* 0x000fe200078e00ad */
[----:B-1----:R-:W2:Y:S01]  /*36e20*/  LDL.LU R11, [R1+0x9f8] ;  /* 0x0009f800010b7983 */ /* 0x002ea20000300800 */
[----:B----4-:R-:W-:Y:S02]  /*36e30*/  IADD3 R10, P6, PT, R10, R2, RZ ;  /* 0x000000020a0a7210 */ /* 0x010fe40007fde0ff */
[----:B------:R-:W-:Y:S02]  /*36e40*/  ISETP.NE.U32.AND P4, PT, R5, RZ, PT ;  /* 0x000000ff0500720c */ /* 0x000fe40003f85070 */
[----:B------:R1:W-:Y:S01]  /*36e50*/  LDGSTS.E [R249+0x60060], desc[UR22][R6.64], P5 ;  /* 0x6006000006f97fae */ /* 0x0003e2000a9a1016 */
[----:B------:R-:W-:-:S03]  /*36e60*/  IMAD.X R174, R174, 0x1, R0, P6 ;  /* 0x00000001aeae7824 */ /* 0x000fc600030e0600 */
[----:B------:R4:W-:Y:S01]  /*36e70*/  STL [R1+0xa04], R10 ;  /* 0x000a040a01007387 */ /* 0x0009e20000100800 */
[----:B-1----:R-:W-:-:S03]  /*36e80*/  IMAD.MOV.U32 R6, RZ, RZ, R10 ;  /* 0x000000ffff067224 */ /* 0x002fc600078e000a */
        /* <DEDUP_REMOVED lines=12> */
[----:B------:R-:W-:Y:S02]  /*36f50*/  IMAD.MOV.U32 R6, RZ, RZ, R12 ;  /* 0x000000ffff067224 */ /* 0x000fe400078e000c */
[----:B------:R-:W-:-:S05]  /*36f60*/  IMAD.MOV.U32 R7, RZ, RZ, R175 ;  /* 0x000000ffff077224 */ /* 0x000fca00078e00af */
[----:B------:R5:W-:Y:S04]  /*36f70*/  LDGSTS.E [R249+0x60068], desc[UR22][R6.64], P5 ;  /* 0x6006800006f97fae */ /* 0x000be8000a9a1016 */
[----:B-1----:R-:W4:Y:S01]  /*36f80*/  LDL.LU R12, [R1+0x9f0] ;  /* 0x0009f000010c7983 */ /* 0x002f220000300800 */
[----:B---3--:R-:W-:-:S05]  /*36f90*/  IADD3 R9, P6, PT, R9, R2, RZ ;  /* 0x0000000209097210 */ /* 0x008fca0007fde0ff */
[----:B------:R1:W-:Y:S01]  /*36fa0*/  STL [R1+0x9fc], R9 ;  /* 0x0009fc0901007387 */ /* 0x0003e20000100800 */
[----:B-----5:R-:W-:-:S03]  /*36fb0*/  IMAD.MOV.U32 R6, RZ, RZ, R9 ;  /* 0x000000ffff067224 */ /* 0x020fc600078e0009 */
[----:B-1----:R-:W3:Y:S01]  /*36fc0*/  LDL.LU R9, [R1+0x9ec] ;  /* 0x0009ec0001097983 */ /* 0x002ee20000300800 */
[----:B------:R-:W-:-:S04]  /*36fd0*/  SEL R5, R5, RZ, !P2 ;  /* 0x000000ff05057207 */ /* 0x000fc80005000000 */
[----:B------:R-:W-:Y:S02]  /*36fe0*/  ISETP.NE.U32.AND P4, PT, R5, RZ, PT ;  /* 0x000000ff0500720c */ /* 0x000fe40003f85070 */
[----:B------:R-:W-:-:S05]  /*36ff0*/  IADD3.X R176, PT, PT, R176, R0, RZ, P6, !PT ;  /* 0x00000000b0b07210 */ /* 0x000fca00037fe4ff */
[----:B------:R-:W-:-:S06]  /*37000*/  IMAD.MOV.U32 R7, RZ, RZ, R176 ;  /* 0x000000ffff077224 */ /* 0x000fcc00078e00b0 */
[----:B------:R1:W-:Y:S01]  /*37010*/  LDGSTS.E [R249+0x6006c], desc[UR22][R6.64], P4 ;  /* 0x6006c00006f97fae */ /* 0x0003e2000a1a1016 */
[C---:B------:R-:W-:Y:S02]  /*37020*/  ISETP.GT.AND P4, PT, R4.reuse, 0x1c, PT ;  /* 0x0000001c0400780c */ /* 0x040fe40003f84270 */
[----:B------:R-:W-:Y:S02]  /*37030*/  ISETP.GT.AND P5, PT, R4, 0x1d, PT ;  /* 0x0000001d0400780c */ /* 0x000fe40003fa4270 */
[----:B-1----:R-:W-:-:S04]  /*37040*/  SEL R6, RZ, 0x4, !P4 ;  /* 0x00000004ff067807 */ /* 0x002fc80006000000 */
[----:B------:R-:W-:Y:S02]  /*37050*/  SEL R6, R6, RZ, !P2 ;  /* 0x000000ff06067207 */ /* 0x000fe40005000000 */
[----:B--2---:R-:W-:Y:S02]  /*37060*/  IADD3 R11, P6, PT, R11, R2, RZ ;  /* 0x000000020b0b7210 */ /* 0x004fe40007fde0ff */
[----:B------:R-:W-:Y:S02]  /*37070*/  SEL R5, RZ, 0x4, !P5 ;  /* 0x00000004ff057807 */ /* 0x000fe40006800000 */
[----:B------:R-:W-:Y:S01]  /*37080*/  ISETP.NE.U32.AND P5, PT, R6, RZ, PT ;  /* 0x000000ff0600720c */ /* 0x000fe20003fa5070 */
[----:B------:R1:W-:Y:S01]  /*37090*/  STL [R1+0x9f8], R11 ;  /* 0x0009f80b01007387 */ /* 0x0003e20000100800 */
[----:B------:R-:W-:Y:S01]  /*370a0*/  IADD3.X R177, PT, PT, R177, R0, RZ, P6, !PT ;  /* 0x00000000b1b17210 */ /* 0x000fe200037fe4ff */
[----:B------:R-:W-:Y:S01]  /*370b0*/  IMAD.MOV.U32 R6, RZ, RZ, R11 ;  /* 0x000000ffff067224 */ /* 0x000fe200078e000b */
[----:B------:R-:W-:-:S03]  /*370c0*/  SEL R5, R5, RZ, !P2 ;  /* 0x000000ff05057207 */ /* 0x000fc60005000000 */
[----:B------:R-:W-:Y:S01]  /*370d0*/  IMAD.MOV.U32 R7, RZ, RZ, R177 ;  /* 0x000000ffff077224 */ /* 0x000fe200078e00b1 */
[----:B-1----:R-:W2:Y:S01]  /*370e0*/  LDL.LU R11, [R1+0x9e8] ;  /* 0x0009e800010b7983 */ /* 0x002ea20000300800 */
[----:B------:R-:W-:Y:S02]  /*370f0*/  ISETP.NE.U32.AND P4, PT, R5, RZ, PT ;  /* 0x000000ff0500720c */ /* 0x000fe40003f85070 */
[----:B----4-:R-:W-:Y:S02]  /*37100*/  IADD3 R10, P6, PT, R10, R2, RZ ;  /* 0x000000020a0a7210 */ /* 0x010fe40007fde0ff */
[----:B------:R1:W-:Y:S03]  /*37110*/  LDGSTS.E [R249+0x60070], desc[UR22][R6.64], P5 ;  /* 0x6007000006f97fae */ /* 0x0003e6000a9a1016 */
[----:B------:R-:W-:Y:S01]  /*37120*/  IMAD.X R178, R178, 0x1, R0, P6 ;  /* 0x00000001b2b27824 */ /* 0x000fe200030e0600 */
[----:B------:R4:W-:Y:S01]  /*37130*/  STL [R1+0x9f4], R10 ;  /* 0x0009f40a01007387 */ /* 0x0009e20000100800 */
[----:B-1----:R-:W-:-:S03]  /*37140*/  IMAD.MOV.U32 R6, RZ, RZ, R10 ;  /* 0x000000ffff067224 */ /* 0x002fc600078e000a */
[----:B----4-:R-:W4:Y:S01]  /*37150*/  LDL.LU R10, [R1+0x9e4] ;  /* 0x0009e400010a7983 */ /* 0x010f220000300800 */
[----:B------:R-:W-:-:S05]  /*37160*/  MOV R7, R178 ;  /* 0x000000b200077202 */ /* 0x000fca0000000f00 */
        /* <DEDUP_REMOVED lines=16> */
[----:B-----5:R-:W-:-:S03]  /*37270*/  MOV R6, R9 ;  /* 0x0000000900067202 */ /* 0x020fc60000000f00 */
        /* <DEDUP_REMOVED lines=13> */
[----:B------:R-:W-:Y:S01]  /*37350*/  IMAD.X R181, R181, 0x1, R0, P6 ;  /* 0x00000001b5b57824 */ /* 0x000fe200030e0600 */
[----:B------:R-:W-:Y:S01]  /*37360*/  SEL R5, R5, RZ, !P2 ;  /* 0x000000ff05057207 */ /* 0x000fe20005000000 */
[----:B------:R1:W-:Y:S01]  /*37370*/  STL [R1+0x9e8], R11 ;  /* 0x0009e80b01007387 */ /* 0x0003e20000100800 */
[----:B------:R-:W-:-:S02]  /*37380*/  IMAD.MOV.U32 R6, RZ, RZ, R11 ;  /* 0x000000ffff067224 */ /* 0x000fc400078e000b */
[----:B------:R-:W-:Y:S02]  /*37390*/  MOV R7, R181 ;  /* 0x000000b500077202 */ /* 0x000fe40000000f00 */
[----:B------:R-:W-:Y:S02]  /*373a0*/  ISETP.NE.U32.AND P4, PT, R5, RZ, PT ;  /* 0x000000ff0500720c */ /* 0x000fe40003f85070 */
[----:B----4-:R-:W-:Y:S01]  /*373b0*/  IADD3 R10, P6, PT, R10, R2, RZ ;  /* 0x000000020a0a7210 */ /* 0x010fe20007fde0ff */
[----:B-1----:R-:W2:Y:S04]  /*373c0*/  LDL.LU R11, [R1+0x9d8] ;  /* 0x0009d800010b7983 */ /* 0x002ea80000300800 */
        /* <DEDUP_REMOVED lines=13> */
[----:B------:R-:W-:-:S04]  /*374a0*/  IADD3 R12, P6, PT, R12, R2, RZ ;  /* 0x000000020c0c7210 */ /* 0x000fc80007fde0ff */
[----:B------:R-:W-:Y:S01]  /*374b0*/  MOV R6, R12 ;  /* 0x0000000c00067202 */ /* 0x000fe20000000f00 */
[----:B------:R-:W-:Y:S01]  /*374c0*/  IMAD.X R183, R183, 0x1, R0, P6 ;  /* 0x00000001b7b77824 */ /* 0x000fe200030e0600 */
[----:B------:R1:W-:Y:S03]  /*374d0*/  STL [R1+0x9e0], R12 ;  /* 0x0009e00c01007387 */ /* 0x0003e60000100800 */
        /* <DEDUP_REMOVED lines=10> */
[----:B------:R-:W-:Y:S01]  /*37580*/  IMAD.MOV.U32 R7, RZ, RZ, R184 ;  /* 0x000000ffff077224 */ /* 0x000fe200078e00b8 */
[----:B------:R-:W-:-:S07]  /*37590*/  ISETP.GT.AND P5, PT, R4, 0x25, PT ;  /* 0x000000250400780c */ /* 0x000fce0003fa4270 */
[----:B------:R1:W-:Y:S01]  /*375a0*/  LDGSTS.E [R249+0x6008c], desc[UR22][R6.64], P4 ;  /* 0x6008c00006f97fae */ /* 0x0003e2000a1a1016 */
[----:B------:R-:W-:Y:S02]  /*375b0*/  ISETP.GT.AND P4, PT, R4, 0x24, PT ;  /* 0x000000240400780c */ /* 0x000fe40003f84270 */
[----:B------:R-:W-:Y:S02]  /*375c0*/  SEL R5, RZ, 0x4, !P5 ;  /* 0x00000004ff057807 */ /* 0x000fe40006800000 */
[----:B-1----:R-:W-:-:S04]  /*375d0*/  SEL R6, RZ, 0x4, !P4 ;  /* 0x00000004ff067807 */ /* 0x002fc80006000000 */
[----:B------:R-:W-:Y:S02]  /*375e0*/  SEL R6, R6, RZ, !P2 ;  /* 0x000000ff06067207 */ /* 0x000fe40005000000 */
[----:B--2---:R-:W-:Y:S02]  /*375f0*/  IADD3 R11, P6, PT, R11, R2, RZ ;  /* 0x000000020b0b7210 */ /* 0x004fe40007fde0ff */
[----:B------:R-:W-:Y:S02]  /*37600*/  ISETP.NE.U32.AND P5, PT, R6, RZ, PT ;  /* 0x000000ff0600720c */ /* 0x000fe40003fa5070 */
[----:B------:R-:W-:Y:S01]  /*37610*/  SEL R5, R5, RZ, !P2 ;  /* 0x000000ff05057207 */ /* 0x000fe20005000000 */
[----:B------:R-:W-:Y:S01]  /*37620*/  IMAD.X R185, R185, 0x1, R0, P6 ;  /* 0x00000001b9b97824 */ /* 0x000fe200030e0600 */
[----:B------:R1:W-:Y:S02]  /*37630*/  STL [R1+0x9d8], R11 ;  /* 0x0009d80b01007387 */ /* 0x0003e40000100800 */
[----:B------:R-:W-:Y:S01]  /*37640*/  ISETP.NE.U32.AND P4, PT, R5, RZ, PT ;  /* 0x000000ff0500720c */ /* 0x000fe20003f85070 */
[----:B------:R-:W-:-:S02]  /*37650*/  IMAD.MOV.U32 R6, RZ, RZ, R11 ;  /* 0x000000ffff067224 */ /* 0x000fc400078e000b */
[----:B------:R-:W-:Y:S01]  /*37660*/  IMAD.MOV.U32 R7, RZ, RZ, R185 ;  /* 0x000000ffff077224 */ /* 0x000fe200078e00b9 */
[----:B-1----:R-:W2:Y:S01]  /*37670*/  LDL.LU R11, [R1+0x9c8] ;  /* 0x0009c800010b7983 */ /* 0x002ea20000300800 */
[----:B----4-:R-:W-:-:S03]  /*37680*/  IADD3 R10, P6, PT, R10, R2, RZ ;  /* 0x000000020a0a7210 */ /* 0x010fc60007fde0ff */
[----:B------:R1:W-:Y:S01]  /*37690*/  LDGSTS.E [R249+0x60090], desc[UR22][R6.64], P5 ;  /* 0x6009000006f97fae */ /* 0x0003e2000a9a1016 */
[----:B------:R-:W-:-:S03]  /*376a0*/  IADD3.X R186, PT, PT, R186, R0, RZ, P6, !PT ;  /* 0x00000000baba7210 */ /* 0x000fc600037fe4ff */
[----:B------:R4:W-:Y:S01]  /*376b0*/  STL [R1+0x9d4], R10 ;  /* 0x0009d40a01007387 */ /* 0x0009e20000100800 */
[----:B-1----:R-:W-:Y:S02]  /*376c0*/  IMAD.MOV.U32 R6, RZ, RZ, R10 ;  /* 0x000000ffff067224 */ /* 0x002fe400078e000a */
[----:B------:R-:W-:Y:S01]  /*376d0*/  IMAD.MOV.U32 R7, RZ, RZ, R186 ;  /* 0x000000ffff077224 */ /* 0x000fe200078e00ba */
[----:B----4-:R-:W4:Y:S04]  /*376e0*/  LDL.LU R10, [R1+0x9c4] ;  /* 0x0009c400010a7983 */ /* 0x010f280000300800 */
[----:B------:R1:W-:Y:S01]  /*376f0*/  LDGSTS.E [R249+0x60094], desc[UR22][R6.64], P4 ;  /* 0x6009400006f97fae */ /* 0x0003e2000a1a1016 */
[C---:B------:R-:W-:Y:S02]  /*37700*/  ISETP.GT.AND P4, PT, R4.reuse, 0x26, PT ;  /* 0x000000260400780c */ /* 0x040fe40003f84270 */
[----:B------:R-:W-:-:S02]  /*37710*/  ISETP.GT.AND P5, PT, R4, 0x27, PT ;  /* 0x000000270400780c */ /* 0x000fc40003fa4270 */
[----:B-1----:R-:W-:-:S04]  /*37720*/  SEL R6, RZ, 0x4, !P4 ;  /* 0x00000004ff067807 */ /* 0x002fc80006000000 */
[----:B------:R-:W-:Y:S02]  /*37730*/  SEL R6, R6, RZ, !P2 ;  /* 0x000000ff06067207 */ /* 0x000fe40005000000 */
[----:B------:R-:W-:Y:S02]  /*37740*/  SEL R5, RZ, 0x4, !P5 ;  /* 0x00000004ff057807 */ /* 0x000fe40006800000 */
[----:B------:R-:W-:Y:S02]  /*37750*/  ISETP.NE.U32.AND P5, PT, R6, RZ, PT ;  /* 0x000000ff0600720c */ /* 0x000fe40003fa5070 */
[----:B------:R-:W-:-:S04]  /*37760*/  IADD3 R12, P6, PT, R12, R2, RZ ;  /* 0x000000020c0c7210 */ /* 0x000fc80007fde0ff */
[----:B------:R-:W-:Y:S01]  /*37770*/  IADD3.X R187, PT, PT, R187, R0, RZ, P6, !PT ;  /* 0x00000000bbbb7210 */ /* 0x000fe200037fe4ff */
[----:B------:R-:W-:-:S04]  /*37780*/  IMAD.MOV.U32 R6, RZ, RZ, R12 ;  /* 0x000000ffff067224 */ /* 0x000fc800078e000c */
[----:B------:R-:W-:Y:S01]  /*37790*/  IMAD.MOV.U32 R7, RZ, RZ, R187 ;  /* 0x000000ffff077224 */ /* 0x000fe200078e00bb */
[----:B------:R-:W-:Y:S04]  /*377a0*/  STL [R1+0x9d0], R12 ;  /* 0x0009d00c01007387 */ /* 0x000fe80000100800 */
[----:B------:R1:W-:Y:S01]  /*377b0*/  LDGSTS.E [R249+0x60098], desc[UR22][R6.64], P5 ;  /* 0x6009800006f97fae */ /* 0x0003e2000a9a1016 */
[----:B---3--:R-:W-:-:S05]  /*377c0*/  IADD3 R9, P6, PT, R9, R2, RZ ;  /* 0x0000000209097210 */ /* 0x008fca0007fde0ff */
[----:B------:R3:W-:Y:S01]  /*377d0*/  STL [R1+0x9cc], R9 ;  /* 0x0009cc0901007387 */ /* 0x0007e20000100800 */
[----:B-1----:R-:W-:-:S03]  /*377e0*/  IMAD.MOV.U32 R6, RZ, RZ, R9 ;  /* 0x000000ffff067224 */ /* 0x002fc600078e0009 */
[----:B---3--:R-:W3:Y:S01]  /*377f0*/  LDL.LU R9, [R1+0x9c0] ;  /* 0x0009c00001097983 */ /* 0x008ee20000300800 */
[----:B------:R-:W-:-:S03]  /*37800*/  SEL R5, R5, RZ, !P2 ;  /* 0x000000ff05057207 */ /* 0x000fc60005000000 */
[----:B------:R-:W5:Y:S01]  /*37810*/  LDL.LU R13, [R1+0x9bc] ;  /* 0x0009bc00010d7983 */ /* 0x000f620000300800 */
[----:B------:R-:W-:Y:S01]  /*37820*/  ISETP.NE.U32.AND P4, PT, R5, RZ, PT ;  /* 0x000000ff0500720c */ /* 0x000fe20003f85070 */
[----:B------:R-:W-:-:S05]  /*37830*/  IMAD.X R188, R188, 0x1, R0, P6 ;  /* 0x00000001bcbc7824 */ /* 0x000fca00030e0600 */
[----:B------:R-:W-:-:S07]  /*37840*/  MOV R7, R188 ;  /* 0x000000bc00077202 */ /* 0x000fce0000000f00 */
[----:B------:R1:W-:Y:S01]  /*37850*/  LDGSTS.E [R249+0x6009c], desc[UR22][R6.64], P4 ;  /* 0x6009c00006f97fae */ /* 0x0003e2000a1a1016 */
[C---:B------:R-:W-:Y:S02]  /*37860*/  ISETP.GT.AND P4, PT, R4.reuse, 0x28, PT ;  /* 0x000000280400780c */ /* 0x040fe40003f84270 */
[----:B------:R-:W-:Y:S02]  /*37870*/  ISETP.GT.AND P5, PT, R4, 0x29, PT ;  /* 0x000000290400780c */ /* 0x000fe40003fa4270 */
[----:B-1----:R-:W-:Y:S02]  /*37880*/  SEL R6, RZ, 0x4, !P4 ;  /* 0x00000004ff067807 */ /* 0x002fe40006000000 */
[----:B--2---:R-:W-:Y:S02]  /*37890*/  IADD3 R11, P6, PT, R11, R2, RZ ;  /* 0x000000020b0b7210 */ /* 0x004fe40007fde0ff */
[----:B------:R-:W-:-:S03]  /*378a0*/  SEL R6, R6, RZ, !P2 ;  /* 0x000000ff06067207 */ /* 0x000fc60005000000 */
[----:B------:R-:W-:Y:S01]  /*378b0*/  IMAD.X R189, R189, 0x1, R0, P6 ;  /* 0x00000001bdbd7824 */ /* 0x000fe200030e0600 */
[----:B------:R1:W-:Y:S01]  /*378c0*/  STL [R1+0x9c8], R11 ;  /* 0x0009c80b01007387 */ /* 0x0003e20000100800 */
[----:B------:R-:W-:-:S03]  /*378d0*/  SEL R5, RZ, 0x4, !P5 ;  /* 0x00000004ff057807 */ /* 0x000fc60006800000 */
[----:B------:R-:W2:Y:S01]  /*378e0*/  LDL.LU R12, [R1+0x9b8] ;  /* 0x0009b800010c7983 */ /* 0x000ea20000300800 */
[----:B------:R-:W-:Y:S01]  /*378f0*/  ISETP.NE.U32.AND P5, PT, R6, RZ, PT ;  /* 0x000000ff0600720c */ /* 0x000fe20003fa5070 */
[----:B------:R-:W-:Y:S01]  /*37900*/  IMAD.MOV.U32 R6, RZ, RZ, R11 ;  /* 0x000000ffff067224 */ /* 0x000fe200078e000b */
[----:B------:R-:W-:Y:S02]  /*37910*/  SEL R5, R5, RZ, !P2 ;  /* 0x000000ff05057207 */ /* 0x000fe40005000000 */
[----:B----4-:R-:W-:-:S05]  /*37920*/  IADD3 R10, P6, PT, R10, R2, RZ ;  /* 0x000000020a0a7210 */ /* 0x010fca0007fde0ff */
[----:B------:R4:W-:Y:S04]  /*37930*/  STL [R1+0x9c4], R10 ;  /* 0x0009c40a01007387 */ /* 0x0009e80000100800 */
[----:B-1----:R-:W2:Y:S01]  /*37940*/  LDL.LU R11, [R1+0x9b4] ;  /* 0x0009b400010b7983 */ /* 0x002ea20000300800 */
[----:B------:R-:W-:Y:S01]  /*37950*/  ISETP.NE.U32.AND P4, PT, R5, RZ, PT ;  /* 0x000000ff0500720c */ /* 0x000fe20003f85070 */
[----:B------:R-:W-:Y:S02]  /*37960*/  IMAD.MOV.U32 R7, RZ, RZ, R189 ;  /* 0x000000ffff077224 */ /* 0x000fe400078e00bd */
[----:B------:R-:W-:-:S03]  /*37970*/  IMAD.X R190, R190, 0x1, R0, P6 ;  /* 0x00000001bebe7824 */ /* 0x000fc600030e0600 */
[----:B------:R1:W-:Y:S02]  /*37980*/  LDGSTS.E [R249+0x600a0], desc[UR22][R6.64], P5 ;  /* 0x600a000006f97fae */ /* 0x0003e4000a9a1016 */
[----:B-1----:R-:W-:Y:S01]  /*37990*/  MOV R6, R10 ;  /* 0x0000000a00067202 */ /* 0x002fe20000000f00 */
[----:B------:R-:W-:Y:S01]  /*379a0*/  IMAD.MOV.U32 R7, RZ, RZ, R190 ;  /* 0x000000ffff077224 */ /* 0x000fe200078e00be */
[C---:B------:R-:W-:Y:S01]  /*379b0*/  ISETP.GT.AND P5, PT, R4.reuse, 0x2b, PT ;  /* 0x0000002b0400780c */ /* 0x040fe20003fa4270 */
[----:B----4-:R-:W4:Y:S04]  /*379c0*/  LDL.LU R10, [R1+0x9b0] ;  /* 0x0009b000010a7983 */ /* 0x010f280000300800 */
[----:B------:R1:W-:Y:S01]  /*379d0*/  LDGSTS.E [R249+0x600a4], desc[UR22][R6.64], P4 ;  /* 0x600a400006f97fae */ /* 0x0003e2000a1a1016 */
[----:B------:R-:W-:-:S02]  /*379e0*/  ISETP.GT.AND P4, PT, R4, 0x2a, PT ;  /* 0x0000002a0400780c */ /* 0x000fc40003f84270 */
[----:B------:R-:W-:Y:S02]  /*379f0*/  SEL R5, RZ, 0x4, !P5 ;  /* 0x00000004ff057807 */ /* 0x000fe40006800000 */
[----:B-1----:R-:W-:-:S04]  /*37a00*/  SEL R6, RZ, 0x4, !P4 ;  /* 0x00000004ff067807 */ /* 0x002fc80006000000 */
[----:B------:R-:W-:-:S04]  /*37a10*/  SEL R6, R6, RZ, !P2 ;  /* 0x000000ff06067207 */ /* 0x000fc80005000000 */
[----:B------:R-:W-:Y:S02]  /*37a20*/  ISETP.NE.U32.AND P5, PT, R6, RZ, PT ;  /* 0x000000ff0600720c */ /* 0x000fe40003fa5070 */
[----:B---3--:R-:W-:-:S05]  /*37a30*/  IADD3 R9, P6, PT, R9, R2, RZ ;  /* 0x0000000209097210 */ /* 0x008fca0007fde0ff */
[----:B------:R1:W-:Y:S01]  /*37a40*/  STL [R1+0x9c0], R9 ;  /* 0x0009c00901007387 */ /* 0x0003e20000100800 */
[----:B------:R-:W-:-:S03]  /*37a50*/  IMAD.MOV.U32 R6, RZ, RZ, R9 ;  /* 0x000000ffff067224 */ /* 0x000fc600078e0009 */
[----:B-1----:R-:W3:Y:S01]  /*37a60*/  LDL.LU R9, [R1+0x9ac] ;  /* 0x0009ac0001097983 */ /* 0x002ee20000300800 */
[----:B------:R-:W-:Y:S01]  /*37a70*/  SEL R5, R5, RZ, !P2 ;  /* 0x000000ff05057207 */ /* 0x000fe20005000000 */
[--C-:B------:R-:W-:Y:S01]  /*37a80*/  IMAD.X R191, R191, 0x1, R0.reuse, P6 ;  /* 0x00000001bfbf7824 */ /* 0x100fe200030e0600 */
[----:B-----5:R-:W-:Y:S02]  /*37a90*/  IADD3 R13, P6, PT, R13, R2, RZ ;  /* 0x000000020d0d7210 */ /* 0x020fe40007fde0ff */
[----:B------:R-:W-:Y:S02]  /*37aa0*/  ISETP.NE.U32.AND P4, PT, R5, RZ, PT ;  /* 0x000000ff0500720c */ /* 0x000fe40003f85070 */
[----:B------:R-:W-:Y:S01]  /*37ab0*/  MOV R7, R191 ;  /* 0x000000bf00077202 */ /* 0x000fe20000000f00 */
[----:B------:R-:W-:-:S04]  /*37ac0*/  IMAD.X R192, R192, 0x1, R0, P6 ;  /* 0x00000001c0c07824 */ /* 0x000fc800030e0600 */
[----:B------:R1:W-:Y:S02]  /*37ad0*/  LDGSTS.E [R249+0x600a8], desc[UR22][R6.64], P5 ;  /* 0x600a800006f97fae */ /* 0x0003e4000a9a1016 */
[----:B-1----:R-:W-:Y:S02]  /*37ae0*/  IMAD.MOV.U32 R6, RZ, RZ, R13 ;  /* 0x000000ffff067224 */ /* 0x002fe400078e000d */
[----:B------:R-:W-:-:S05]  /*37af0*/  IMAD.MOV.U32 R7, RZ, RZ, R192 ;  /* 0x000000ffff077224 */ /* 0x000fca00078e00c0 */
[----:B------:R1:W-:Y:S01]  /*37b00*/  LDGSTS.E [R249+0x600ac], desc[UR22][R6.64], P4 ;  /* 0x600ac00006f97fae */ /* 0x0003e2000a1a1016 */
[C---:B------:R-:W-:Y:S02]  /*37b10*/  ISETP.GT.AND P4, PT, R4.reuse, 0x2c, PT ;  /* 0x0000002c0400780c */ /* 0x040fe40003f84270 */
[----:B------:R-:W-:Y:S02]  /*37b20*/  ISETP.GT.AND P5, PT, R4, 0x2d, PT ;  /* 0x0000002d0400780c */ /* 0x000fe40003fa4270 */
[----:B--2---:R-:W-:Y:S02]  /*37b30*/  IADD3 R12, P6, PT, R12, R2, RZ ;  /* 0x000000020c0c7210 */ /* 0x004fe40007fde0ff */
[----:B-1----:R-:W-:Y:S02]  /*37b40*/  SEL R6, RZ, 0x4, !P4 ;  /* 0x00000004ff067807 */ /* 0x002fe40006000000 */
[----:B------:R-:W-:Y:S02]  /*37b50*/  SEL R5, RZ, 0x4, !P5 ;  /* 0x00000004ff057807 */ /* 0x000fe40006800000 */
[----:B------:R-:W-:-:S02]  /*37b60*/  SEL R6, R6, RZ, !P2 ;  /* 0x000000ff06067207 */ /* 0x000fc40005000000 */
[----:B------:R-:W-:Y:S02]  /*37b70*/  SEL R5, R5, RZ, !P2 ;  /* 0x000000ff05057207 */ /* 0x000fe40005000000 */
[----:B------:R-:W-:Y:S01]  /*37b80*/  ISETP.NE.U32.AND P5, PT, R6, RZ, PT ;  /* 0x000000ff0600720c */ /* 0x000fe20003fa5070 */
[--C-:B------:R-:W-:Y:S01]  /*37b90*/  IMAD.X R193, R193, 0x1, R0.reuse, P6 ;  /* 0x00000001c1c17824 */ /* 0x100fe200030e0600 */
        /* <DEDUP_REMOVED lines=11> */
[----:B----4-:R-:W-:Y:S02]  /*37c50*/  IADD3 R10, P6, PT, R10, R2, RZ ;  /* 0x000000020a0a7210 */ /* 0x010fe40007fde0ff */
[----:B-1----:R-:W-:Y:S02]  /*37c60*/  SEL R6, RZ, 0x4, !P4 ;  /* 0x00000004ff067807 */ /* 0x002fe40006000000 */
[----:B------:R-:W-:Y:S02]  /*37c70*/  SEL R5, RZ, 0x4, !P5 ;  /* 0x00000004ff057807 */ /* 0x000fe40006800000 */
[----:B------:R-:W-:-:S02]  /*37c80*/  SEL R6, R6, RZ, !P2 ;  /* 0x000000ff06067207 */ /* 0x000fc40005000000 */
[----:B------:R-:W-:Y:S02]  /*37c90*/  SEL R5, R5, RZ, !P2 ;  /* 0x000000ff05057207 */ /* 0x000fe40005000000 */
[----:B------:R-:W-:Y:S01]  /*37ca0*/  ISETP.NE.U32.AND P5, PT, R6, RZ, PT ;  /* 0x000000ff0600720c */ /* 0x000fe20003fa5070 */
[----:B------:R-:W-:Y:S01]  /*37cb0*/  IMAD.X R195, R195, 0x1, R0, P6 ;  /* 0x00000001c3c37824 */ /* 0x000fe200030e0600 */
[----:B------:R-:W-:Y:S01]  /*37cc0*/  ISETP.NE.U32.AND P4, PT, R5, RZ, PT ;  /* 0x000000ff0500720c */ /* 0x000fe20003f85070 */
[----:B------:R-:W-:Y:S02]  /*37cd0*/  IMAD.MOV.U32 R6, RZ, RZ, R10 ;  /* 0x000000ffff067224 */ /* 0x000fe400078e000a */
[----:B------:R-:W-:-:S08]  /*37ce0*/  IMAD.MOV.U32 R7, RZ, RZ, R195 ;  /* 0x000000ffff077224 */ /* 0x000fd000078e00c3 */
[----:B------:R1:W-:Y:S01]  /*37cf0*/  LDGSTS.E [R249+0x600b8], desc[UR22][R6.64], P5 ;  /* 0x600b800006f97fae */ /* 0x0003e2000a9a1016 */
[----:B------:R-:W-:-:S04]  /*37d00*/  ISETP.GT.AND P5, PT, R4, 0x31, PT ;  /* 0x000000310400780c */ /* 0x000fc80003fa4270 */
[----:B------:R-:W-:-:S04]  /*37d10*/  SEL R5, RZ, 0x4, !P5 ;  /* 0x00000004ff057807 */ /* 0x000fc80006800000 */
[----:B------:R-:W-:Y:S01]  /*37d20*/  SEL R5, R5, RZ, !P2 ;  /* 0x000000ff05057207 */ /* 0x000fe20005000000 */
[----:B------:R-:W-:Y:S04]  /*37d30*/  STL [R1+0x9bc], R13 ;  /* 0x0009bc0d01007387 */ /* 0x000fe80000100800 */
[----:B------:R-:W-:Y:S04]  /*37d40*/  STL [R1+0x9b8], R12 ;  /* 0x0009b80c01007387 */ /* 0x000fe80000100800 */
[----:B------:R2:W-:Y:S04]  /*37d50*/  STL [R1+0x9b4], R11 ;  /* 0x0009b40b01007387 */ /* 0x0005e80000100800 */
[----:B------:R4:W-:Y:S01]  /*37d60*/  STL [R1+0x9b0], R10 ;  /* 0x0009b00a01007387 */ /* 0x0009e20000100800 */
[----:B---3--:R-:W-:-:S04]  /*37d70*/  IADD3 R9, P6, PT, R9, R2, RZ ;  /* 0x0000000209097210 */ /* 0x008fc80007fde0ff */
[----:B------:R-:W-:Y:S01]  /*37d80*/  IADD3.X R196, PT, PT, R196, R0, RZ, P6, !PT ;  /* 0x00000000c4c47210 */ /* 0x000fe200037fe4ff */
[----:B-1----:R-:W-:-:S04]  /*37d90*/  IMAD.MOV.U32 R6, RZ, RZ, R9 ;  /* 0x000000ffff067224 */ /* 0x002fc800078e0009 */
[----:B------:R-:W-:-:S05]  /*37da0*/  IMAD.MOV.U32 R7, RZ, RZ, R196 ;  /* 0x000000ffff077224 */ /* 0x000fca00078e00c4 */
[----:B------:R1:W-:Y:S01]  /*37db0*/  LDGSTS.E [R249+0x600bc], desc[UR22][R6.64], P4 ;  /* 0x600bc00006f97fae */ /* 0x0003e2000a1a1016 */
[----:B------:R-:W-:Y:S02]  /*37dc0*/  ISETP.GT.AND P4, PT, R4, 0x30, PT ;  /* 0x000000300400780c */ /* 0x000fe40003f84270 */
[----:B------:R-:W-:Y:S02]  /*37dd0*/  IADD3 R197, P6, PT, R197, R2, RZ ;  /* 0x00000002c5c57210 */ /* 0x000fe40007fde0ff */
[----:B-1----:R-:W-:-:S04]  /*37de0*/  SEL R6, RZ, 0x4, !P4 ;  /* 0x00000004ff067807 */ /* 0x002fc80006000000 */
[----:B------:R-:W-:-:S04]  /*37df0*/  SEL R6, R6, RZ, !P2 ;  /* 0x000000ff06067207 */ /* 0x000fc80005000000 */
[----:B------:R-:W-:Y:S02]  /*37e00*/  ISETP.NE.U32.AND P5, PT, R6, RZ, PT ;  /* 0x000000ff0600720c */ /* 0x000fe40003fa5070 */
[----:B------:R-:W-:Y:S02]  /*37e10*/  IADD3.X R198, PT, PT, R198, R0, RZ, P6, !PT ;  /* 0x00000000c6c67210 */ /* 0x000fe400037fe4ff */
[----:B------:R-:W-:Y:S02]  /*37e20*/  IADD3 R199, P6, PT, R199, R2, RZ ;  /* 0x00000002c7c77210 */ /* 0x000fe40007fde0ff */
[----:B------:R-:W-:Y:S01]  /*37e30*/  ISETP.NE.U32.AND P4, PT, R5, RZ, PT ;  /* 0x000000ff0500720c */ /* 0x000fe20003f85070 */
[----:B------:R-:W-:Y:S02]  /*37e40*/  IMAD.MOV.U32 R6, RZ, RZ, R197 ;  /* 0x000000ffff067224 */ /* 0x000fe400078e00c5 */
[----:B------:R-:W-:Y:S02]  /*37e50*/  IMAD.MOV.U32 R7, RZ, RZ, R198 ;  /* 0x000000ffff077224 */ /* 0x000fe400078e00c6 */
        /* <DEDUP_REMOVED lines=54> */
[----:B------:R-:W-:Y:S01]  /*381c0*/  IMAD.X R212, R212, 0x1, R0, P6 ;  /* 0x00000001d4d47824 */ /* 0x000fe200030e0600 */
[----:B------:R1:W-:Y:S04]  /*381d0*/  STL [R1+0x9ac], R9 ;  /* 0x0009ac0901007387 */ /* 0x0003e80000100800 */
[----:B--2---:R-:W2:Y:S04]  /*381e0*/  LDL.LU R11, [R1] ;  /* 0x00000000010b7983 */ /* 0x004ea80000300800 */
[----:B------:R3:W-:Y:S04]  /*381f0*/  LDGSTS.E [R249+0x600d8], desc[UR22][R6.64], P5 ;  /* 0x600d800006f97fae */ /* 0x0007e8000a9a1016 */
[----:B----4-:R-:W4:Y:S04]  /*38200*/  LDL.LU R10, [R1+0x4] ;  /* 0x00000400010a7983 */ /* 0x010f280000300800 */
[----:B-1----:R-:W5:Y:S01]  /*38210*/  LDL.LU R9, [R1+0x8] ;  /* 0x0000080001097983 */ /* 0x002f620000300800 */
[----:B---3--:R-:W-:-:S02]  /*38220*/  IMAD.MOV.U32 R6, RZ, RZ, R211 ;  /* 0x000000ffff067224 */ /* 0x008fc400078e00d3 */
[----:B------:R-:W-:Y:S01]  /*38230*/  IMAD.MOV.U32 R7, RZ, RZ, R212 ;  /* 0x000000ffff077224 */ /* 0x000fe200078e00d4 */
[C---:B------:R-:W-:Y:S01]  /*38240*/  ISETP.GT.AND P5, PT, R4.reuse, 0x39, PT ;  /* 0x000000390400780c */ /* 0x040fe20003fa4270 */
[----:B------:R-:W3:Y:S04]  /*38250*/  LDL.LU R16, [R1+0xc] ;  /* 0x00000c0001107983 */ /* 0x000ee80000300800 */
[----:B------:R1:W-:Y:S01]  /*38260*/  LDGSTS.E [R249+0x600dc], desc[UR22][R6.64], P4 ;  /* 0x600dc00006f97fae */ /* 0x0003e2000a1a1016 */
[----:B------:R-:W-:Y:S02]  /*38270*/  ISETP.GT.AND P4, PT, R4, 0x38, PT ;  /* 0x000000380400780c */ /* 0x000fe40003f84270 */
[----:B------:R-:W-:Y:S01]  /*38280*/  SEL R5, RZ, 0x4, !P5 ;  /* 0x00000004ff057807 */ /* 0x000fe20006800000 */
[----:B------:R-:W2:Y:S01]  /*38290*/  LDL.LU R15, [R1+0x10] ;  /* 0x00001000010f7983 */ /* 0x000ea20000300800 */
[----:B------:R-:W-:-:S02]  /*382a0*/  IADD3 R213, P6, PT, R213, R2, RZ ;  /* 0x00000002d5d57210 */ /* 0x000fc40007fde0ff */
[----:B-1----:R-:W-:Y:S01]  /*382b0*/  SEL R6, RZ, 0x4, !P4 ;  /* 0x00000004ff067807 */ /* 0x002fe20006000000 */
[----:B------:R-:W2:Y:S03]  /*382c0*/  LDL.LU R14, [R1+0x14] ;  /* 0x00001400010e7983 */ /* 0x000ea60000300800 */
[----:B------:R-:W-:Y:S02]  /*382d0*/  SEL R6, R6, RZ, !P2 ;  /* 0x000000ff06067207 */ /* 0x000fe40005000000 */
[----:B------:R-:W-:Y:S01]  /*382e0*/  SEL R5, R5, RZ, !P2 ;  /* 0x000000ff05057207 */ /* 0x000fe20005000000 */
[----:B------:R-:W-:Y:S01]  /*382f0*/  IMAD.X R214, R214, 0x1, R0, P6 ;  /* 0x00000001d6d67824 */ /* 0x000fe200030e0600 */
[----:B------:R-:W-:Y:S01]  /*38300*/  ISETP.NE.U32.AND P5, PT, R6, RZ, PT ;  /* 0x000000ff0600720c */ /* 0x000fe20003fa5070 */
[----:B------:R-:W2:Y:S01]  /*38310*/  LDL.LU R13, [R1+0x18] ;  /* 0x00001800010d7983 */ /* 0x000ea20000300800 */
[----:B------:R-:W-:-:S02]  /*38320*/  IADD3 R215, P6, PT, R215, R2, RZ ;  /* 0x00000002d7d77210 */ /* 0x000fc40007fde0ff */
        /* <DEDUP_REMOVED lines=148> */
[----:B------:R1:W-:Y:S01]  /*38c70*/  LDGSTS.E [R249+0x60120], desc[UR22][R6.64], P5 ;  /* 0x6012000006f97fae */ /* 0x0003e2000a9a1016 */
[----:B--2---:R-:W-:Y:S01]  /*38c80*/  IADD3 R11, P6, PT, R11, R2, RZ ;  /* 0x000000020b0b7210 */ /* 0x004fe20007fde0ff */
[----:B-1----:R-:W-:Y:S02]  /*38c90*/  IMAD.MOV.U32 R6, RZ, RZ, R247 ;  /* 0x000000ffff067224 */ /* 0x002fe400078e00f7 */
[----:B------:R-:W-:-:S05]  /*38ca0*/  IMAD.MOV.U32 R7, RZ, RZ, R248 ;  /* 0x000000ffff077224 */ /* 0x000fca00078e00f8 */
[----:B------:R1:W-:Y:S01]  /*38cb0*/  LDGSTS.E [R249+0x60124], desc[UR22][R6.64], P4 ;  /* 0x6012400006f97fae */ /* 0x0003e2000a1a1016 */
[C---:B------:R-:W-:Y:S02]  /*38cc0*/  ISETP.GT.AND P4, PT, R4.reuse, 0x4a, PT ;  /* 0x0000004a0400780c */ /* 0x040fe40003f84270 */
[----:B------:R-:W-:Y:S01]  /*38cd0*/  ISETP.GT.AND P5, PT, R4, 0x4b, PT ;  /* 0x0000004b0400780c */ /* 0x000fe20003fa4270 */
[----:B------:R-:W-:Y:S01]  /*38ce0*/  IMAD.X R252, R252, 0x1, R0, P6 ;  /* 0x00000001fcfc7824 */ /* 0x000fe200030e0600 */
[----:B-----5:R-:W-:Y:S02]  /*38cf0*/  IADD3 R9, P6, PT, R9, R2, RZ ;  /* 0x0000000209097210 */ /* 0x020fe40007fde0ff */
[----:B-1----:R-:W-:-:S04]  /*38d00*/  SEL R6, RZ, 0x4, !P4 ;  /* 0x00000004ff067807 */ /* 0x002fc80006000000 */
[----:B------:R-:W-:Y:S02]  /*38d10*/  SEL R6, R6, RZ, !P2 ;  /* 0x000000ff06067207 */ /* 0x000fe40005000000 */
[----:B------:R-:W-:Y:S02]  /*38d20*/  SEL R5, RZ, 0x4, !P5 ;  /* 0x00000004ff057807 */ /* 0x000fe40006800000 */
[----:B------:R-:W-:Y:S01]  /*38d30*/  ISETP.NE.U32.AND P5, PT, R6, RZ, PT ;  /* 0x000000ff0600720c */ /* 0x000fe20003fa5070 */
[----:B----4-:R-:W-:Y:S01]  /*38d40*/  IMAD.X R10, R10, 0x1, R0, P6 ;  /* 0x000000010a0a7824 */ /* 0x010fe200030e0600 */
[----:B------:R1:W-:Y:S01]  /*38d50*/  STL [R1], R11 ;  /* 0x0000000b01007387 */ /* 0x0003e20000100800 */
[----:B------:R-:W-:Y:S01]  /*38d60*/  MOV R6, R11 ;  /* 0x0000000b00067202 */ /* 0x000fe20000000f00 */
[----:B------:R-:W-:Y:S02]  /*38d70*/  IMAD.MOV.U32 R7, RZ, RZ, R252 ;  /* 0x000000ffff077224 */ /* 0x000fe400078e00fc */
[----:B------:R-:W-:Y:S04]  /*38d80*/  STL [R1+0x8], R9 ;  /* 0x0000080901007387 */ /* 0x000fe80000100800 */
[----:B------:R2:W-:Y:S04]  /*38d90*/  STL [R1+0x4], R10 ;  /* 0x0000040a01007387 */ /* 0x0005e80000100800 */
[----:B------:R-:W4:Y:S04]  /*38da0*/  LDL.LU R12, [R1+0x1c] ;  /* 0x00001c00010c7983 */ /* 0x000f280000300800 */
[----:B-1----:R-:W5:Y:S04]  /*38db0*/  LDL.LU R11, [R1+0x20] ;  /* 0x00002000010b7983 */ /* 0x002f680000300800 */
[----:B------:R1:W-:Y:S02]  /*38dc0*/  LDGSTS.E [R249+0x60128], desc[UR22][R6.64], P5 ;  /* 0x6012800006f97fae */ /* 0x0003e4000a9a1016 */
[----:B-1----:R-:W-:-:S02]  /*38dd0*/  IMAD.MOV.U32 R7, RZ, RZ, R10 ;  /* 0x000000ffff077224 */ /* 0x002fc400078e000a */
[----:B------:R-:W-:Y:S01]  /*38de0*/  IMAD.MOV.U32 R6, RZ, RZ, R9 ;  /* 0x000000ffff067224 */ /* 0x000fe200078e0009 */
[----:B--2---:R-:W2:Y:S04]  /*38df0*/  LDL.LU R10, [R1+0x24] ;  /* 0x00002400010a7983 */ /* 0x004ea80000300800 */
[----:B------:R-:W2:Y:S01]  /*38e00*/  LDL.LU R9, [R1+0x28] ;  /* 0x0000280001097983 */ /* 0x000ea20000300800 */
[----:B------:R-:W-:-:S04]  /*38e10*/  SEL R5, R5, RZ, !P2 ;  /* 0x000000ff05057207 */ /* 0x000fc80005000000 */
[----:B------:R-:W-:Y:S02]  /*38e20*/  ISETP.NE.U32.AND P4, PT, R5, RZ, PT ;  /* 0x000000ff0500720c */ /* 0x000fe40003f85070 */
[----:B------:R-:W-:Y:S02]  /*38e30*/  ISETP.GT.AND P5, PT, R4, 0x4d, PT ;  /* 0x0000004d0400780c */ /* 0x000fe40003fa4270 */
[----:B------:R-:W-:-:S09]  /*38e40*/  IADD3 R15, P6, PT, R15, R2, RZ ;  /* 0x000000020f0f7210 */ /* 0x000fd20007fde0ff */
[----:B------:R1:W-:Y:S01]  /*38e50*/  LDGSTS.E [R249+0x6012c], desc[UR22][R6.64], P4 ;  /* 0x6012c00006f97fae */ /* 0x0003e2000a1a1016 */
[----:B------:R-:W-:Y:S02]  /*38e60*/  ISETP.GT.AND P4, PT, R4, 0x4c, PT ;  /* 0x0000004c0400780c */ /* 0x000fe40003f84270 */
[----:B------:R-:W-:Y:S02]  /*38e70*/  SEL R5, RZ, 0x4, !P5 ;  /* 0x00000004ff057807 */ /* 0x000fe40006800000 */
[----:B-1----:R-:W-:-:S04]  /*38e80*/  SEL R6, RZ, 0x4, !P4 ;  /* 0x00000004ff067807 */ /* 0x002fc80006000000 */
[----:B------:R-:W-:Y:S01]  /*38e90*/  SEL R6, R6, RZ, !P2 ;  /* 0x000000ff06067207 */ /* 0x000fe20005000000 */
[----:B---3--:R-:W-:Y:S01]  /*38ea0*/  IMAD.X R16, R16, 0x1, R0, P6 ;  /* 0x0000000110107824 */ /* 0x008fe200030e0600 */
[----:B------:R-:W-:Y:S02]  /*38eb0*/  SEL R5, R5, RZ, !P2 ;  /* 0x000000ff05057207 */ /* 0x000fe40005000000 */
[----:B------:R-:W-:Y:S02]  /*38ec0*/  ISETP.NE.U32.AND P5, PT, R6, RZ, PT ;  /* 0x000000ff0600720c */ /* 0x000fe40003fa5070 */
[----:B------:R-:W-:Y:S02]  /*38ed0*/  IADD3 R13, P6, PT, R13, R2, RZ ;  /* 0x000000020d0d7210 */ /* 0x000fe40007fde0ff */
[----:B------:R-:W-:Y:S02]  /*38ee0*/  ISETP.NE.U32.AND P4, PT, R5, RZ, PT ;  /* 0x000000ff0500720c */ /* 0x000fe40003f85070 */
[----:B------:R-:W-:Y:S01]  /*38ef0*/  IADD3.X R14, PT, PT, R14, R0, RZ, P6, !PT ;  /* 0x000000000e0e7210 */ /* 0x000fe200037fe4ff */
[----:B------:R-:W-:Y:S01]  /*38f00*/  STL [R1+0x10], R15 ;  /* 0x0000100f01007387 */ /* 0x000fe20000100800 */
[----:B------:R-:W-:-:S02]  /*38f10*/  IMAD.MOV.U32 R6, RZ, RZ, R15 ;  /* 0x000000ffff067224 */ /* 0x000fc400078e000f */
[----:B------:R-:W-:Y:S01]  /*38f20*/  IMAD.MOV.U32 R7, RZ, RZ, R16 ;  /* 0x000000ffff077224 */ /* 0x000fe200078e0010 */
[----:B------:R1:W-:Y:S04]  /*38f30*/  STL [R1+0xc], R16 ;  /* 0x00000c1001007387 */ /* 0x0003e80000100800 */
[----:B------:R-:W-:Y:S04]  /*38f40*/  STL [R1+0x18], R13 ;  /* 0x0000180d01007387 */ /* 0x000fe80000100800 */
[----:B------:R3:W-:Y:S04]  /*38f50*/  STL [R1+0x14], R14 ;  /* 0x0000140e01007387 */ /* 0x0007e80000100800 */
[----:B-1----:R-:W2:Y:S04]  /*38f60*/  LDL.LU R16, [R1+0x2c] ;  /* 0x00002c0001107983 */ /* 0x002ea80000300800 */
[----:B------:R1:W-:Y:S04]  /*38f70*/  LDGSTS.E [R249+0x60130], desc[UR22][R6.64], P5 ;  /* 0x6013000006f97fae */ /* 0x0003e8000a9a1016 */
[----:B------:R-:W2:Y:S01]  /*38f80*/  LDL.LU R15, [R1+0x30] ;  /* 0x00003000010f7983 */ /* 0x000ea20000300800 */
[----:B-1----:R-:W-:-:S02]  /*38f90*/  IMAD.MOV.U32 R6, RZ, RZ, R13 ;  /* 0x000000ffff067224 */ /* 0x002fc400078e000d */
[----:B------:R-:W-:Y:S02]  /*38fa0*/  IMAD.MOV.U32 R7, RZ, RZ, R14 ;  /* 0x000000ffff077224 */ /* 0x000fe400078e000e */
[----:B---3--:R-:W3:Y:S04]  /*38fb0*/  LDL.LU R14, [R1+0x34] ;  /* 0x00003400010e7983 */ /* 0x008ee80000300800 */
[----:B------:R-:W3:Y:S04]  /*38fc0*/  LDL.LU R13, [R1+0x38] ;  /* 0x00003800010d7983 */ /* 0x000ee80000300800 */
[----:B------:R1:W-:Y:S01]  /*38fd0*/  LDGSTS.E [R249+0x60134], desc[UR22][R6.64], P4 ;  /* 0x6013400006f97fae */ /* 0x0003e2000a1a1016 */
[----:B------:R-:W-:-:S02]  /*38fe0*/  ISETP.GT.AND P4, PT, R4, 0x4e, PT ;  /* 0x0000004e0400780c */ /* 0x000fc40003f84270 */
[----:B------:R-:W-:Y:S02]  /*38ff0*/  ISETP.GT.AND P5, PT, R4, 0x4f, PT ;  /* 0x0000004f0400780c */ /* 0x000fe40003fa4270 */
[----:B-1----:R-:W-:-:S04]  /*39000*/  SEL R6, RZ, 0x4, !P4 ;  /* 0x00000004ff067807 */ /* 0x002fc80006000000 */
[----:B------:R-:W-:Y:S02]  /*39010*/  SEL R6, R6, RZ, !P2 ;  /* 0x000000ff06067207 */ /* 0x000fe40005000000 */
[----:B------:R-:W-:Y:S02]  /*39020*/  SEL R5, RZ, 0x4, !P5 ;  /* 0x00000004ff057807 */ /* 0x000fe40006800000 */
[----:B------:R-:W-:Y:S02]  /*39030*/  ISETP.NE.U32.AND P5, PT, R6, RZ, PT ;  /* 0x000000ff0600720c */ /* 0x000fe40003fa5070 */
[----:B-----5:R-:W-:-:S04]  /*39040*/  IADD3 R11, P6, PT, R11, R2, RZ ;  /* 0x000000020b0b7210 */ /* 0x020fc80007fde0ff */
[----:B----4-:R-:W-:Y:S01]  /*39050*/  IADD3.X R12, PT, PT, R12, R0, RZ, P6, !PT ;  /* 0x000000000c0c7210 */ /* 0x010fe200037fe4ff */
[----:B------:R-:W-:Y:S01]  /*39060*/  STL [R1+0x20], R11 ;  /* 0x0000200b01007387 */ /* 0x000fe20000100800 */
[----:B------:R-:W-:-:S03]  /*39070*/  IMAD.MOV.U32 R6, RZ, RZ, R11 ;  /* 0x000000ffff067224 */ /* 0x000fc600078e000b */
[----:B------:R1:W-:Y:S01]  /*39080*/  STL [R1+0x1c], R12 ;  /* 0x00001c0c01007387 */ /* 0x0003e20000100800 */
[----:B------:R-:W-:-:S05]  /*39090*/  IMAD.MOV.U32 R7, RZ, RZ, R12 ;  /* 0x000000ffff077224 */ /* 0x000fca00078e000c */
[----:B------:R4:W-:Y:S01]  /*390a0*/  LDGSTS.E [R249+0x60138], desc[UR22][R6.64], P5 ;  /* 0x6013800006f97fae */ /* 0x0009e2000a9a1016 */
[----:B--2---:R-:W-:-:S05]  /*390b0*/  IADD3 R9, P6, PT, R9, R2, RZ ;  /* 0x0000000209097210 */ /* 0x004fca0007fde0ff */
[----:B------:R-:W-:Y:S01]  /*390c0*/  IMAD.X R10, R10, 0x1, R0, P6 ;  /* 0x000000010a0a7824 */ /* 0x000fe200030e0600 */
[----:B------:R-:W-:Y:S04]  /*390d0*/  STL [R1+0x28], R9 ;  /* 0x0000280901007387 */ /* 0x000fe80000100800 */
[----:B------:R2:W-:Y:S04]  /*390e0*/  STL [R1+0x24], R10 ;  /* 0x0000240a01007387 */ /* 0x0005e80000100800 */
[----:B-1----:R-:W5:Y:S04]  /*390f0*/  LDL.LU R12, [R1+0x3c] ;  /* 0x00003c00010c7983 */ /* 0x002f680000300800 */
[----:B------:R-:W5:Y:S01]  /*39100*/  LDL.LU R11, [R1+0x40] ;  /* 0x00004000010b7983 */ /* 0x000f620000300800 */
[----:B----4-:R-:W-:Y:S01]  /*39110*/  MOV R7, R10 ;  /* 0x0000000a00077202 */ /* 0x010fe20000000f00 */
[----:B------:R-:W-:-:S02]  /*39120*/  IMAD.MOV.U32 R6, RZ, RZ, R9 ;  /* 0x000000ffff067224 */ /* 0x000fc400078e0009 */
[----:B--2---:R-:W2:Y:S04]  /*39130*/  LDL.LU R10, [R1+0x44] ;  /* 0x00004400010a7983 */ /* 0x004ea80000300800 */
[----:B------:R-:W4:Y:S01]  /*39140*/  LDL.LU R9, [R1+0x48] ;  /* 0x0000480001097983 */ /* 0x000f220000300800 */
[----:B------:R-:W-:-:S04]  /*39150*/  SEL R5, R5, RZ, !P2 ;  /* 0x000000ff05057207 */ /* 0x000fc80005000000 */
[----:B------:R-:W-:Y:S02]  /*39160*/  ISETP.NE.U32.AND P4, PT, R5, RZ, PT ;  /* 0x000000ff0500720c */ /* 0x000fe40003f85070 */
[----:B------:R-:W-:-:S11]  /*39170*/  ISETP.GT.AND P5, PT, R4, 0x51, PT ;  /* 0x000000510400780c */ /* 0x000fd60003fa4270 */
[----:B------:R1:W-:Y:S01]  /*39180*/  LDGSTS.E [R249+0x6013c], desc[UR22][R6.64], P4 ;  /* 0x6013c00006f97fae */ /* 0x0003e2000a1a1016 */
[----:B------:R-:W-:Y:S02]  /*39190*/  ISETP.GT.AND P4, PT, R4, 0x50, PT ;  /* 0x000000500400780c */ /* 0x000fe40003f84270 */
[----:B------:R-:W-:Y:S02]  /*391a0*/  SEL R5, RZ, 0x4, !P5 ;  /* 0x00000004ff057807 */ /* 0x000fe40006800000 */
[----:B-1----:R-:W-:-:S04]  /*391b0*/  SEL R6, RZ, 0x4, !P4 ;  /* 0x00000004ff067807 */ /* 0x002fc80006000000 */
[----:B------:R-:W-:Y:S02]  /*391c0*/  SEL R6, R6, RZ, !P2 ;  /* 0x000000ff06067207 */ /* 0x000fe40005000000 */
[----:B------:R-:W-:Y:S02]  /*391d0*/  SEL R5, R5, RZ, !P2 ;  /* 0x000000ff05057207 */ /* 0x000fe40005000000 */
[----:B------:R-:W-:Y:S02]  /*391e0*/  ISETP.NE.U32.AND P5, PT, R6, RZ, PT ;  /* 0x000000ff0600720c */ /* 0x000fe40003fa5070 */
[----:B------:R-:W-:-:S05]  /*391f0*/  IADD3 R15, P6, PT, R15, R2, RZ ;  /* 0x000000020f0f7210 */ /* 0x000fca0007fde0ff */
[----:B------:R-:W-:Y:S01]  /*39200*/  IMAD.X R16, R16, 0x1, R0, P6 ;  /* 0x0000000110107824 */ /* 0x000fe200030e0600 */
[----:B------:R-:W-:Y:S01]  /*39210*/  ISETP.NE.U32.AND P4, PT, R5, RZ, PT ;  /* 0x000000ff0500720c */ /* 0x000fe20003f85070 */
[----:B------:R-:W-:Y:S01]  /*39220*/  STL [R1+0x30], R15 ;  /* 0x0000300f01007387 */ /* 0x000fe20000100800 */
[----:B------:R-:W-:Y:S01]  /*39230*/  IMAD.MOV.U32 R6, RZ, RZ, R15 ;  /* 0x000000ffff067224 */ /* 0x000fe200078e000f */
[----:B---3--:R-:W-:Y:S01]  /*39240*/  IADD3 R13, P6, PT, R13, R2, RZ ;  /* 0x000000020d0d7210 */ /* 0x008fe20007fde0ff */
[----:B------:R-:W-:Y:S01]  /*39250*/  IMAD.MOV.U32 R7, RZ, RZ, R16 ;  /* 0x000000ffff077224 */ /* 0x000fe200078e0010 */
[----:B------:R1:W-:Y:S03]  /*39260*/  STL [R1+0x2c], R16 ;  /* 0x00002c1001007387 */ /* 0x0003e60000100800 */
[----:B------:R-:W-:Y:S01]  /*39270*/  IMAD.X R14, R14, 0x1, R0, P6 ;  /* 0x000000010e0e7824 */ /* 0x000fe200030e0600 */
[----:B------:R-:W-:Y:S04]  /*39280*/  STL [R1+0x38], R13 ;  /* 0x0000380d01007387 */ /* 0x000fe80000100800 */
[----:B------:R3:W-:Y:S04]  /*39290*/  STL [R1+0x34], R14 ;  /* 0x0000340e01007387 */ /* 0x0007e80000100800 */
[----:B-1----:R-:W2:Y:S04]  /*392a0*/  LDL.LU R16, [R1+0x4c] ;  /* 0x00004c0001107983 */ /* 0x002ea80000300800 */
[----:B------:R1:W-:Y:S04]  /*392b0*/  LDGSTS.E [R249+0x60140], desc[UR22][R6.64], P5 ;  /* 0x6014000006f97fae */ /* 0x0003e8000a9a1016 */
[----:B------:R-:W2:Y:S01]  /*392c0*/  LDL.LU R15, [R1+0x50] ;  /* 0x00005000010f7983 */ /* 0x000ea20000300800 */
[----:B-1----:R-:W-:Y:S01]  /*392d0*/  MOV R6, R13 ;  /* 0x0000000d00067202 */ /* 0x002fe20000000f00 */
[----:B------:R-:W-:-:S02]  /*392e0*/  IMAD.MOV.U32 R7, RZ, RZ, R14 ;  /* 0x000000ffff077224 */ /* 0x000fc400078e000e */
[----:B---3--:R-:W3:Y:S04]  /*392f0*/  LDL.LU R14, [R1+0x54] ;  /* 0x00005400010e7983 */ /* 0x008ee80000300800 */
[----:B------:R-:W3:Y:S04]  /*39300*/  LDL.LU R13, [R1+0x58] ;  /* 0x00005800010d7983 */ /* 0x000ee80000300800 */
[----:B------:R1:W-:Y:S01]  /*39310*/  LDGSTS.E [R249+0x60144], desc[UR22][R6.64], P4 ;  /* 0x6014400006f97fae */ /* 0x0003e2000a1a1016 */
[C---:B------:R-:W-:Y:S02]  /*39320*/  ISETP.GT.AND P4, PT, R4.reuse, 0x52, PT ;  /* 0x000000520400780c */ /* 0x040fe40003f84270 */
[----:B------:R-:W-:-:S02]  /*39330*/  ISETP.GT.AND P5, PT, R4, 0x53, PT ;  /* 0x000000530400780c */ /* 0x000fc40003fa4270 */
[----:B-1----:R-:W-:-:S04]  /*39340*/  SEL R6, RZ, 0x4, !P4 ;  /* 0x00000004ff067807 */ /* 0x002fc80006000000 */
[----:B------:R-:W-:Y:S02]  /*39350*/  SEL R6, R6, RZ, !P2 ;  /* 0x000000ff06067207 */ /* 0x000fe40005000000 */
[----:B------:R-:W-:Y:S02]  /*39360*/  SEL R5, RZ, 0x4, !P5 ;  /* 0x00000004ff057807 */ /* 0x000fe40006800000 */
[----:B------:R-:W-:Y:S02]  /*39370*/  ISETP.NE.U32.AND P5, PT, R6, RZ, PT ;  /* 0x000000ff0600720c */ /* 0x000fe40003fa5070 */
[----:B-----5:R-:W-:-:S05]  /*39380*/  IADD3 R11, P6, PT, R11, R2, RZ ;  /* 0x000000020b0b7210 */ /* 0x020fca0007fde0ff */
[--C-:B------:R-:W-:Y:S01]  /*39390*/  IMAD.X R12, R12, 0x1, R0.reuse, P6 ;  /* 0x000000010c0c7824 */ /* 0x100fe200030e0600 */
[----:B----4-:R-:W-:Y:S01]  /*393a0*/  IADD3 R9, P6, PT, R9, R2, RZ ;  /* 0x0000000209097210 */ /* 0x010fe20007fde0ff */
[----:B------:R-:W-:Y:S04]  /*393b0*/  STL [R1+0x40], R11 ;  /* 0x0000400b01007387 */ /* 0x000fe80000100800 */
[----:B--2---:R-:W-:Y:S01]  /*393c0*/  IMAD.X R10, R10, 0x1, R0, P6 ;  /* 0x000000010a0a7824 */ /* 0x004fe200030e0600 */
[----:B------:R1:W-:Y:S01]  /*393d0*/  STL [R1+0x3c], R12 ;  /* 0x00003c0c01007387 */ /* 0x0003e20000100800 */
[----:B------:R-:W-:Y:S01]  /*393e0*/  IMAD.MOV.U32 R6, RZ, RZ, R11 ;  /* 0x000000ffff067224 */ /* 0x000fe200078e000b */
[----:B------:R-:W-:Y:S02]  /*393f0*/  MOV R7, R12 ;  /* 0x0000000c00077202 */ /* 0x000fe40000000f00 */
[----:B------:R-:W-:Y:S04]  /*39400*/  STL [R1+0x48], R9 ;  /* 0x0000480901007387 */ /* 0x000fe80000100800 */
[----:B------:R2:W-:Y:S04]  /*39410*/  STL [R1+0x44], R10 ;  /* 0x0000440a01007387 */ /* 0x0005e80000100800 */
[----:B-1----:R-:W4:Y:S04]  /*39420*/  LDL.LU R12, [R1+0x5c] ;  /* 0x00005c00010c7983 */ /* 0x002f280000300800 */
[----:B------:R-:W5:Y:S04]  /*39430*/  LDL.LU R11, [R1+0x60] ;  /* 0x00006000010b7983 */ /* 0x000f680000300800 */
[----:B------:R1:W-:Y:S02]  /*39440*/  LDGSTS.E [R249+0x60148], desc[UR22][R6.64], P5 ;  /* 0x6014800006f97fae */ /* 0x0003e4000a9a1016 */
[----:B-1----:R-:W-:-:S02]  /*39450*/  IMAD.MOV.U32 R7, RZ, RZ, R10 ;  /* 0x000000ffff077224 */ /* 0x002fc400078e000a */
[----:B------:R-:W-:Y:S01]  /*39460*/  IMAD.MOV.U32 R6, RZ, RZ, R9 ;  /* 0x000000ffff067224 */ /* 0x000fe200078e0009 */
[----:B--2---:R-:W2:Y:S04]  /*39470*/  LDL.LU R10, [R1+0x64] ;  /* 0x00006400010a7983 */ /* 0x004ea80000300800 */
[----:B------:R-:W2:Y:S01]  /*39480*/  LDL.LU R9, [R1+0x68] ;  /* 0x0000680001097983 */ /* 0x000ea20000300800 */
        /* <DEDUP_REMOVED lines=8> */
[-C--:B------:R-:W-:Y:S02]  /*39510*/  IADD3 R15, P6, PT, R15, R2.reuse, RZ ;  /* 0x000000020f0f7210 */ /* 0x080fe40007fde0ff */
[----:B------:R-:W-:Y:S02]  /*39520*/  ISETP.NE.U32.AND P5, PT, R6, RZ, PT ;  /* 0x000000ff0600720c */ /* 0x000fe40003fa5070 */
[----:B------:R-:W-:Y:S01]  /*39530*/  SEL R5, R5, RZ, !P2 ;  /* 0x000000ff05057207 */ /* 0x000fe20005000000 */
[----:B------:R-:W-:Y:S01]  /*39540*/  IMAD.X R16, R16, 0x1, R0, P6 ;  /* 0x0000000110107824 */ /* 0x000fe200030e0600 */
[----:B------:R-:W-:Y:S02]  /*39550*/  MOV R6, R15 ;  /* 0x0000000f00067202 */ /* 0x000fe40000000f00 */
[----:B------:R-:W-:Y:S01]  /*39560*/  ISETP.NE.U32.AND P4, PT, R5, RZ, PT ;  /* 0x000000ff0500720c */ /* 0x000fe20003f85070 */
[----:B------:R-:W-:Y:S01]  /*39570*/  IMAD.MOV.U32 R7, RZ, RZ, R16 ;  /* 0x000000ffff077224 */ /* 0x000fe200078e0010 */
[----:B---3--:R-:W-:Y:S01]  /*39580*/  IADD3 R13, P6, PT, R13, R2, RZ ;  /* 0x000000020d0d7210 */ /* 0x008fe20007fde0ff */
[----:B------:R-:W-:Y:S04]  /*39590*/  STL [R1+0x50], R15 ;  /* 0x0000500f01007387 */ /* 0x000fe80000100800 */
[----:B------:R-:W-:Y:S01]  /*395a0*/  IMAD.X R14, R14, 0x1, R0, P6 ;  /* 0x000000010e0e7824 */ /* 0x000fe200030e0600 */
[----:B------:R1:W-:Y:S04]  /*395b0*/  STL [R1+0x4c], R16 ;  /* 0x00004c1001007387 */ /* 0x0003e80000100800 */
[----:B------:R-:W-:Y:S04]  /*395c0*/  STL [R1+0x58], R13 ;  /* 0x0000580d01007387 */ /* 0x000fe80000100800 */
[----:B------:R3:W-:Y:S04]  /*395d0*/  STL [R1+0x54], R14 ;  /* 0x0000540e01007387 */ /* 0x0007e80000100800 */
[----:B------:R3:W-:Y:S04]  /*395e0*/  LDGSTS.E [R249+0x60150], desc[UR22][R6.64], P5 ;  /* 0x6015000006f97fae */ /* 0x0007e8000a9a1016 */
[----:B-1----:R-:W2:Y:S04]  /*395f0*/  LDL.LU R16, [R1+0x6c] ;  /* 0x00006c0001107983 */ /* 0x002ea80000300800 */
[----:B------:R-:W2:Y:S01]  /*39600*/  LDL.LU R15, [R1+0x70] ;  /* 0x00007000010f7983 */ /* 0x000ea20000300800 */
[----:B---3--:R-:W-:-:S02]  /*39610*/  IMAD.MOV.U32 R6, RZ, RZ, R13 ;  /* 0x000000ffff067224 */ /* 0x008fc400078e000d */
[----:B------:R-:W-:Y:S02]  /*39620*/  IMAD.MOV.U32 R7, RZ, RZ, R14 ;  /* 0x000000ffff077224 */ /* 0x000fe400078e000e */
[----:B------:R-:W3:Y:S04]  /*39630*/  LDL.LU R14, [R1+0x74] ;  /* 0x00007400010e7983 */ /* 0x000ee80000300800 */
        /* <DEDUP_REMOVED lines=8> */
[----:B-----5:R-:W-:-:S05]  /*396c0*/  IADD3 R11, P6, PT, R11, R2, RZ ;  /* 0x000000020b0b7210 */ /* 0x020fca0007fde0ff */
[----:B----4-:R-:W-:Y:S01]  /*396d0*/  IMAD.X R12, R12, 0x1, R0, P6 ;  /* 0x000000010c0c7824 */ /* 0x010fe200030e0600 */
[----:B------:R-:W-:Y:S01]  /*396e0*/  STL [R1+0x60], R11 ;  /* 0x0000600b01007387 */ /* 0x000fe20000100800 */
[----:B------:R-:W-:-:S03]  /*396f0*/  IMAD.MOV.U32 R6, RZ, RZ, R11 ;  /* 0x000000ffff067224 */ /* 0x000fc600078e000b */
[----:B------:R1:W-:Y:S01]  /*39700*/  STL [R1+0x5c], R12 ;  /* 0x00005c0c01007387 */ /* 0x0003e20000100800 */
[----:B------:R-:W-:-:S05]  /*39710*/  IMAD.MOV.U32 R7, RZ, RZ, R12 ;  /* 0x000000ffff077224 */ /* 0x000fca00078e000c */
[----:B------:R4:W-:Y:S01]  /*39720*/  LDGSTS.E [R249+0x60158], desc[UR22][R6.64], P5 ;  /* 0x6015800006f97fae */ /* 0x0009e2000a9a1016 */
[----:B--2---:R-:W-:-:S04]  /*39730*/  IADD3 R9, P6, PT, R9, R2, RZ ;  /* 0x0000000209097210 */ /* 0x004fc80007fde0ff */
[----:B------:R-:W-:Y:S01]  /*39740*/  IADD3.X R10, PT, PT, R10, R0, RZ, P6, !PT ;  /* 0x000000000a0a7210 */ /* 0x000fe200037fe4ff */
[----:B------:R-:W-:Y:S04]  /*39750*/  STL [R1+0x68], R9 ;  /* 0x0000680901007387 */ /* 0x000fe80000100800 */
[----:B------:R2:W-:Y:S04]  /*39760*/  STL [R1+0x64], R10 ;  /* 0x0000640a01007387 */ /* 0x0005e80000100800 */
[----:B-1----:R-:W5:Y:S04]  /*39770*/  LDL.LU R12, [R1+0x7c] ;  /* 0x00007c00010c7983 */ /* 0x002f680000300800 */
[----:B------:R-:W5:Y:S01]  /*39780*/  LDL.LU R11, [R1+0x80] ;  /* 0x00008000010b7983 */ /* 0x000f620000300800 */
[----:B----4-:R-:W-:-:S02]  /*39790*/  IMAD.MOV.U32 R7, RZ, RZ, R10 ;  /* 0x000000ffff077224 */ /* 0x010fc400078e000a */
[----:B------:R-:W-:Y:S01]  /*397a0*/  IMAD.MOV.U32 R6, RZ, RZ, R9 ;  /* 0x000000ffff067224 */ /* 0x000fe200078e0009 */
        /* <DEDUP_REMOVED lines=12> */
[----:B------:R-:W-:Y:S02]  /*39870*/  ISETP.NE.U32.AND P4, PT, R5, RZ, PT ;  /* 0x000000ff0500720c */ /* 0x000fe40003f85070 */
[----:B------:R-:W-:-:S04]  /*39880*/  IADD3 R15, P6, PT, R15, R2, RZ ;  /* 0x000000020f0f7210 */ /* 0x000fc80007fde0ff */
[----:B------:R-:W-:Y:S01]  /*39890*/  IADD3.X R16, PT, PT, R16, R0, RZ, P6, !PT ;  /* 0x0000000010107210 */ /* 0x000fe200037fe4ff */
[----:B------:R-:W-:Y:S01]  /*398a0*/  STL [R1+0x70], R15 ;  /* 0x0000700f01007387 */ /* 0x000fe20000100800 */
[----:B---3--:R-:W-:Y:S01]  /*398b0*/  IADD3 R13, P6, PT, R13, R2, RZ ;  /* 0x000000020d0d7210 */ /* 0x008fe20007fde0ff */
[----:B------:R-:W-:Y:S02]  /*398c0*/  IMAD.MOV.U32 R6, RZ, RZ, R15 ;  /* 0x000000ffff067224 */ /* 0x000fe400078e000f */
[----:B------:R1:W-:Y:S01]  /*398d0*/  STL [R1+0x6c], R16 ;  /* 0x00006c1001007387 */ /* 0x0003e20000100800 */
[----:B------:R-:W-:Y:S02]  /*398e0*/  IMAD.MOV.U32 R7, RZ, RZ, R16 ;  /* 0x000000ffff077224 */ /* 0x000fe400078e0010 */
[----:B------:R-:W-:Y:S01]  /*398f0*/  IMAD.X R14, R14, 0x1, R0, P6 ;  /* 0x000000010e0e7824 */ /* 0x000fe200030e0600 */
[----:B------:R-:W-:Y:S04]  /*39900*/  STL [R1+0x78], R13 ;  /* 0x0000780d01007387 */ /* 0x000fe80000100800 */
[----:B------:R3:W-:Y:S04]  /*39910*/  STL [R1+0x74], R14 ;  /* 0x0000740e01007387 */ /* 0x0007e80000100800 */
[----:B-1----:R-:W2:Y:S04]  /*39920*/  LDL.LU R16, [R1+0x8c] ;  /* 0x00008c0001107983 */ /* 0x002ea80000300800 */
[----:B------:R1:W-:Y:S04]  /*39930*/  LDGSTS.E [R249+0x60160], desc[UR22][R6.64], P5 ;  /* 0x6016000006f97fae */ /* 0x0003e8000a9a1016 */
[----:B------:R-:W2:Y:S01]  /*39940*/  LDL.LU R15, [R1+0x90] ;  /* 0x00009000010f7983 */ /* 0x000ea20000300800 */
[----:B-1----:R-:W-:Y:S01]  /*39950*/  IMAD.MOV.U32 R6, RZ, RZ, R13 ;  /* 0x000000ffff067224 */ /* 0x002fe200078e000d */
[----:B------:R-:W-:-:S02]  /*39960*/  MOV R7, R14 ;  /* 0x0000000e00077202 */ /* 0x000fc40000000f00 */
        /* <DEDUP_REMOVED lines=15> */
[----:B------:R-:W-:Y:S02]  /*39a60*/  IMAD.MOV.U32 R6, RZ, RZ, R11 ;  /* 0x000000ffff067224 */ /* 0x000fe400078e000b */
[----:B------:R-:W-:Y:S01]  /*39a70*/  IMAD.MOV.U32 R7, RZ, RZ, R12 ;  /* 0x000000ffff077224 */ /* 0x000fe200078e000c */
[----:B------:R-:W-:Y:S04]  /*39a80*/  STL [R1+0x88], R9 ;  /* 0x0000880901007387 */ /* 0x000fe80000100800 */
[----:B------:R2:W-:Y:S04]  /*39a90*/  STL [R1+0x84], R10 ;  /* 0x0000840a01007387 */ /* 0x0005e80000100800 */
[----:B-1----:R-:W4:Y:S04]  /*39aa0*/  LDL.LU R12, [R1+0x9c] ;  /* 0x00009c00010c7983 */ /* 0x002f280000300800 */
[----:B------:R-:W5:Y:S04]  /*39ab0*/  LDL.LU R11, [R1+0xa0] ;  /* 0x0000a000010b7983 */ /* 0x000f680000300800 */
[----:B------:R1:W-:Y:S02]  /*39ac0*/  LDGSTS.E [R249+0x60168], desc[UR22][R6.64], P5 ;  /* 0x6016800006f97fae */ /* 0x0003e4000a9a1016 */
[----:B-1----:R-:W-:Y:S01]  /*39ad0*/  IMAD.MOV.U32 R7, RZ, RZ, R10 ;  /* 0x000000ffff077224 */ /* 0x002fe200078e000a */
[----:B------:R-:W-:Y:S01]  /*39ae0*/  MOV R6, R9 ;  /* 0x0000000900067202 */ /* 0x000fe20000000f00 */
        /* <DEDUP_REMOVED lines=15> */
[----:B------:R-:W-:Y:S01]  /*39be0*/  IMAD.MOV.U32 R6, RZ, RZ, R15 ;  /* 0x000000ffff067224 */ /* 0x000fe200078e000f */
[----:B------:R-:W-:Y:S01]  /*39bf0*/  STL [R1+0x90], R15 ;  /* 0x0000900f01007387 */ /* 0x000fe20000100800 */
[----:B---3--:R-:W-:Y:S02]  /*39c00*/  IADD3 R13, P6, PT, R13, R2, RZ ;  /* 0x000000020d0d7210 */ /* 0x008fe40007fde0ff */
[----:B------:R-:W-:-:S03]  /*39c10*/  MOV R7, R16 ;  /* 0x0000001000077202 */ /* 0x000fc60000000f00 */
        /* <DEDUP_REMOVED lines=10> */
[----:B------:R1:W-:Y:S01]  /*39cc0*/  LDGSTS.E [R249+0x60174], desc[UR22][R6.64], P4 ;  /* 0x6017400006f97fae */ /* 0x0003e2000a1a1016 */
[----:B------:R-:W-:-:S03]  /*39cd0*/  ISETP.GT.AND P4, PT, R4, 0x5e, PT ;  /* 0x0000005e0400780c */ /* 0x000fc60003f84270 */
[----:B------:R-:W3:Y:S01]  /*39ce0*/  LDL.LU R13, [R1+0xb8] ;  /* 0x0000b800010d7983 */ /* 0x000ee20000300800 */
        /* <DEDUP_REMOVED lines=8> */
[----:B------:R-:W-:Y:S02]  /*39d70*/  MOV R6, R11 ;  /* 0x0000000b00067202 */ /* 0x000fe40000000f00 */
[----:B------:R-:W-:Y:S01]  /*39d80*/  IMAD.MOV.U32 R7, RZ, RZ, R12 ;  /* 0x000000ffff077224 */ /* 0x000fe200078e000c */
[----:B------:R1:W-:Y:S04]  /*39d90*/  STL [R1+0x9c], R12 ;  /* 0x00009c0c01007387 */ /* 0x0003e80000100800 */
[----:B------:R4:W-:Y:S01]  /*39da0*/  LDGSTS.E [R249+0x60178], desc[UR22][R6.64], P5 ;  /* 0x6017800006f97fae */ /* 0x0009e2000a9a1016 */
[----:B--2---:R-:W-:-:S05]  /*39db0*/  IADD3 R9, P6, PT, R9, R2, RZ ;  /* 0x0000000209097210 */ /* 0x004fca0007fde0ff */
[----:B------:R-:W-:Y:S01]  /*39dc0*/  IMAD.X R10, R10, 0x1, R0, P6 ;  /* 0x000000010a0a7824 */ /* 0x000fe200030e0600 */
[----:B------:R-:W-:Y:S04]  /*39dd0*/  STL [R1+0xa8], R9 ;  /* 0x0000a80901007387 */ /* 0x000fe80000100800 */
[----:B------:R2:W-:Y:S04]  /*39de0*/  STL [R1+0xa4], R10 ;  /* 0x0000a40a01007387 */ /* 0x0005e80000100800 */
[----:B-1----:R-:W5:Y:S01]  /*39df0*/  LDL.LU R12, [R1+0xbc] ;  /* 0x0000bc00010c7983 */ /* 0x002f620000300800 */
[----:B----4-:R-:W-:-:S03]  /*39e00*/  IMAD.MOV.U32 R7, RZ, RZ, R10 ;  /* 0x000000ffff077224 */ /* 0x010fc600078e000a */
[----:B------:R-:W4:Y:S01]  /*39e10*/  LDL.LU R11, [R1+0xc0] ;  /* 0x0000c000010b7983 */ /* 0x000f220000300800 */
[----:B------:R-:W-:-:S03]  /*39e20*/  IMAD.MOV.U32 R6, RZ, RZ, R9 ;  /* 0x000000ffff067224 */ /* 0x000fc600078e0009 */
        /* <DEDUP_REMOVED lines=13> */
[----:B------:R-:W-:-:S05]  /*39f00*/  IADD3 R15, P6, PT, R15, R2, RZ ;  /* 0x000000020f0f7210 */ /* 0x000fca0007fde0ff */
[----:B------:R-:W-:Y:S01]  /*39f10*/  IMAD.X R16, R16, 0x1, R0, P6 ;  /* 0x0000000110107824 */ /* 0x000fe200030e0600 */
[----:B------:R-:W-:Y:S01]  /*39f20*/  STL [R1+0xb0], R15 ;  /* 0x0000b00f01007387 */ /* 0x000fe20000100800 */
[----:B------:R-:W-:Y:S02]  /*39f30*/  IMAD.MOV.U32 R6, RZ, RZ, R15 ;  /* 0x000000ffff067224 */ /* 0x000fe400078e000f */
[----:B------:R-:W-:Y:S01]  /*39f40*/  IMAD.MOV.U32 R7, RZ, RZ, R16 ;  /* 0x000000ffff077224 */ /* 0x000fe200078e0010 */
[----:B---3--:R-:W-:Y:S01]  /*39f50*/  IADD3 R13, P6, PT, R13, R2, RZ ;  /* 0x000000020d0d7210 */ /* 0x008fe20007fde0ff */
[----:B------:R1:W-:Y:S03]  /*39f60*/  STL [R1+0xac], R16 ;  /* 0x0000ac1001007387 */ /* 0x0003e60000100800 */
[----:B------:R-:W-:Y:S01]  /*39f70*/  IADD3.X R14, PT, PT, R14, R0, RZ, P6, !PT ;  /* 0x000000000e0e7210 */ /* 0x000fe200037fe4ff */
        /* <DEDUP_REMOVED lines=16> */
[----:B----4-:R-:W-:-:S04]  /*3a080*/  IADD3 R11, P6, PT, R11, R2, RZ ;  /* 0x000000020b0b7210 */ /* 0x010fc80007fde0ff */
[----:B-----5:R-:W-:Y:S02]  /*3a090*/  IADD3.X R12, PT, PT, R12, R0, RZ, P6, !PT ;  /* 0x000000000c0c7210 */ /* 0x020fe400037fe4ff */
[----:B--2---:R-:W-:Y:S01]  /*3a0a0*/  IADD3 R9, P6, PT, R9, R2, RZ ;  /* 0x0000000209097210 */ /* 0x004fe20007fde0ff */
[----:B------:R-:W-:Y:S04]  /*3a0b0*/  STL [R1+0xc0], R11 ;  /* 0x0000c00b01007387 */ /* 0x000fe80000100800 */
[----:B------:R-:W-:Y:S01]  /*3a0c0*/  IMAD.X R10, R10, 0x1, R0, P6 ;  /* 0x000000010a0a7824 */ /* 0x000fe200030e0600 */
        /* <DEDUP_REMOVED lines=8> */
[----:B-1----:R-:W-:Y:S01]  /*3a150*/  MOV R7, R10 ;  /* 0x0000000a00077202 */ /* 0x002fe20000000f00 */
        /* <DEDUP_REMOVED lines=43> */
[----:B------:R-:W-:-:S05]  /*3a410*/  MOV R7, R12 ;  /* 0x0000000c00077202 */ /* 0x000fca0000000f00 */
[----:B------:R4:W-:Y:S01]  /*3a420*/  LDGSTS.E [R249+0x60198], desc[UR22][R6.64], P5 ;  /* 0x6019800006f97fae */ /* 0x0009e2000a9a1016 */
[----:B--2---:R-:W-:-:S05]  /*3a430*/  IADD3 R9, P6, PT, R9, R2, RZ ;  /* 0x0000000209097210 */ /* 0x004fca0007fde0ff */
[----:B------:R-:W-:Y:S01]  /*3a440*/  IMAD.X R10, R10, 0x1, R0, P6 ;  /* 0x000000010a0a7824 */ /* 0x000fe200030e0600 */
        /* <DEDUP_REMOVED lines=21> */
[----:B------:R-:W-:Y:S01]  /*3a5a0*/  MOV R6, R15 ;  /* 0x0000000f00067202 */ /* 0x000fe20000000f00 */
[----:B------:R-:W-:Y:S02]  /*3a5b0*/  STL [R1+0xf0], R15 ;  /* 0x0000f00f01007387 */ /* 0x000fe40000100800 */
[----:B------:R-:W-:Y:S01]  /*3a5c0*/  IMAD.MOV.U32 R7, RZ, RZ, R16 ;  /* 0x000000ffff077224 */ /* 0x000fe200078e0010 */
[----:B---3--:R-:W-:Y:S01]  /*3a5d0*/  IADD3 R13, P6, PT, R13, R2, RZ ;  /* 0x000000020d0d7210 */ /* 0x008fe20007fde0ff */
[----:B------:R1:W-:Y:S04]  /*3a5e0*/  STL [R1+0xec], R16 ;  /* 0x0000ec1001007387 */ /* 0x0003e80000100800 */
[----:B------:R-:W-:Y:S01]  /*3a5f0*/  IMAD.X R14, R14, 0x1, R0, P6 ;  /* 0x000000010e0e7824 */ /* 0x000fe200030e0600 */
        /* <DEDUP_REMOVED lines=17> */
[----:B------:R-:W-:Y:S01]  /*3a710*/  IMAD.X R12, R12, 0x1, R0, P6 ;  /* 0x000000010c0c7824 */ /* 0x000fe200030e0600 */
[----:B----4-:R-:W-:Y:S01]  /*3a720*/  IADD3 R9, P6, PT, R9, R2, RZ ;  /* 0x0000000209097210 */ /* 0x010fe20007fde0ff */
[----:B------:R-:W-:Y:S03]  /*3a730*/  STL [R1+0x100], R11 ;  /* 0x0001000b01007387 */ /* 0x000fe60000100800 */
[----:B--2---:R-:W-:Y:S01]  /*3a740*/  IADD3.X R10, PT, PT, R10, R0, RZ, P6, !PT ;  /* 0x000000000a0a7210 */ /* 0x004fe200037fe4ff */
        /* <DEDUP_REMOVED lines=60> */
[----:B----4-:R-:W-:Y:S01]  /*3ab10*/  IMAD.MOV.U32 R7, RZ, RZ, R10 ;  /* 0x000000ffff077224 */ /* 0x010fe200078e000a */
[----:B------:R-:W-:-:S02]  /*3ab20*/  MOV R6, R9 ;  /* 0x0000000900067202 */ /* 0x000fc40000000f00 */
        /* <DEDUP_REMOVED lines=16> */
[----:B------:R-:W-:Y:S01]  /*3ac30*/  IMAD.MOV.U32 R6, RZ, RZ, R15 ;  /* 0x000000ffff067224 */ /* 0x000fe200078e000f */
        /* <DEDUP_REMOVED lines=26> */
[----:B------:R-:W-:Y:S01]  /*3ade0*/  MOV R6, R11 ;  /* 0x0000000b00067202 */ /* 0x000fe20000000f00 */
[----:B------:R-:W-:Y:S02]  /*3adf0*/  IMAD.MOV.U32 R7, RZ, RZ, R12 ;  /* 0x000000ffff077224 */ /* 0x000fe400078e000c */
        /* <DEDUP_REMOVED lines=74> */
[----:B------:R1:W-:Y:S01]  /*3b2a0*/  STL [R1+0x170], R15 ;  /* 0x0001700f01007387 */ /* 0x0003e20000100800 */
[----:B------:R-:W-:-:S03]  /*3b2b0*/  IMAD.MOV.U32 R6, RZ, RZ, R15 ;  /* 0x000000ffff067224 */ /* 0x000fc600078e000f */
[----:B------:R1:W-:Y:S01]  /*3b2c0*/  STL [R1+0x16c], R16 ;  /* 0x00016c1001007387 */ /* 0x0003e20000100800 */
[----:B---3--:R-:W-:-:S03]  /*3b2d0*/  IADD3 R13, P6, PT, R13, R2, RZ ;  /* 0x000000020d0d7210 */ /* 0x008fc60007fde0ff */
[----:B-1----:R-:W3:Y:S01]  /*3b2e0*/  LDL.LU R15, [R1+0x190] ;  /* 0x00019000010f7983 */ /* 0x002ee20000300800 */
[----:B------:R-:W-:Y:S02]  /*3b2f0*/  IMAD.MOV.U32 R7, RZ, RZ, R16 ;  /* 0x000000ffff077224 */ /* 0x000fe400078e0010 */
[----:B------:R-:W-:Y:S01]  /*3b300*/  IMAD.X R14, R14, 0x1, R0, P6 ;  /* 0x000000010e0e7824 */ /* 0x000fe200030e0600 */
[----:B------:R-:W-:Y:S04]  /*3b310*/  STL [R1+0x178], R13 ;  /* 0x0001780d01007387 */ /* 0x000fe80000100800 */
[----:B------:R1:W-:Y:S04]  /*3b320*/  STL [R1+0x174], R14 ;  /* 0x0001740e01007387 */ /* 0x0003e80000100800 */
[----:B------:R-:W3:Y:S04]  /*3b330*/  LDL.LU R16, [R1+0x18c] ;  /* 0x00018c0001107983 */ /* 0x000ee80000300800 */
[----:B------:R1:W-:Y:S02]  /*3b340*/  LDGSTS.E [R249+0x601e0], desc[UR22][R6.64], P5 ;  /* 0x601e000006f97fae */ /* 0x0003e4000a9a1016 */
[----:B-1----:R-:W-:Y:S01]  /*3b350*/  MOV R6, R13 ;  /* 0x0000000d00067202 */ /* 0x002fe20000000f00 */
[----:B------:R-:W-:-:S02]  /*3b360*/  IMAD.MOV.U32 R7, RZ, RZ, R14 ;  /* 0x000000ffff077224 */ /* 0x000fc400078e000e */
        /* <DEDUP_REMOVED lines=27> */
[----:B------:R-:W-:-:S13]  /*3b520*/  ISETP.NE.U32.AND P4, PT, R5, RZ, PT ;  /* 0x000000ff0500720c */ /* 0x000fda0003f85070 */
[----:B------:R1:W-:Y:S01]  /*3b530*/  LDGSTS.E [R249+0x601ec], desc[UR22][R6.64], P4 ;  /* 0x601ec00006f97fae */ /* 0x0003e2000a1a1016 */
[----:B------:R-:W-:-:S04]  /*3b540*/  ISETP.GT.AND P4, PT, R4, 0x7c, PT ;  /* 0x0000007c0400780c */ /* 0x000fc80003f84270 */
[----:B------:R-:W-:-:S04]  /*3b550*/  SEL R5, RZ, 0x4, !P4 ;  /* 0x00000004ff057807 */ /* 0x000fc80006000000 */
[----:B------:R-:W-:-:S04]  /*3b560*/  SEL R5, R5, RZ, !P2 ;  /* 0x000000ff05057207 */ /* 0x000fc80005000000 */
[----:B------:R-:W-:Y:S02]  /*3b570*/  ISETP.NE.U32.AND P5, PT, R5, RZ, PT ;  /* 0x000000ff0500720c */ /* 0x000fe40003fa5070 */
[----:B------:R-:W-:Y:S02]  /*3b580*/  ISETP.GT.AND P4, PT, R4, 0x7d, PT ;  /* 0x0000007d0400780c */ /* 0x000fe40003f84270 */
[----:B---3--:R-:W-:Y:S02]  /*3b590*/  IADD3 R15, P6, PT, R15, R2, RZ ;  /* 0x000000020f0f7210 */ /* 0x008fe40007fde0ff */
[----:B------:R-:W-:-:S03]  /*3b5a0*/  SEL R5, RZ, 0x4, !P4 ;  /* 0x00000004ff057807 */ /* 0x000fc60006000000 */
[----:B-1----:R-:W-:Y:S02]  /*3b5b0*/  IMAD.MOV.U32 R6, RZ, RZ, R15 ;  /* 0x000000ffff067224 */ /* 0x002fe400078e000f */
[----:B------:R-:W-:Y:S01]  /*3b5c0*/  IMAD.X R16, R16, 0x1, R0, P6 ;  /* 0x0000000110107824 */ /* 0x000fe200030e0600 */
[----:B------:R-:W-:-:S04]  /*3b5d0*/  SEL R5, R5, RZ, !P2 ;  /* 0x000000ff05057207 */ /* 0x000fc80005000000 */
[----:B------:R-:W-:Y:S02]  /*3b5e0*/  MOV R7, R16 ;  /* 0x0000001000077202 */ /* 0x000fe40000000f00 */
[----:B------:R-:W-:-:S03]  /*3b5f0*/  ISETP.NE.U32.AND P4, PT, R5, RZ, PT ;  /* 0x000000ff0500720c */ /* 0x000fc60003f85070 */
[----:B------:R-:W-:Y:S01]  /*3b600*/  LDGSTS.E [R249+0x601f0], desc[UR22][R6.64], P5 ;  /* 0x601f000006f97fae */ /* 0x000fe2000a9a1016 */
[----:B------:R-:W-:-:S03]  /*3b610*/  ISETP.GT.AND P6, PT, R4, 0x7f, PT ;  /* 0x0000007f0400780c */ /* 0x000fc60003fc4270 */
[----:B------:R1:W-:Y:S04]  /*3b620*/  STL [R1+0x190], R15 ;  /* 0x0001900f01007387 */ /* 0x0003e80000100800 */
[----:B------:R-:W-:Y:S01]  /*3b630*/  STL [R1+0x18c], R16 ;  /* 0x00018c1001007387 */ /* 0x000fe20000100800 */
[----:B------:R-:W-:-:S05]  /*3b640*/  IADD3 R13, P5, PT, R13, R2, RZ ;  /* 0x000000020d0d7210 */ /* 0x000fca0007fbe0ff */
[----:B------:R-:W-:Y:S01]  /*3b650*/  IMAD.X R14, R14, 0x1, R0, P5 ;  /* 0x000000010e0e7824 */ /* 0x000fe200028e0600 */
[----:B------:R-:W-:Y:S01]  /*3b660*/  ISETP.GT.AND P5, PT, R4, 0x7e, PT ;  /* 0x0000007e0400780c */ /* 0x000fe20003fa4270 */
[----:B------:R3:W-:Y:S01]  /*3b670*/  STL [R1+0x198], R13 ;  /* 0x0001980d01007387 */ /* 0x0007e20000100800 */
[----:B------:R-:W-:Y:S02]  /*3b680*/  IMAD.MOV.U32 R4, RZ, RZ, R13 ;  /* 0x000000ffff047224 */ /* 0x000fe400078e000d */
[----:B------:R-:W-:Y:S01]  /*3b690*/  IMAD.MOV.U32 R5, RZ, RZ, R14 ;  /* 0x000000ffff057224 */ /* 0x000fe200078e000e */
[----:B------:R-:W-:Y:S04]  /*3b6a0*/  STL [R1+0x194], R14 ;  /* 0x0001940e01007387 */ /* 0x000fe80000100800 */
[----:B-1----:R-:W2:Y:S04]  /*3b6b0*/  LDL.LU R15, [R1+0x1ac] ;  /* 0x0001ac00010f7983 */ /* 0x002ea80000300800 */
[----:B---3--:R-:W3:Y:S04]  /*3b6c0*/  LDL.LU R13, [R1+0x1b0] ;  /* 0x0001b000010d7983 */ /* 0x008ee80000300800 */
[----:B------:R-:W3:Y:S04]  /*3b6d0*/  LDL.LU R20, [R1+0x1ec] ;  /* 0x0001ec0001147983 */ /* 0x000ee80000300800 */
[----:B------:R-:W3:Y:S04]  /*3b6e0*/  LDL.LU R19, [R1+0x1f0] ;  /* 0x0001f00001137983 */ /* 0x000ee80000300800 */
[----:B------:R1:W-:Y:S02]  /*3b6f0*/  LDGSTS.E [R249+0x601f4], desc[UR22][R4.64], P4 ;  /* 0x601f400004f97fae */ /* 0x0003e4000a1a1016 */
[----:B-1----:R-:W-:-:S02]  /*3b700*/  SEL R5, RZ, 0x4, !P5 ;  /* 0x00000004ff057807 */ /* 0x002fc40006800000 */
[----:B------:R-:W-:Y:S02]  /*3b710*/  SEL R4, RZ, 0x4, !P6 ;  /* 0x00000004ff047807 */ /* 0x000fe40007000000 */
[----:B------:R-:W-:-:S04]  /*3b720*/  SEL R5, R5, RZ, !P2 ;  /* 0x000000ff05057207 */ /* 0x000fc80005000000 */
[----:B------:R-:W-:Y:S02]  /*3b730*/  ISETP.NE.U32.AND P5, PT, R5, RZ, PT ;  /* 0x000000ff0500720c */ /* 0x000fe40003fa5070 */
[----:B------:R-:W-:-:S04]  /*3b740*/  SEL R4, R4, RZ, !P2 ;  /* 0x000000ff04047207 */ /* 0x000fc80005000000 */
[----:B------:R-:W-:Y:S02]  /*3b750*/  ISETP.NE.U32.AND P4, PT, R4, RZ, PT ;  /* 0x000000ff0400720c */ /* 0x000fe40003f85070 */
[----:B-----5:R-:W-:-:S05]  /*3b760*/  IADD3 R11, P6, PT, R11, R2, RZ ;  /* 0x000000020b0b7210 */ /* 0x020fca0007fde0ff */
[----:B----4-:R-:W-:Y:S01]  /*3b770*/  IMAD.X R12, R12, 0x1, R0, P6 ;  /* 0x000000010c0c7824 */ /* 0x010fe200030e0600 */
[----:B------:R-:W-:Y:S01]  /*3b780*/  STL [R1+0x1a0], R11 ;  /* 0x0001a00b01007387 */ /* 0x000fe20000100800 */
[----:B------:R-:W-:Y:S02]  /*3b790*/  IMAD.MOV.U32 R4, RZ, RZ, R11 ;  /* 0x000000ffff047224 */ /* 0x000fe400078e000b */
[----:B------:R-:W-:Y:S01]  /*3b7a0*/  IMAD.MOV.U32 R5, RZ, RZ, R12 ;  /* 0x000000ffff057224 */ /* 0x000fe200078e000c */
[----:B------:R-:W-:Y:S04]  /*3b7b0*/  STL [R1+0x19c], R12 ;  /* 0x00019c0c01007387 */ /* 0x000fe80000100800 */
[----:B------:R1:W-:Y:S01]  /*3b7c0*/  LDGSTS.E [R249+0x601f8], desc[UR22][R4.64], P5 ;  /* 0x601f800004f97fae */ /* 0x0003e2000a9a1016 */
[----:B--2---:R-:W-:-:S04]  /*3b7d0*/  IADD3 R9, P6, PT, R9, R2, RZ ;  /* 0x0000000209097210 */ /* 0x004fc80007fde0ff */
[----:B------:R-:W-:Y:S01]  /*3b7e0*/  IADD3.X R10, PT, PT, R10, R0, RZ, P6, !PT ;  /* 0x000000000a0a7210 */ /* 0x000fe200037fe4ff */
[----:B------:R2:W-:Y:S04]  /*3b7f0*/  STL [R1+0x1a8], R9 ;  /* 0x0001a80901007387 */ /* 0x0005e80000100800 */
[----:B------:R4:W-:Y:S01]  /*3b800*/  STL [R1+0x1a4], R10 ;  /* 0x0001a40a01007387 */ /* 0x0009e20000100800 */
[----:B-1----:R-:W-:-:S03]  /*3b810*/  IMAD.MOV.U32 R4, RZ, RZ, R9 ;  /* 0x000000ffff047224 */ /* 0x002fc600078e0009 */
[----:B------:R-:W5:Y:S04]  /*3b820*/  LDL.LU R7, [R1+0x230] ;  /* 0x0002300001077983 */ /* 0x000f680000300800 */
[----:B--2---:R-:W2:Y:S04]  /*3b830*/  LDL.LU R9, [R1+0x270] ;  /* 0x0002700001097983 */ /* 0x004ea80000300800 */
[----:B------:R-:W2:Y:S04]  /*3b840*/  LDL.LU R17, [R1+0x22c] ;  /* 0x00022c0001117983 */ /* 0x000ea80000300800 */
[----:B------:R-:W2:Y:S01]  /*3b850*/  LDL.LU R18, [R1+0x26c] ;  /* 0x00026c0001127983 */ /* 0x000ea20000300800 */
[----:B------:R-:W-:-:S03]  /*3b860*/  IMAD.MOV.U32 R5, RZ, RZ, R10 ;  /* 0x000000ffff057224 */ /* 0x000fc600078e000a */
[----:B------:R-:W2:Y:S04]  /*3b870*/  LDL.LU R11, [R1+0x2ac] ;  /* 0x0002ac00010b7983 */ /* 0x000ea80000300800 */
[----:B----4-:R-:W4:Y:S04]  /*3b880*/  LDL.LU R10, [R1+0x2b0] ;  /* 0x0002b000010a7983 */ /* 0x010f280000300800 */
[----:B------:R1:W-:Y:S04]  /*3b890*/  LDGSTS.E [R249+0x601fc], desc[UR22][R4.64], P4 ;  /* 0x601fc00004f97fae */ /* 0x0003e8000a1a1016 */
[----:B------:R-:W4:Y:S04]  /*3b8a0*/  LDL.LU R16, [R1+0x2ec] ;  /* 0x0002ec0001107983 */ /* 0x000f280000300800 */
[----:B------:R-:W4:Y:S01]  /*3b8b0*/  LDL.LU R12, [R1+0x2f0] ;  /* 0x0002f000010c7983 */ /* 0x000f220000300800 */
[----:B-1----:R-:W-:Y:S01]  /*3b8c0*/  IMAD R4, R250, -0x80, R8 ;  /* 0xffffff80fa047824 */ /* 0x002fe200078e0208 */
[----:B------:R-:W-:-:S02]  /*3b8d0*/  UIADD3 UR14, UPT, UPT, UR14, 0x1, URZ ;  /* 0x000000010e0e7890 */ /* 0x000fc4000fffe0ff */
[----:B------:R-:W4:Y:S02]  /*3b8e0*/  LDL.LU R14, [R1+0x330] ;  /* 0x00033000010e7983 */ /* 0x000f240000300800 */
[----:B------:R-:W-:Y:S01]  /*3b8f0*/  ISETP.GE.AND P4, PT, R133, R4, PT ;  /* 0x000000048500720c */ /* 0x000fe20003f86270 */
[----:B------:R-:W-:Y:S01]  /*3b900*/  UISETP.GT.AND UP1, UPT, UR14, 0x2, UPT ;  /* 0x000000020e00788c */ /* 0x000fe2000bf24270 */
[----:B------:R-:W4:Y:S02]  /*3b910*/  LDL.LU R8, [R1+0x370] ;  /* 0x0003700001087983 */ /* 0x000f240000300800 */
[----:B------:R-:W-:Y:S01]  /*3b920*/  SEL R4, RZ, 0x4, P4 ;  /* 0x00000004ff047807 */ /* 0x000fe20002000000 */
[----:B------:R-:W-:Y:S01]  /*3b930*/  USEL UR14, UR14, URZ, !UP1 ;  /* 0x000000ff0e0e7287 */ /* 0x000fe2000c800000 */
[----:B------:R-:W0:Y:S02]  /*3b940*/  LDGDEPBAR ;  /* 0x00000000000079af */ /* 0x000e240000000000 */
[----:B------:R-:W-:Y:S01]  /*3b950*/  SEL R4, R4, RZ, !P2 ;  /* 0x000000ff04047207 */ /* 0x000fe20005000000 */
[----:B------:R-:W-:-:S03]  /*3b960*/  ULEA UR5, UR14, UR9, 0x11 ;  /* 0x000000090e057291 */ /* 0x000fc6000f8e88ff */
[----:B------:R-:W-:-:S03]  /*3b970*/  ISETP.NE.U32.AND P2, PT, R4, RZ, PT ;  /* 0x000000ff0400720c */ /* 0x000fc60003f45070 */
[----:B------:R-:W-:Y:S01]  /*3b980*/  VIADD R6, R132, UR5 ;  /* 0x0000000584067c36 */ /* 0x000fe20008000000 */
[----:B---3--:R-:W-:-:S04]  /*3b990*/  IADD3 R13, P4, PT, R13, R134, RZ ;  /* 0x000000860d0d7210 */ /* 0x008fc80007f9e0ff */
[----:B------:R-:W-:Y:S02]  /*3b9a0*/  IADD3.X R15, PT, PT, R15, R135, RZ, P4, !PT ;  /* 0x000000870f0f7210 */ /* 0x000fe400027fe4ff */
[----:B------:R-:W-:Y:S01]  /*3b9b0*/  IADD3 R19, P5, PT, R19, R134, RZ ;  /* 0x0000008613137210 */ /* 0x000fe20007fbe0ff */
[----:B------:R-:W-:Y:S04]  /*3b9c0*/  STL [R1+0x1b0], R13 ;  /* 0x0001b00d01007387 */ /* 0x000fe80000100800 */
[----:B------:R-:W-:Y:S01]  /*3b9d0*/  IMAD.X R20, R20, 0x1, R135, P5 ;  /* 0x0000000114147824 */ /* 0x000fe200028e0687 */
[----:B------:R1:W-:Y:S01]  /*3b9e0*/  STL [R1+0x1ac], R15 ;  /* 0x0001ac0f01007387 */ /* 0x0003e20000100800 */
[----:B------:R-:W-:-:S03]  /*3b9f0*/  IMAD.MOV.U32 R5, RZ, RZ, R15 ;  /* 0x000000ffff057224 */ /* 0x000fc600078e000f */
[----:B------:R-:W-:Y:S04]  /*3ba00*/  STL [R1+0x1f0], R19 ;  /* 0x0001f01301007387 */ /* 0x000fe80000100800 */
[----:B------:R-:W-:Y:S04]  /*3ba10*/  STL [R1+0x1ec], R20 ;  /* 0x0001ec1401007387 */ /* 0x000fe80000100800 */
[----:B-1----:R-:W3:Y:S01]  /*3ba20*/  LDL.LU R15, [R1+0x32c] ;  /* 0x00032c00010f7983 */ /* 0x002ee20000300800 */
[----:B------:R-:W-:-:S03]  /*3ba30*/  IMAD.MOV.U32 R4, RZ, RZ, R13 ;  /* 0x000000ffff047224 */ /* 0x000fc600078e000d */
[----:B------:R-:W3:Y:S04]  /*3ba40*/  LDL.LU R13, [R1+0x36c] ;  /* 0x00036c00010d7983 */ /* 0x000ee80000300800 */
[----:B------:R1:W-:Y:S02]  /*3ba50*/  LDGSTS.E [R6], desc[UR22][R4.64], P2 ;  /* 0x0000000004067fae */ /* 0x0003e400091a1016 */
[----:B-1----:R-:W-:Y:S01]  /*3ba60*/  MOV R4, R19 ;  /* 0x0000001300047202 */ /* 0x002fe20000000f00 */
[----:B------:R-:W-:-:S05]  /*3ba70*/  IMAD.MOV.U32 R5, RZ, RZ, R20 ;  /* 0x000000ffff057224 */ /* 0x000fca00078e0014 */
[----:B------:R1:W-:Y:S01]  /*3ba80*/  LDGSTS.E [R6+0x400], desc[UR22][R4.64], P2 ;  /* 0x0040000004067fae */ /* 0x0003e200091a1016 */
[-C--:B-----5:R-:W-:Y:S02]  /*3ba90*/  IADD3 R7, P4, PT, R7, R134.reuse, RZ ;  /* 0x0000008607077210 */ /* 0x0a0fe40007f9e0ff */
[----:B--2---:R-:W-:-:S03]  /*3baa0*/  IADD3 R9, P5, PT, R9, R134, RZ ;  /* 0x0000008609097210 */ /* 0x004fc60007fbe0ff */
[----:B------:R-:W-:Y:S01]  /*3bab0*/  IMAD.X R17, R17, 0x1, R135, P4 ;  /* 0x0000000111117824 */ /* 0x000fe200020e0687 */
[----:B------:R-:W-:Y:S01]  /*3bac0*/  STL [R1+0x230], R7 ;  /* 0x0002300701007387 */ /* 0x000fe20000100800 */
[----:B-1----:R-:W-:Y:S02]  /*3bad0*/  IMAD.MOV.U32 R4, RZ, RZ, R7 ;  /* 0x000000ffff047224 */ /* 0x002fe400078e0007 */
[----:B------:R-:W-:Y:S01]  /*3bae0*/  IMAD.X R18, R18, 0x1, R135, P5 ;  /* 0x0000000112127824 */ /* 0x000fe200028e0687 */
[----:B------:R-:W-:Y:S01]  /*3baf0*/  MOV R5, R17 ;  /* 0x0000001100057202 */ /* 0x000fe20000000f00 */
[----:B------:R1:W-:Y:S04]  /*3bb00*/  STL [R1+0x22c], R17 ;  /* 0x00022c1101007387 */ /* 0x0003e80000100800 */
[----:B------:R-:W-:Y:S04]  /*3bb10*/  STL [R1+0x270], R9 ;  /* 0x0002700901007387 */ /* 0x000fe80000100800 */
[----:B------:R2:W-:Y:S04]  /*3bb20*/  LDGSTS.E [R6+0x800], desc[UR22][R4.64], P2 ;  /* 0x0080000004067fae */ /* 0x0005e800091a1016 */
[----:B-1----:R-:W5:Y:S04]  /*3bb30*/  LDL.LU R17, [R1+0x3b0] ;  /* 0x0003b00001117983 */ /* 0x002f680000300800 */
[----:B------:R1:W-:Y:S04]  /*3bb40*/  STL [R1+0x26c], R18 ;  /* 0x00026c1201007387 */ /* 0x0003e80000100800 */
[----:B------:R-:W5:Y:S01]  /*3bb50*/  LDL.LU R7, [R1+0x3f0] ;  /* 0x0003f00001077983 */ /* 0x000f620000300800 */
[----:B--2---:R-:W-:-:S03]  /*3bb60*/  IMAD.MOV.U32 R5, RZ, RZ, R18 ;  /* 0x000000ffff057224 */ /* 0x004fc600078e0012 */
[----:B-1----:R-:W2:Y:S01]  /*3bb70*/  LDL.LU R18, [R1+0x3ac] ;  /* 0x0003ac0001127983 */ /* 0x002ea20000300800 */
[----:B------:R-:W-:-:S03]  /*3bb80*/  IMAD.MOV.U32 R4, RZ, RZ, R9 ;  /* 0x000000ffff047224 */ /* 0x000fc600078e0009 */
[----:B------:R-:W2:Y:S01]  /*3bb90*/  LDL.LU R9, [R1+0x3ec] ;  /* 0x0003ec0001097983 */ /* 0x000ea20000300800 */
[-C--:B----4-:R-:W-:Y:S02]  /*3bba0*/  IADD3 R10, P4, PT, R10, R134.reuse, RZ ;  /* 0x000000860a0a7210 */ /* 0x090fe40007f9e0ff */
[----:B------:R-:W-:Y:S01]  /*3bbb0*/  IADD3 R12, P5, PT, R12, R134, RZ ;  /* 0x000000860c0c7210 */ /* 0x000fe20007fbe0ff */
[----:B------:R1:W-:Y:S02]  /*3bbc0*/  LDGSTS.E [R6+0xc00], desc[UR22][R4.64], P2 ;  /* 0x00c0000004067fae */ /* 0x0003e400091a1016 */
[--C-:B------:R-:W-:Y:S02]  /*3bbd0*/  IMAD.X R11, R11, 0x1, R135.reuse, P4 ;  /* 0x000000010b0b7824 */ /* 0x100fe400020e0687 */
[----:B------:R4:W-:Y:S01]  /*3bbe0*/  STL [R1+0x2b0], R10 ;  /* 0x0002b00a01007387 */ /* 0x0009e20000100800 */
[----:B------:R-:W-:-:S03]  /*3bbf0*/  IMAD.X R16, R16, 0x1, R135, P5 ;  /* 0x0000000110107824 */ /* 0x000fc600028e0687 */
[----:B------:R4:W-:Y:S01]  /*3bc00*/  STL [R1+0x2ac], R11 ;  /* 0x0002ac0b01007387 */ /* 0x0009e20000100800 */
[----:B-1----:R-:W-:Y:S01]  /*3bc10*/  MOV R4, R10 ;  /* 0x0000000a00047202 */ /* 0x002fe20000000f00 */
[----:B------:R-:W-:Y:S02]  /*3bc20*/  IMAD.MOV.U32 R5, RZ, RZ, R11 ;  /* 0x000000ffff057224 */ /* 0x000fe400078e000b */
[----:B------:R-:W-:Y:S04]  /*3bc30*/  STL [R1+0x2f0], R12 ;  /* 0x0002f00c01007387 */ /* 0x000fe80000100800 */
[----:B----4-:R-:W4:Y:S04]  /*3bc40*/  LDL.LU R10, [R1+0x430] ;  /* 0x00043000010a7983 */ /* 0x010f280000300800 */
[----:B------:R1:W-:Y:S04]  /*3bc50*/  STL [R1+0x2ec], R16 ;  /* 0x0002ec1001007387 */ /* 0x0003e80000100800 */
[----:B------:R1:W-:Y:S01]  /*3bc60*/  LDGSTS.E [R6+0x1000], desc[UR22][R4.64], P2 ;  /* 0x0100000004067fae */ /* 0x0003e200091a1016 */
[----:B------:R-:W-:-:S03]  /*3bc70*/  IADD3 R14, P4, PT, R14, R134, RZ ;  /* 0x000000860e0e7210 */ /* 0x000fc60007f9e0ff */
[----:B------:R-:W4:Y:S01]  /*3bc80*/  LDL.LU R11, [R1+0x470] ;  /* 0x00047000010b7983 */ /* 0x000f220000300800 */
[----:B-1----:R-:W-:-:S03]  /*3bc90*/  IMAD.MOV.U32 R5, RZ, RZ, R16 ;  /* 0x000000ffff057224 */ /* 0x002fc600078e0010 */
[----:B------:R-:W4:Y:S01]  /*3bca0*/  LDL.LU R16, [R1+0x42c] ;  /* 0x00042c0001107983 */ /* 0x000f220000300800 */
[----:B------:R-:W-:Y:S01]  /*3bcb0*/  IMAD.MOV.U32 R4, RZ, RZ, R12 ;  /* 0x000000ffff047224 */ /* 0x000fe200078e000c */
[----:B------:R-:W-:Y:S02]  /*3bcc0*/  IADD3 R8, P5, PT, R8, R134, RZ ;  /* 0x0000008608087210 */ /* 0x000fe40007fbe0ff */
[----:B------:R-:W4:Y:S04]  /*3bcd0*/  LDL.LU R12, [R1+0x46c] ;  /* 0x00046c00010c7983 */ /* 0x000f280000300800 */
[----:B------:R1:W-:Y:S04]  /*3bce0*/  STL [R1+0x330], R14 ;  /* 0x0003300e01007387 */ /* 0x0003e80000100800 */
[----:B------:R1:W-:Y:S01]  /*3bcf0*/  LDGSTS.E [R6+0x1400], desc[UR22][R4.64], P2 ;  /* 0x0140000004067fae */ /* 0x0003e200091a1016 */
[----:B---3--:R-:W-:-:S02]  /*3bd00*/  IMAD.X R15, R15, 0x1, R135, P4 ;  /* 0x000000010f0f7824 */ /* 0x008fc400020e0687 */
[----:B-1----:R-:W-:Y:S01]  /*3bd10*/  IMAD.MOV.U32 R4, RZ, RZ, R14 ;  /* 0x000000ffff047224 */ /* 0x002fe200078e000e */
[----:B------:R-:W-:Y:S02]  /*3bd20*/  IADD3.X R13, PT, PT, R13, R135, RZ, P5, !PT ;  /* 0x000000870d0d7210 */ /* 0x000fe40002ffe4ff */
[----:B------:R1:W-:Y:S04]  /*3bd30*/  STL [R1+0x32c], R15 ;  /* 0x00032c0f01007387 */ /* 0x0003e80000100800 */
[----:B------:R3:W-:Y:S04]  /*3bd40*/  STL [R1+0x370], R8 ;  /* 0x0003700801007387 */ /* 0x0007e80000100800 */
[----:B------:R-:W4:Y:S01]  /*3bd50*/  LDL.LU R14, [R1+0x4b0] ;  /* 0x0004b000010e7983 */ /* 0x000f220000300800 */
[----:B------:R-:W-:-:S03]  /*3bd60*/  IMAD.MOV.U32 R5, RZ, RZ, R15 ;  /* 0x000000ffff057224 */ /* 0x000fc600078e000f */
[----:B------:R3:W-:Y:S04]  /*3bd70*/  STL [R1+0x36c], R13 ;  /* 0x00036c0d01007387 */ /* 0x0007e80000100800 */
[----:B------:R-:W4:Y:S04]  /*3bd80*/  LDL.LU R19, [R1+0x4f0] ;  /* 0x0004f00001137983 */ /* 0x000f280000300800 */
[----:B-1----:R-:W4:Y:S04]  /*3bd90*/  LDL.LU R15, [R1+0x4ac] ;  /* 0x0004ac00010f7983 */ /* 0x002f280000300800 */
[----:B------:R-:W4:Y:S04]  /*3bda0*/  LDL.LU R20, [R1+0x4ec] ;  /* 0x0004ec0001147983 */ /* 0x000f280000300800 */
[----:B------:R1:W-:Y:S02]  /*3bdb0*/  LDGSTS.E [R6+0x1800], desc[UR22][R4.64], P2 ;  /* 0x0180000004067fae */ /* 0x0003e400091a1016 */
[----:B-1----:R-:W-:-:S02]  /*3bdc0*/  IMAD.MOV.U32 R4, RZ, RZ, R8 ;  /* 0x000000ffff047224 */ /* 0x002fc400078e0008 */
[----:B------:R-:W-:Y:S01]  /*3bdd0*/  IMAD.MOV.U32 R5, RZ, RZ, R13 ;  /* 0x000000ffff057224 */ /* 0x000fe200078e000d */
[----:B---3--:R-:W3:Y:S04]  /*3bde0*/  LDL.LU R8, [R1+0x530] ;  /* 0x0005300001087983 */ /* 0x008ee80000300800 */
[----:B------:R-:W3:Y:S04]  /*3bdf0*/  LDL.LU R13, [R1+0x570] ;  /* 0x00057000010d7983 */ /* 0x000ee80000300800 */
[----:B------:R1:W-:Y:S01]  /*3be00*/  LDGSTS.E [R6+0x1c00], desc[UR22][R4.64], P2 ;  /* 0x01c0000004067fae */ /* 0x0003e200091a1016 */
[----:B-----5:R-:W-:-:S05]  /*3be10*/  IADD3 R17, P4, PT, R17, R134, RZ ;  /* 0x0000008611117210 */ /* 0x020fca0007f9e0ff */
[----:B------:R5:W-:Y:S01]  /*3be20*/  STL [R1+0x3b0], R17 ;  /* 0x0003b01101007387 */ /* 0x000be20000100800 */
[----:B------:R-:W-:Y:S02]  /*3be30*/  IADD3 R7, P5, PT, R7, R134, RZ ;  /* 0x0000008607077210 */ /* 0x000fe40007fbe0ff */
[----:B--2---:R-:W-:Y:S01]  /*3be40*/  IADD3.X R18, PT, PT, R18, R135, RZ, P4, !PT ;  /* 0x0000008712127210 */ /* 0x004fe200027fe4ff */
[----:B-1----:R-:W-:Y:S02]  /*3be50*/  IMAD.MOV.U32 R4, RZ, RZ, R17 ;  /* 0x000000ffff047224 */ /* 0x002fe400078e0011 */
[----:B------:R-:W-:Y:S02]  /*3be60*/  IMAD.X R9, R9, 0x1, R135, P5 ;  /* 0x0000000109097824 */ /* 0x000fe400028e0687 */
[----:B------:R1:W-:Y:S04]  /*3be70*/  STL [R1+0x3ac], R18 ;  /* 0x0003ac1201007387 */ /* 0x0003e80000100800 */
[----:B------:R2:W-:Y:S04]  /*3be80*/  STL [R1+0x3f0], R7 ;  /* 0x0003f00701007387 */ /* 0x0005e80000100800 */
[----:B-----5:R-:W5:Y:S01]  /*3be90*/  LDL.LU R17, [R1+0x52c] ;  /* 0x00052c0001117983 */ /* 0x020f620000300800 */
[----:B------:R-:W-:-:S03]  /*3bea0*/  IMAD.MOV.U32 R5, RZ, RZ, R18 ;  /* 0x000000ffff057224 */ /* 0x000fc600078e0012 */
[----:B------:R2:W-:Y:S04]  /*3beb0*/  STL [R1+0x3ec], R9 ;  /* 0x0003ec0901007387 */ /* 0x0005e80000100800 */
[----:B-1----:R-:W5:Y:S04]  /*3bec0*/  LDL.LU R18, [R1+0x56c] ;  /* 0x00056c0001127983 */ /* 0x002f680000300800 */
[----:B------:R1:W-:Y:S01]  /*3bed0*/  LDGSTS.E [R6+0x2000], desc[UR22][R4.64], P2 ;  /* 0x0200000004067fae */ /* 0x0003e200091a1016 */
[-C--:B----4-:R-:W-:Y:S01]  /*3bee0*/  IADD3 R10, P4, PT, R10, R134.reuse, RZ ;  /* 0x000000860a0a7210 */ /* 0x090fe20007f9e0ff */
[----:B-1----:R-:W-:Y:S01]  /*3bef0*/  IMAD.MOV.U32 R4, RZ, RZ, R7 ;  /* 0x000000ffff047224 */ /* 0x002fe200078e0007 */
[----:B------:R-:W-:Y:S01]  /*3bf00*/  MOV R5, R9 ;  /* 0x0000000900057202 */ /* 0x000fe20000000f00 */
[----:B--2---:R-:W2:Y:S01]  /*3bf10*/  LDL.LU R7, [R1+0x5b0] ;  /* 0x0005b00001077983 */ /* 0x004ea20000300800 */
[----:B------:R-:W-:-:S03]  /*3bf20*/  IADD3 R11, P5, PT, R11, R134, RZ ;  /* 0x000000860b0b7210 */ /* 0x000fc60007fbe0ff */
[----:B------:R-:W4:Y:S01]  /*3bf30*/  LDL.LU R9, [R1+0x5f0] ;  /* 0x0005f00001097983 */ /* 0x000f220000300800 */
[----:B------:R-:W-:-:S03]  /*3bf40*/  IMAD.X R16, R16, 0x1, R135, P4 ;  /* 0x0000000110107824 */ /* 0x000fc600020e0687 */
[----:B------:R1:W-:Y:S01]  /*3bf50*/  STL [R1+0x430], R10 ;  /* 0x0004300a01007387 */ /* 0x0003e20000100800 */
[----:B------:R-:W-:-:S03]  /*3bf60*/  IMAD.X R12, R12, 0x1, R135, P5 ;  /* 0x000000010c0c7824 */ /* 0x000fc600028e0687 */
[----:B------:R1:W-:Y:S04]  /*3bf70*/  LDGSTS.E [R6+0x2400], desc[UR22][R4.64], P2 ;  /* 0x0240000004067fae */ /* 0x0003e800091a1016 */
[----:B------:R1:W-:Y:S04]  /*3bf80*/  STL [R1+0x42c], R16 ;  /* 0x00042c1001007387 */ /* 0x0003e80000100800 */
[----:B------:R1:W-:Y:S02]  /*3bf90*/  STL [R1+0x470], R11 ;  /* 0x0004700b01007387 */ /* 0x0003e40000100800 */
[----:B-1----:R-:W-:-:S02]  /*3bfa0*/  IMAD.MOV.U32 R4, RZ, RZ, R10 ;  /* 0x000000ffff047224 */ /* 0x002fc400078e000a */
[----:B------:R-:W4:Y:S01]  /*3bfb0*/  LDL.LU R10, [R1+0x5ac] ;  /* 0x0005ac00010a7983 */ /* 0x000f220000300800 */
[----:B------:R-:W-:-:S03]  /*3bfc0*/  IMAD.MOV.U32 R5, RZ, RZ, R16 ;  /* 0x000000ffff057224 */ /* 0x000fc600078e0010 */
[----:B------:R1:W-:Y:S04]  /*3bfd0*/  STL [R1+0x46c], R12 ;  /* 0x00046c0c01007387 */ /* 0x0003e80000100800 */
[----:B------:R-:W4:Y:S04]  /*3bfe0*/  LDL.LU R16, [R1+0x5ec] ;  /* 0x0005ec0001107983 */ /* 0x000f280000300800 */
[----:B------:R1:W-:Y:S01]  /*3bff0*/  LDGSTS.E [R6+0x2800], desc[UR22][R4.64], P2 ;  /* 0x0280000004067fae */ /* 0x0003e200091a1016 */
[-C--:B------:R-:W-:Y:S02]  /*3c000*/  IADD3 R14, P4, PT, R14, R134.reuse, RZ ;  /* 0x000000860e0e7210 */ /* 0x080fe40007f9e0ff */
[----:B-1----:R-:W-:Y:S01]  /*3c010*/  MOV R4, R11 ;  /* 0x0000000b00047202 */ /* 0x002fe20000000f00 */
[----:B------:R-:W-:Y:S01]  /*3c020*/  IMAD.MOV.U32 R5, RZ, RZ, R12 ;  /* 0x000000ffff057224 */ /* 0x000fe200078e000c */
[----:B------:R-:W4:Y:S01]  /*3c030*/  LDL.LU R11, [R1+0x630] ;  /* 0x00063000010b7983 */ /* 0x000f220000300800 */
[----:B------:R-:W-:-:S03]  /*3c040*/  IADD3 R19, P5, PT, R19, R134, RZ ;  /* 0x0000008613137210 */ /* 0x000fc60007fbe0ff */
[----:B------:R-:W4:Y:S01]  /*3c050*/  LDL.LU R12, [R1+0x670] ;  /* 0x00067000010c7983 */ /* 0x000f220000300800 */
[----:B------:R-:W-:-:S03]  /*3c060*/  IMAD.X R15, R15, 0x1, R135, P4 ;  /* 0x000000010f0f7824 */ /* 0x000fc600020e0687 */
[----:B------:R-:W-:Y:S01]  /*3c070*/  STL [R1+0x4b0], R14 ;  /* 0x0004b00e01007387 */ /* 0x000fe20000100800 */
[----:B------:R-:W-:-:S03]  /*3c080*/  IMAD.X R20, R20, 0x1, R135, P5 ;  /* 0x0000000114147824 */ /* 0x000fc600028e0687 */
[----:B------:R1:W-:Y:S04]  /*3c090*/  LDGSTS.E [R6+0x2c00], desc[UR22][R4.64], P2 ;  /* 0x02c0000004067fae */ /* 0x0003e800091a1016 */
[----:B------:R1:W-:Y:S04]  /*3c0a0*/  STL [R1+0x4ac], R15 ;  /* 0x0004ac0f01007387 */ /* 0x0003e80000100800 */
[----:B------:R-:W-:Y:S01]  /*3c0b0*/  STL [R1+0x4f0], R19 ;  /* 0x0004f01301007387 */ /* 0x000fe20000100800 */
[----:B-1----:R-:W-:-:S03]  /*3c0c0*/  MOV R5, R15 ;  /* 0x0000000f00057202 */ /* 0x002fc60000000f00 */
[----:B------:R-:W4:Y:S01]  /*3c0d0*/  LDL.LU R15, [R1+0x62c] ;  /* 0x00062c00010f7983 */ /* 0x000f220000300800 */
[----:B------:R-:W-:-:S03]  /*3c0e0*/  IMAD.MOV.U32 R4, RZ, RZ, R14 ;  /* 0x000000ffff047224 */ /* 0x000fc600078e000e */
[----:B------:R-:W-:Y:S04]  /*3c0f0*/  STL [R1+0x4ec], R20 ;  /* 0x0004ec1401007387 */ /* 0x000fe80000100800 */
[----:B------:R-:W4:Y:S01]  /*3c100*/  LDL.LU R14, [R1+0x66c] ;  /* 0x00066c00010e7983 */ /* 0x000f220000300800 */
[----:B---3--:R-:W-:-:S03]  /*3c110*/  IADD3 R8, P4, PT, R8, R134, RZ ;  /* 0x0000008608087210 */ /* 0x008fc60007f9e0ff */
[----:B------:R1:W-:Y:S01]  /*3c120*/  LDGSTS.E [R6+0x3000], desc[UR22][R4.64], P2 ;  /* 0x0300000004067fae */ /* 0x0003e200091a1016 */
[----:B------:R-:W-:-:S03]  /*3c130*/  IADD3 R13, P5, PT, R13, R134, RZ ;  /* 0x000000860d0d7210 */ /* 0x000fc60007fbe0ff */
[----:B------:R-:W-:Y:S01]  /*3c140*/  STL [R1+0x530], R8 ;  /* 0x0005300801007387 */ /* 0x000fe20000100800 */
[----:B-1----:R-:W-:Y:S02]  /*3c150*/  IMAD.MOV.U32 R4, RZ, RZ, R19 ;  /* 0x000000ffff047224 */ /* 0x002fe400078e0013 */
[----:B------:R-:W-:-:S05]  /*3c160*/  IMAD.MOV.U32 R5, RZ, RZ, R20 ;  /* 0x000000ffff057224 */ /* 0x000fca00078e0014 */
[----:B------:R1:W-:Y:S02]  /*3c170*/  LDGSTS.E [R6+0x3400], desc[UR22][R4.64], P2 ;  /* 0x0340000004067fae */ /* 0x0003e400091a1016 */
[----:B-1----:R-:W-:Y:S01]  /*3c180*/  MOV R4, R8 ;  /* 0x0000000800047202 */ /* 0x002fe20000000f00 */
[----:B-----5:R-:W-:-:S04]  /*3c190*/  IMAD.X R17, R17, 0x1, R135, P4 ;  /* 0x0000000111117824 */ /* 0x020fc800020e0687 */
[----:B------:R-:W-:Y:S01]  /*3c1a0*/  IMAD.MOV.U32 R5, RZ, RZ, R17 ;  /* 0x000000ffff057224 */ /* 0x000fe200078e0011 */
[----:B------:R1:W-:Y:S01]  /*3c1b0*/  STL [R1+0x52c], R17 ;  /* 0x00052c1101007387 */ /* 0x0003e20000100800 */
[----:B------:R-:W-:-:S03]  /*3c1c0*/  IMAD.X R18, R18, 0x1, R135, P5 ;  /* 0x0000000112127824 */ /* 0x000fc600028e0687 */
[----:B------:R-:W-:Y:S04]  /*3c1d0*/  STL [R1+0x570], R13 ;  /* 0x0005700d01007387 */ /* 0x000fe80000100800 */
[----:B------:R3:W-:Y:S04]  /*3c1e0*/  LDGSTS.E [R6+0x3800], desc[UR22][R4.64], P2 ;  /* 0x0380000004067fae */ /* 0x0007e800091a1016 */
[----:B-1----:R-:W5:Y:S04]  /*3c1f0*/  LDL.LU R17, [R1+0x6b0] ;  /* 0x0006b00001117983 */ /* 0x002f680000300800 */
[----:B------:R1:W-:Y:S04]  /*3c200*/  STL [R1+0x56c], R18 ;  /* 0x00056c1201007387 */ /* 0x0003e80000100800 */
[----:B------:R-:W5:Y:S01]  /*3c210*/  LDL.LU R8, [R1+0x6f0] ;  /* 0x0006f00001087983 */ /* 0x000f620000300800 */
[----:B---3--:R-:W-:-:S03]  /*3c220*/  IMAD.MOV.U32 R5, RZ, RZ, R18 ;  /* 0x000000ffff057224 */ /* 0x008fc600078e0012 */
[----:B-1----:R-:W3:Y:S01]  /*3c230*/  LDL.LU R18, [R1+0x6ac] ;  /* 0x0006ac0001127983 */ /* 0x002ee20000300800 */
[----:B------:R-:W-:-:S03]  /*3c240*/  IMAD.MOV.U32 R4, RZ, RZ, R13 ;  /* 0x000000ffff047224 */ /* 0x000fc600078e000d */
[----:B------:R-:W3:Y:S01]  /*3c250*/  LDL.LU R13, [R1+0x6ec] ;  /* 0x0006ec00010d7983 */ /* 0x000ee20000300800 */
[-C--:B--2---:R-:W-:Y:S02]  /*3c260*/  IADD3 R7, P4, PT, R7, R134.reuse, RZ ;  /* 0x0000008607077210 */ /* 0x084fe40007f9e0ff */
[----:B----4-:R-:W-:Y:S01]  /*3c270*/  IADD3 R9, P5, PT, R9, R134, RZ ;  /* 0x0000008609097210 */ /* 0x010fe20007fbe0ff */
[----:B------:R1:W-:Y:S04]  /*3c280*/  LDGSTS.E [R6+0x3c00], desc[UR22][R4.64], P2 ;  /* 0x03c0000004067fae */ /* 0x0003e800091a1016 */
[----:B------:R-:W-:Y:S01]  /*3c290*/  STL [R1+0x5b0], R7 ;  /* 0x0005b00701007387 */ /* 0x000fe20000100800 */
[----:B------:R-:W-:Y:S02]  /*3c2a0*/  IMAD.X R10, R10, 0x1, R135, P4 ;  /* 0x000000010a0a7824 */ /* 0x000fe400020e0687 */
[----:B-1----:R-:W-:-:S02]  /*3c2b0*/  IMAD.MOV.U32 R4, RZ, RZ, R7 ;  /* 0x000000ffff047224 */ /* 0x002fc400078e0007 */
[----:B------:R-:W-:Y:S01]  /*3c2c0*/  IMAD.MOV.U32 R5, RZ, RZ, R10 ;  /* 0x000000ffff057224 */ /* 0x000fe200078e000a */
[----:B------:R1:W-:Y:S01]  /*3c2d0*/  STL [R1+0x5ac], R10 ;  /* 0x0005ac0a01007387 */ /* 0x0003e20000100800 */
[----:B------:R-:W-:-:S03]  /*3c2e0*/  IADD3.X R16, PT, PT, R16, R135, RZ, P5, !PT ;  /* 0x0000008710107210 */ /* 0x000fc60002ffe4ff */
[----:B------:R-:W-:Y:S04]  /*3c2f0*/  STL [R1+0x5f0], R9 ;  /* 0x0005f00901007387 */ /* 0x000fe80000100800 */
[----:B------:R2:W-:Y:S04]  /*3c300*/  LDGSTS.E [R6+0x4000], desc[UR22][R4.64], P2 ;  /* 0x0400000004067fae */ /* 0x0005e800091a1016 */
[----:B-1----:R-:W4:Y:S04]  /*3c310*/  LDL.LU R10, [R1+0x730] ;  /* 0x00073000010a7983 */ /* 0x002f280000300800 */
[----:B------:R1:W-:Y:S04]  /*3c320*/  STL [R1+0x5ec], R16 ;  /* 0x0005ec1001007387 */ /* 0x0003e80000100800 */
[----:B------:R-:W4:Y:S01]  /*3c330*/  LDL.LU R7, [R1+0x770] ;  /* 0x0007700001077983 */ /* 0x000f220000300800 */
[----:B--2---:R-:W-:Y:S01]  /*3c340*/  IMAD.MOV.U32 R5, RZ, RZ, R16 ;  /* 0x000000ffff057224 */ /* 0x004fe200078e0010 */
[----:B------:R-:W-:-:S02]  /*3c350*/  IADD3 R11, P4, PT, R11, R134, RZ ;  /* 0x000000860b0b7210 */ /* 0x000fc40007f9e0ff */
[----:B-1----:R-:W2:Y:S01]  /*3c360*/  LDL.LU R16, [R1+0x72c] ;  /* 0x00072c0001107983 */ /* 0x002ea20000300800 */
[----:B------:R-:W-:Y:S01]  /*3c370*/  IMAD.MOV.U32 R4, RZ, RZ, R9 ;  /* 0x000000ffff047224 */ /* 0x000fe200078e0009 */
[----:B------:R-:W-:Y:S02]  /*3c380*/  IADD3 R12, P5, PT, R12, R134, RZ ;  /* 0x000000860c0c7210 */ /* 0x000fe40007fbe0ff */
[----:B------:R-:W2:Y:S04]  /*3c390*/  LDL.LU R9, [R1+0x76c] ;  /* 0x00076c0001097983 */ /* 0x000ea80000300800 */
[----:B------:R1:W-:Y:S04]  /*3c3a0*/  LDGSTS.E [R6+0x4400], desc[UR22][R4.64], P2 ;  /* 0x0440000004067fae */ /* 0x0003e800091a1016 */
[----:B------:R1:W-:Y:S01]  /*3c3b0*/  STL [R1+0x630], R11 ;  /* 0x0006300b01007387 */ /* 0x0003e20000100800 */
[----:B------:R-:W-:Y:S01]  /*3c3c0*/  IADD3.X R15, PT, PT, R15, R135, RZ, P4, !PT ;  /* 0x000000870f0f7210 */ /* 0x000fe200027fe4ff */
[----:B-1----:R-:W-:-:S04]  /*3c3d0*/  IMAD.MOV.U32 R4, RZ, RZ, R11 ;  /* 0x000000ffff047224 */ /* 0x002fc800078e000b */
[----:B------:R-:W-:Y:S01]  /*3c3e0*/  STL [R1+0x62c], R15 ;  /* 0x00062c0f01007387 */ /* 0x000fe20000100800 */
[----:B------:R-:W-:Y:S02]  /*3c3f0*/  IMAD.MOV.U32 R5, RZ, RZ, R15 ;  /* 0x000000ffff057224 */ /* 0x000fe400078e000f */
[----:B------:R-:W-:Y:S01]  /*3c400*/  IMAD.X R14, R14, 0x1, R135, P5 ;  /* 0x000000010e0e7824 */ /* 0x000fe200028e0687 */
[----:B------:R1:W-:Y:S04]  /*3c410*/  STL [R1+0x670], R12 ;  /* 0x0006700c01007387 */ /* 0x0003e80000100800 */
[----:B------:R-:W2:Y:S04]  /*3c420*/  LDL.LU R11, [R1+0x7b0] ;  /* 0x0007b000010b7983 */ /* 0x000ea80000300800 */
[----:B------:R1:W-:Y:S04]  /*3c430*/  STL [R1+0x66c], R14 ;  /* 0x00066c0e01007387 */ /* 0x0003e80000100800 */
[----:B------:R1:W-:Y:S04]  /*3c440*/  LDGSTS.E [R6+0x4800], desc[UR22][R4.64], P2 ;  /* 0x0480000004067fae */ /* 0x0003e800091a1016 */
[----:B------:R-:W2:Y:S01]  /*3c450*/  LDL.LU R19, [R1+0x7f0] ;  /* 0x0007f00001137983 */ /* 0x000ea20000300800 */
[----:B-1----:R-:W-:-:S03]  /*3c460*/  IMAD.MOV.U32 R4, RZ, RZ, R12 ;  /* 0x000000ffff047224 */ /* 0x002fc600078e000c */
[----:B------:R-:W2:Y:S04]  /*3c470*/  LDL.LU R12, [R1+0x7ac] ;  /* 0x0007ac00010c7983 */ /* 0x000ea80000300800 */
[----:B------:R-:W2:Y:S01]  /*3c480*/  LDL.LU R20, [R1+0x7ec] ;  /* 0x0007ec0001147983 */ /* 0x000ea20000300800 */
[----:B------:R-:W-:-:S03]  /*3c490*/  MOV R5, R14 ;  /* 0x0000000e00057202 */ /* 0x000fc60000000f00 */
[----:B------:R-:W2:Y:S04]  /*3c4a0*/  LDL.LU R14, [R1+0x830] ;  /* 0x00083000010e7983 */ /* 0x000ea80000300800 */
[----:B------:R-:W2:Y:S04]  /*3c4b0*/  LDL.LU R15, [R1+0x870] ;  /* 0x00087000010f7983 */ /* 0x000ea80000300800 */
[----:B------:R1:W-:Y:S01]  /*3c4c0*/  LDGSTS.E [R6+0x4c00], desc[UR22][R4.64], P2 ;  /* 0x04c0000004067fae */ /* 0x0003e200091a1016 */
[----:B-----5:R-:W-:-:S05]  /*3c4d0*/  IADD3 R17, P4, PT, R17, R134, RZ ;  /* 0x0000008611117210 */ /* 0x020fca0007f9e0ff */
[----:B------:R-:W-:Y:S01]  /*3c4e0*/  STL [R1+0x6b0], R17 ;  /* 0x0006b01101007387 */ /* 0x000fe20000100800 */
[----:B------:R-:W-:Y:S01]  /*3c4f0*/  IADD3 R8, P5, PT, R8, R134, RZ ;  /* 0x0000008608087210 */ /* 0x000fe20007fbe0ff */
[----:B---3--:R-:W-:-:S04]  /*3c500*/  IMAD.X R18, R18, 0x1, R135, P4 ;  /* 0x0000000112127824 */ /* 0x008fc800020e0687 */
[----:B------:R-:W-:Y:S01]  /*3c510*/  IMAD.X R13, R13, 0x1, R135, P5 ;  /* 0x000000010d0d7824 */ /* 0x000fe200028e0687 */
[----:B------:R3:W-:Y:S01]  /*3c520*/  STL [R1+0x6ac], R18 ;  /* 0x0006ac1201007387 */ /* 0x0007e20000100800 */
[----:B-1----:R-:W-:-:S03]  /*3c530*/  IMAD.MOV.U32 R5, RZ, RZ, R18 ;  /* 0x000000ffff057224 */ /* 0x002fc600078e0012 */
[----:B------:R1:W-:Y:S01]  /*3c540*/  STL [R1+0x6f0], R8 ;  /* 0x0006f00801007387 */ /* 0x0003e20000100800 */
[----:B------:R-:W-:-:S03]  /*3c550*/  IMAD.MOV.U32 R4, RZ, RZ, R17 ;  /* 0x000000ffff047224 */ /* 0x000fc600078e0011 */
[----:B---3--:R-:W3:Y:S04]  /*3c560*/  LDL.LU R18, [R1+0x82c] ;  /* 0x00082c0001127983 */ /* 0x008ee80000300800 */
[----:B------:R5:W-:Y:S04]  /*3c570*/  STL [R1+0x6ec], R13 ;  /* 0x0006ec0d01007387 */ /* 0x000be80000100800 */
[----:B------:R-:W3:Y:S04]  /*3c580*/  LDL.LU R17, [R1+0x86c] ;  /* 0x00086c0001117983 */ /* 0x000ee80000300800 */
[----:B------:R1:W-:Y:S01]  /*3c590*/  LDGSTS.E [R6+0x5000], desc[UR22][R4.64], P2 ;  /* 0x0500000004067fae */ /* 0x0003e200091a1016 */
[----:B----4-:R-:W-:Y:S01]  /*3c5a0*/  IADD3 R10, P4, PT, R10, R134, RZ ;  /* 0x000000860a0a7210 */ /* 0x010fe20007f9e0ff */
[----:B-1----:R-:W-:Y:S01]  /*3c5b0*/  IMAD.MOV.U32 R5, RZ, RZ, R13 ;  /* 0x000000ffff057224 */ /* 0x002fe200078e000d */
[----:B------:R-:W-:-:S02]  /*3c5c0*/  MOV R4, R8 ;  /* 0x0000000800047202 */ /* 0x000fc40000000f00 */
[----:B------:R-:W4:Y:S01]  /*3c5d0*/  LDL.LU R8, [R1+0x8b0] ;  /* 0x0008b00001087983 */ /* 0x000f220000300800 */
[----:B------:R-:W-:-:S03]  /*3c5e0*/  IADD3 R7, P5, PT, R7, R134, RZ ;  /* 0x0000008607077210 */ /* 0x000fc60007fbe0ff */
[----:B-----5:R-:W5:Y:S01]  /*3c5f0*/  LDL.LU R13, [R1+0x8f0] ;  /* 0x0008f000010d7983 */ /* 0x020f620000300800 */
[----:B--2---:R-:W-:-:S03]  /*3c600*/  IMAD.X R16, R16, 0x1, R135, P4 ;  /* 0x0000000110107824 */ /* 0x004fc600020e0687 */
[----:B------:R1:W-:Y:S01]  /*3c610*/  STL [R1+0x730], R10 ;  /* 0x0007300a01007387 */ /* 0x0003e20000100800 */
[----:B------:R-:W-:-:S03]  /*3c620*/  IMAD.X R9, R9, 0x1, R135, P5 ;  /* 0x0000000109097824 */ /* 0x000fc600028e0687 */
[----:B------:R2:W-:Y:S04]  /*3c630*/  LDGSTS.E [R6+0x5400], desc[UR22][R4.64], P2 ;  /* 0x0540000004067fae */ /* 0x0005e800091a1016 */
[----:B------:R1:W-:Y:S04]  /*3c640*/  STL [R1+0x72c], R16 ;  /* 0x00072c1001007387 */ /* 0x0003e80000100800 */
[----:B------:R-:W-:Y:S01]  /*3c650*/  STL [R1+0x770], R7 ;  /* 0x0007700701007387 */ /* 0x000fe20000100800 */
[----:B--2---:R-:W-:-:S03]  /*3c660*/  IMAD.MOV.U32 R4, RZ, RZ, R10 ;  /* 0x000000ffff047224 */ /* 0x004fc600078e000a */
[----:B-1----:R-:W2:Y:S01]  /*3c670*/  LDL.LU R10, [R1+0x8ac] ;  /* 0x0008ac00010a7983 */ /* 0x002ea20000300800 */
[----:B------:R-:W-:-:S03]  /*3c680*/  MOV R5, R16 ;  /* 0x0000001000057202 */ /* 0x000fc60000000f00 */
[----:B------:R1:W-:Y:S04]  /*3c690*/  STL [R1+0x76c], R9 ;  /* 0x00076c0901007387 */ /* 0x0003e80000100800 */
[----:B------:R-:W2:Y:S04]  /*3c6a0*/  LDL.LU R16, [R1+0x8ec] ;  /* 0x0008ec0001107983 */ /* 0x000ea80000300800 */
[----:B------:R1:W-:Y:S01]  /*3c6b0*/  LDGSTS.E [R6+0x5800], desc[UR22][R4.64], P2 ;  /* 0x0580000004067fae */ /* 0x0003e200091a1016 */
[----:B------:R-:W-:Y:S01]  /*3c6c0*/  IADD3 R11, P4, PT, R11, R134, RZ ;  /* 0x000000860b0b7210 */ /* 0x000fe20007f9e0ff */
[----:B-1----:R-:W-:-:S02]  /*3c6d0*/  IMAD.MOV.U32 R4, RZ, RZ, R7 ;  /* 0x000000ffff047224 */ /* 0x002fc400078e0007 */
[----:B------:R-:W-:Y:S01]  /*3c6e0*/  IMAD.MOV.U32 R5, RZ, RZ, R9 ;  /* 0x000000ffff057224 */ /* 0x000fe200078e0009 */
[----:B------:R-:W-:Y:S01]  /*3c6f0*/  IADD3 R19, P5, PT, R19, R134, RZ ;  /* 0x0000008613137210 */ /* 0x000fe20007fbe0ff */
[----:B------:R-:W2:Y:S04]  /*3c700*/  LDL.LU R9, [R1+0x930] ;  /* 0x0009300001097983 */ /* 0x000ea80000300800 */
[----:B------:R-:W2:Y:S01]  /*3c710*/  LDL.LU R7, [R1+0x970] ;  /* 0x0009700001077983 */ /* 0x000ea20000300800 */
[----:B------:R-:W-:-:S03]  /*3c720*/  IMAD.X R12, R12, 0x1, R135, P4 ;  /* 0x000000010c0c7824 */ /* 0x000fc600020e0687 */
[----:B------:R-:W-:Y:S01]  /*3c730*/  STL [R1+0x7b0], R11 ;  /* 0x0007b00b01007387 */ /* 0x000fe20000100800 */
[----:B------:R-:W-:-:S03]  /*3c740*/  IMAD.X R20, R20, 0x1, R135, P5 ;  /* 0x0000000114147824 */ /* 0x000fc600028e0687 */
[----:B------:R1:W-:Y:S04]  /*3c750*/  LDGSTS.E [R6+0x5c00], desc[UR22][R4.64], P2 ;  /* 0x05c0000004067fae */ /* 0x0003e800091a1016 */
[----:B------:R1:W-:Y:S04]  /*3c760*/  STL [R1+0x7ac], R12 ;  /* 0x0007ac0c01007387 */ /* 0x0003e80000100800 */
[----:B------:R-:W-:Y:S01]  /*3c770*/  STL [R1+0x7f0], R19 ;  /* 0x0007f01301007387 */ /* 0x000fe20000100800 */
[----:B-1----:R-:W-:-:S03]  /*3c780*/  IMAD.MOV.U32 R5, RZ, RZ, R12 ;  /* 0x000000ffff057224 */ /* 0x002fc600078e000c */
[----:B------:R-:W2:Y:S01]  /*3c790*/  LDL.LU R12, [R1+0x92c] ;  /* 0x00092c00010c7983 */ /* 0x000ea20000300800 */
[----:B------:R-:W-:-:S03]  /*3c7a0*/  MOV R4, R11 ;  /* 0x0000000b00047202 */ /* 0x000fc60000000f00 */
[----:B------:R-:W-:Y:S04]  /*3c7b0*/  STL [R1+0x7ec], R20 ;  /* 0x0007ec1401007387 */ /* 0x000fe80000100800 */
[----:B------:R-:W2:Y:S01]  /*3c7c0*/  LDL.LU R11, [R1+0x96c] ;  /* 0x00096c00010b7983 */ /* 0x000ea20000300800 */
[----:B------:R-:W-:-:S03]  /*3c7d0*/  IADD3 R14, P4, PT, R14, R134, RZ ;  /* 0x000000860e0e7210 */ /* 0x000fc60007f9e0ff */
[----:B------:R1:W-:Y:S01]  /*3c7e0*/  LDGSTS.E [R6+0x6000], desc[UR22][R4.64], P2 ;  /* 0x0600000004067fae */ /* 0x0003e200091a1016 */
[----:B------:R-:W-:-:S03]  /*3c7f0*/  IADD3 R15, P5, PT, R15, R134, RZ ;  /* 0x000000860f0f7210 */ /* 0x000fc60007fbe0ff */
[----:B------:R3:W-:Y:S01]  /*3c800*/  STL [R1+0x830], R14 ;  /* 0x0008300e01007387 */ /* 0x0007e20000100800 */
[----:B-1----:R-:W-:Y:S02]  /*3c810*/  IMAD.MOV.U32 R4, RZ, RZ, R19 ;  /* 0x000000ffff047224 */ /* 0x002fe400078e0013 */
[----:B------:R-:W-:-:S05]  /*3c820*/  IMAD.MOV.U32 R5, RZ, RZ, R20 ;  /* 0x000000ffff057224 */ /* 0x000fca00078e0014 */
[----:B------:R1:W-:Y:S02]  /*3c830*/  LDGSTS.E [R6+0x6400], desc[UR22][R4.64], P2 ;  /* 0x0640000004067fae */ /* 0x0003e400091a1016 */
[----:B-1----:R-:W-:Y:S02]  /*3c840*/  IMAD.MOV.U32 R4, RZ, RZ, R14 ;  /* 0x000000ffff047224 */ /* 0x002fe400078e000e */
[----:B---3--:R-:W-:-:S04]  /*3c850*/  IMAD.X R18, R18, 0x1, R135, P4 ;  /* 0x0000000112127824 */ /* 0x008fc800020e0687 */
[----:B------:R-:W-:Y:S01]  /*3c860*/  IMAD.MOV.U32 R5, RZ, RZ, R18 ;  /* 0x000000ffff057224 */ /* 0x000fe200078e0012 */
[----:B------:R-:W-:Y:S01]  /*3c870*/  STL [R1+0x82c], R18 ;  /* 0x00082c1201007387 */ /* 0x000fe20000100800 */
[----:B------:R-:W-:-:S03]  /*3c880*/  IADD3.X R17, PT, PT, R17, R135, RZ, P5, !PT ;  /* 0x0000008711117210 */ /* 0x000fc60002ffe4ff */
[----:B------:R1:W-:Y:S04]  /*3c890*/  STL [R1+0x870], R15 ;  /* 0x0008700f01007387 */ /* 0x0003e80000100800 */
[----:B------:R-:W3:Y:S04]  /*3c8a0*/  LDL.LU R14, [R1+0x1b8] ;  /* 0x0001b800010e7983 */ /* 0x000ee80000300800 */
[----:B------:R-:W-:Y:S04]  /*3c8b0*/  STL [R1+0x86c], R17 ;  /* 0x00086c1101007387 */ /* 0x000fe80000100800 */
[----:B------:R1:W-:Y:S04]  /*3c8c0*/  LDGSTS.E [R6+0x6800], desc[UR22][R4.64], P2 ;  /* 0x0680000004067fae */ /* 0x0003e800091a1016 */
[----:B------:R-:W3:Y:S01]  /*3c8d0*/  LDL.LU R19, [R1+0x1f8] ;  /* 0x0001f80001137983 */ /* 0x000ee20000300800 */
[----:B-1----:R-:W-:-:S03]  /*3c8e0*/  IMAD.MOV.U32 R4, RZ, RZ, R15 ;  /* 0x000000ffff047224 */ /* 0x002fc600078e000f */
[----:B------:R-:W3:Y:S01]  /*3c8f0*/  LDL.LU R15, [R1+0x1b4] ;  /* 0x0001b400010f7983 */ /* 0x000ee20000300800 */
[-C--:B----4-:R-:W-:Y:S01]  /*3c900*/  IADD3 R8, P4, PT, R8, R134.reuse, RZ ;  /* 0x0000008608087210 */ /* 0x090fe20007f9e0ff */
[----:B------:R-:W-:Y:S01]  /*3c910*/  IMAD.MOV.U32 R5, RZ, RZ, R17 ;  /* 0x000000ffff057224 */ /* 0x000fe200078e0011 */
[----:B-----5:R-:W-:Y:S01]  /*3c920*/  IADD3 R13, P5, PT, R13, R134, RZ ;  /* 0x000000860d0d7210 */ /* 0x020fe20007fbe0ff */
[----:B------:R-:W4:Y:S04]  /*3c930*/  LDL.LU R20, [R1+0x1f4] ;  /* 0x0001f40001147983 */ /* 0x000f280000300800 */
[----:B------:R1:W-:Y:S04]  /*3c940*/  STL [R1+0x8b0], R8 ;  /* 0x0008b00801007387 */ /* 0x0003e80000100800 */
[----:B------:R5:W-:Y:S01]  /*3c950*/  LDGSTS.E [R6+0x6c00], desc[UR22][R4.64], P2 ;  /* 0x06c0000004067fae */ /* 0x000be200091a1016 */
[----:B--2---:R-:W-:Y:S01]  /*3c960*/  IADD3.X R10, PT, PT, R10, R135, RZ, P4, !PT ;  /* 0x000000870a0a7210 */ /* 0x004fe200027fe4ff */
[----:B-----5:R-:W-:-:S04]  /*3c970*/  IMAD.MOV.U32 R4, RZ, RZ, R8 ;  /* 0x000000ffff047224 */ /* 0x020fc800078e0008 */
[----:B------:R2:W-:Y:S01]  /*3c980*/  STL [R1+0x8ac], R10 ;  /* 0x0008ac0a01007387 */ /* 0x0005e20000100800 */
[----:B------:R-:W-:-:S03]  /*3c990*/  IMAD.X R16, R16, 0x1, R135, P5 ;  /* 0x0000000110107824 */ /* 0x000fc600028e0687 */
[----:B------:R-:W-:Y:S01]  /*3c9a0*/  STL [R1+0x8f0], R13 ;  /* 0x0008f00d01007387 */ /* 0x000fe20000100800 */
[----:B------:R-:W-:-:S03]  /*3c9b0*/  IMAD.MOV.U32 R5, RZ, RZ, R10 ;  /* 0x000000ffff057224 */ /* 0x000fc600078e000a */
[----:B-1----:R-:W5:Y:S04]  /*3c9c0*/  LDL.LU R8, [R1+0x238] ;  /* 0x0002380001087983 */ /* 0x002f680000300800 */
[----:B------:R-:W-:Y:S04]  /*3c9d0*/  STL [R1+0x8ec], R16 ;  /* 0x0008ec1001007387 */ /* 0x000fe80000100800 */
[----:B--2---:R-:W2:Y:S04]  /*3c9e0*/  LDL.LU R10, [R1+0x278] ;  /* 0x00027800010a7983 */ /* 0x004ea80000300800 */
[----:B------:R-:W2:Y:S01]  /*3c9f0*/  LDL.LU R17, [R1+0x234] ;  /* 0x0002340001117983 */ /* 0x000ea20000300800 */
[----:B------:R-:W-:-:S03]  /*3ca00*/  IADD3 R9, P4, PT, R9, R134, RZ ;  /* 0x0000008609097210 */ /* 0x000fc60007f9e0ff */
[----:B------:R1:W-:Y:S01]  /*3ca10*/  LDGSTS.E [R6+0x7000], desc[UR22][R4.64], P2 ;  /* 0x0700000004067fae */ /* 0x0003e200091a1016 */
[----:B------:R-:W-:-:S03]  /*3ca20*/  IADD3 R7, P5, PT, R7, R134, RZ ;  /* 0x0000008607077210 */ /* 0x000fc60007fbe0ff */
[----:B------:R-:W2:Y:S01]  /*3ca30*/  LDL.LU R18, [R1+0x274] ;  /* 0x0002740001127983 */ /* 0x000ea20000300800 */
[----:B-1----:R-:W-:Y:S01]  /*3ca40*/  IMAD.MOV.U32 R4, RZ, RZ, R13 ;  /* 0x000000ffff047224 */ /* 0x002fe200078e000d */
[----:B------:R-:W-:Y:S02]  /*3ca50*/  MOV R5, R16 ;  /* 0x0000001000057202 */ /* 0x000fe40000000f00 */
[----:B------:R1:W-:Y:S04]  /*3ca60*/  STL [R1+0x930], R9 ;  /* 0x0009300901007387 */ /* 0x0003e80000100800 */
[----:B------:R1:W-:Y:S01]  /*3ca70*/  LDGSTS.E [R6+0x7400], desc[UR22][R4.64], P2 ;  /* 0x0740000004067fae */ /* 0x0003e200091a1016 */
[----:B------:R-:W-:Y:S02]  /*3ca80*/  IMAD.X R12, R12, 0x1, R135, P4 ;  /* 0x000000010c0c7824 */ /* 0x000fe400020e0687 */
[----:B-1----:R-:W-:-:S02]  /*3ca90*/  IMAD.MOV.U32 R4, RZ, RZ, R9 ;  /* 0x000000ffff047224 */ /* 0x002fc400078e0009 */
[----:B------:R-:W-:Y:S01]  /*3caa0*/  IMAD.MOV.U32 R5, RZ, RZ, R12 ;  /* 0x000000ffff057224 */ /* 0x000fe200078e000c */
[----:B------:R1:W-:Y:S01]  /*3cab0*/  STL [R1+0x92c], R12 ;  /* 0x00092c0c01007387 */ /* 0x0003e20000100800 */
[----:B------:R-:W-:-:S03]  /*3cac0*/  IMAD.X R11, R11, 0x1, R135, P5 ;  /* 0x000000010b0b7824 */ /* 0x000fc600028e0687 */
[----:B------:R-:W-:Y:S04]  /*3cad0*/  STL [R1+0x970], R7 ;  /* 0x0009700701007387 */ /* 0x000fe80000100800 */
[----:B------:R-:W2:Y:S04]  /*3cae0*/  LDL.LU R9, [R1+0x2b8] ;  /* 0x0002b80001097983 */ /* 0x000ea80000300800 */
[----:B------:R1:W-:Y:S04]  /*3caf0*/  STL [R1+0x96c], R11 ;  /* 0x00096c0b01007387 */ /* 0x0003e80000100800 */
[----:B------:R1:W-:Y:S04]  /*3cb00*/  LDGSTS.E [R6+0x7800], desc[UR22][R4.64], P2 ;  /* 0x0780000004067fae */ /* 0x0003e800091a1016 */
[----:B-1----:R-:W2:Y:S01]  /*3cb10*/  LDL.LU R12, [R1+0x2f8] ;  /* 0x0002f800010c7983 */ /* 0x002ea20000300800 */
[----:B------:R-:W-:-:S03]  /*3cb20*/  IMAD.MOV.U32 R5, RZ, RZ, R11 ;  /* 0x000000ffff057224 */ /* 0x000fc600078e000b */
[----:B------:R-:W2:Y:S04]  /*3cb30*/  LDL.LU R11, [R1+0x2b4] ;  /* 0x0002b400010b7983 */ /* 0x000ea80000300800 */
[----:B------:R-:W2:Y:S01]  /*3cb40*/  LDL.LU R16, [R1+0x2f4] ;  /* 0x0002f40001107983 */ /* 0x000ea20000300800 */
[----:B------:R-:W-:-:S03]  /*3cb50*/  MOV R4, R7 ;  /* 0x0000000700047202 */ /* 0x000fc60000000f00 */
[----:B------:R-:W2:Y:S04]  /*3cb60*/  LDL.LU R13, [R1+0x338] ;  /* 0x00033800010d7983 */ /* 0x000ea80000300800 */
[----:B------:R-:W2:Y:S04]  /*3cb70*/  LDL.LU R7, [R1+0x378] ;  /* 0x0003780001077983 */ /* 0x000ea80000300800 */
[----:B------:R1:W-:Y:S01]  /*3cb80*/  LDGSTS.E [R6+0x7c00], desc[UR22][R4.64], P2 ;  /* 0x07c0000004067fae */ /* 0x0003e200091a1016 */
[----:B---3--:R-:W-:-:S05]  /*3cb90*/  IADD3 R14, P4, PT, R14, R134, RZ ;  /* 0x000000860e0e7210 */ /* 0x008fca0007f9e0ff */
[----:B------:R-:W-:Y:S01]  /*3cba0*/  STL [R1+0x1b8], R14 ;  /* 0x0001b80e01007387 */ /* 0x000fe20000100800 */
[----:B------:R-:W-:-:S05]  /*3cbb0*/  IADD3 R19, P5, PT, R19, R134, RZ ;  /* 0x0000008613137210 */ /* 0x000fca0007fbe0ff */
[----:B------:R-:W-:Y:S01]  /*3cbc0*/  STL [R1+0x1f8], R19 ;  /* 0x0001f81301007387 */ /* 0x000fe20000100800 */
[----:B------:R-:W-:-:S04]  /*3cbd0*/  IMAD.X R15, R15, 0x1, R135, P4 ;  /* 0x000000010f0f7824 */ /* 0x000fc800020e0687 */
[----:B-1----:R-:W-:Y:S01]  /*3cbe0*/  IMAD.MOV.U32 R5, RZ, RZ, R15 ;  /* 0x000000ffff057224 */ /* 0x002fe200078e000f */
[----:B------:R1:W-:Y:S01]  /*3cbf0*/  STL [R1+0x1b4], R15 ;  /* 0x0001b40f01007387 */ /* 0x0003e20000100800 */
[----:B------:R-:W-:-:S03]  /*3cc00*/  MOV R4, R14 ;  /* 0x0000000e00047202 */ /* 0x000fc60000000f00 */
[----:B-1----:R-:W3:Y:S04]  /*3cc10*/  LDL.LU R15, [R1+0x334] ;  /* 0x00033400010f7983 */ /* 0x002ee80000300800 */
[----:B------:R-:W3:Y:S01]  /*3cc20*/  LDL.LU R14, [R1+0x374] ;  /* 0x00037400010e7983 */ /* 0x000ee20000300800 */
[----:B------:R-:W-:Y:S01]  /*3cc30*/  LOP3.LUT R6, R132, 0x10, RZ, 0x3c, !PT ;  /* 0x0000001084067812 */ /* 0x000fe200078e3cff */
[----:B----4-:R-:W-:-:S04]  /*3cc40*/  IMAD.X R20, R20, 0x1, R135, P5 ;  /* 0x0000000114147824 */ /* 0x010fc800028e0687 */
[----:B------:R-:W-:-:S05]  /*3cc50*/  VIADD R6, R6, UR5 ;  /* 0x0000000506067c36 */ /* 0x000fca0008000000 */
[----:B------:R1:W-:Y:S01]  /*3cc60*/  LDGSTS.E [R6+0x80], desc[UR22][R4.64], P2 ;  /* 0x0008000004067fae */ /* 0x0003e200091a1016 */
[----:B-----5:R-:W-:-:S03]  /*3cc70*/  IADD3 R8, P4, PT, R8, R134, RZ ;  /* 0x0000008608087210 */ /* 0x020fc60007f9e0ff */
[----:B------:R-:W-:Y:S01]  /*3cc80*/  STL [R1+0x1f4], R20 ;  /* 0x0001f41401007387 */ /* 0x000fe20000100800 */
[----:B-1----:R-:W-:Y:S02]  /*3cc90*/  IMAD.MOV.U32 R4, RZ, RZ, R19 ;  /* 0x000000ffff047224 */ /* 0x002fe400078e0013 */
[----:B------:R-:W-:Y:S01]  /*3cca0*/  IMAD.MOV.U32 R5, RZ, RZ, R20 ;  /* 0x000000ffff057224 */ /* 0x000fe200078e0014 */
[----:B--2---:R-:W-:Y:S01]  /*3ccb0*/  IADD3 R10, P5, PT, R10, R134, RZ ;  /* 0x000000860a0a7210 */ /* 0x004fe20007fbe0ff */
[----:B------:R-:W-:-:S03]  /*3ccc0*/  IMAD.X R17, R17, 0x1, R135, P4 ;  /* 0x0000000111117824 */ /* 0x000fc600020e0687 */
[----:B------:R1:W-:Y:S04]  /*3ccd0*/  LDGSTS.E [R6+0x480], desc[UR22][R4.64], P2 ;  /* 0x0048000004067fae */ /* 0x0003e800091a1016 */
[----:B------:R-:W-:Y:S01]  /*3cce0*/  STL [R1+0x238], R8 ;  /* 0x0002380801007387 */ /* 0x000fe20000100800 */
[----:B------:R-:W-:-:S03]  /*3ccf0*/  IADD3.X R18, PT, PT, R18, R135, RZ, P5, !PT ;  /* 0x0000008712127210 */ /* 0x000fc60002ffe4ff */
[----:B------:R2:W-:Y:S01]  /*3cd00*/  STL [R1+0x234], R17 ;  /* 0x0002341101007387 */ /* 0x0005e20000100800 */
[----:B-1----:R-:W-:-:S03]  /*3cd10*/  IMAD.MOV.U32 R4, RZ, RZ, R8 ;  /* 0x000000ffff047224 */ /* 0x002fc600078e0008 */
[----:B------:R-:W-:Y:S01]  /*3cd20*/  STL [R1+0x278], R10 ;  /* 0x0002780a01007387 */ /* 0x000fe20000100800 */
[----:B------:R-:W-:-:S03]  /*3cd30*/  IMAD.MOV.U32 R5, RZ, RZ, R17 ;  /* 0x000000ffff057224 */ /* 0x000fc600078e0011 */
[----:B--2---:R-:W2:Y:S04]  /*3cd40*/  LDL.LU R17, [R1+0x3b8] ;  /* 0x0003b80001117983 */ /* 0x004ea80000300800 */
[----:B------:R1:W-:Y:S04]  /*3cd50*/  STL [R1+0x274], R18 ;  /* 0x0002741201007387 */ /* 0x0003e80000100800 */
[----:B------:R4:W-:Y:S04]  /*3cd60*/  LDGSTS.E [R6+0x880], desc[UR22][R4.64], P2 ;  /* 0x0088000004067fae */ /* 0x0009e800091a1016 */
[----:B------:R-:W5:Y:S01]  /*3cd70*/  LDL.LU R8, [R1+0x3f8] ;  /* 0x0003f80001087983 */ /* 0x000f620000300800 */
[----:B----4-:R-:W-:-:S03]  /*3cd80*/  IMAD.MOV.U32 R5, RZ, RZ, R18 ;  /* 0x000000ffff057224 */ /* 0x010fc600078e0012 */
[----:B-1----:R-:W4:Y:S01]  /*3cd90*/  LDL.LU R18, [R1+0x3b4] ;  /* 0x0003b40001127983 */ /* 0x002f220000300800 */
[----:B------:R-:W-:Y:S01]  /*3cda0*/  IMAD.MOV.U32 R4, RZ, RZ, R10 ;  /* 0x000000ffff047224 */ /* 0x000fe200078e000a */
[-C--:B------:R-:W-:Y:S02]  /*3cdb0*/  IADD3 R9, P4, PT, R9, R134.reuse, RZ ;  /* 0x0000008609097210 */ /* 0x080fe40007f9e0ff */
[----:B------:R-:W4:Y:S04]  /*3cdc0*/  LDL.LU R10, [R1+0x3f4] ;  /* 0x0003f400010a7983 */ /* 0x000f280000300800 */
[----:B------:R1:W-:Y:S01]  /*3cdd0*/  LDGSTS.E [R6+0xc80], desc[UR22][R4.64], P2 ;  /* 0x00c8000004067fae */ /* 0x0003e200091a1016 */
[----:B------:R-:W-:-:S03]  /*3cde0*/  IADD3 R12, P5, PT, R12, R134, RZ ;  /* 0x000000860c0c7210 */ /* 0x000fc60007fbe0ff */
[----:B------:R1:W-:Y:S02]  /*3cdf0*/  STL [R1+0x2b8], R9 ;  /* 0x0002b80901007387 */ /* 0x0003e40000100800 */
[----:B-1----:R-:W-:Y:S01]  /*3ce00*/  IMAD.MOV.U32 R4, RZ, RZ, R9 ;  /* 0x000000ffff047224 */ /* 0x002fe200078e0009 */
[----:B------:R-:W-:Y:S01]  /*3ce10*/  IADD3.X R11, PT, PT, R11, R135, RZ, P4, !PT ;  /* 0x000000870b0b7210 */ /* 0x000fe200027fe4ff */
[----:B------:R-:W-:-:S04]  /*3ce20*/  IMAD.X R16, R16, 0x1, R135, P5 ;  /* 0x0000000110107824 */ /* 0x000fc800028e0687 */
[----:B------:R1:W-:Y:S01]  /*3ce30*/  STL [R1+0x2b4], R11 ;  /* 0x0002b40b01007387 */ /* 0x0003e20000100800 */
[----:B------:R-:W-:-:S03]  /*3ce40*/  IMAD.MOV.U32 R5, RZ, RZ, R11 ;  /* 0x000000ffff057224 */ /* 0x000fc600078e000b */
[----:B------:R-:W-:Y:S04]  /*3ce50*/  STL [R1+0x2f8], R12 ;  /* 0x0002f80c01007387 */ /* 0x000fe80000100800 */
[----:B------:R-:W4:Y:S04]  /*3ce60*/  LDL.LU R9, [R1+0x438] ;  /* 0x0004380001097983 */ /* 0x000f280000300800 */
[----:B------:R1:W-:Y:S04]  /*3ce70*/  STL [R1+0x2f4], R16 ;  /* 0x0002f41001007387 */ /* 0x0003e80000100800 */
[----:B------:R1:W-:Y:S04]  /*3ce80*/  LDGSTS.E [R6+0x1080], desc[UR22][R4.64], P2 ;  /* 0x0108000004067fae */ /* 0x0003e800091a1016 */
[----:B-1----:R-:W4:Y:S01]  /*3ce90*/  LDL.LU R11, [R1+0x478] ;  /* 0x00047800010b7983 */ /* 0x002f220000300800 */
[----:B------:R-:W-:-:S02]  /*3cea0*/  IADD3 R13, P4, PT, R13, R134, RZ ;  /* 0x000000860d0d7210 */ /* 0x000fc40007f9e0ff */
[----:B------:R-:W-:Y:S02]  /*3ceb0*/  MOV R5, R16 ;  /* 0x0000001000057202 */ /* 0x000fe40000000f00 */
[----:B------:R-:W4:Y:S01]  /*3cec0*/  LDL.LU R16, [R1+0x434] ;  /* 0x0004340001107983 */ /* 0x000f220000300800 */
[----:B------:R-:W-:-:S03]  /*3ced0*/  IMAD.MOV.U32 R4, RZ, RZ, R12 ;  /* 0x000000ffff047224 */ /* 0x000fc600078e000c */
[----:B------:R-:W4:Y:S01]  /*3cee0*/  LDL.LU R12, [R1+0x474] ;  /* 0x00047400010c7983 */ /* 0x000f220000300800 */
[----:B------:R-:W-:-:S03]  /*3cef0*/  IADD3 R7, P5, PT, R7, R134, RZ ;  /* 0x0000008607077210 */ /* 0x000fc60007fbe0ff */
[----:B------:R1:W-:Y:S04]  /*3cf00*/  STL [R1+0x338], R13 ;  /* 0x0003380d01007387 */ /* 0x0003e80000100800 */
[----:B------:R1:W-:Y:S02]  /*3cf10*/  LDGSTS.E [R6+0x1480], desc[UR22][R4.64], P2 ;  /* 0x0148000004067fae */ /* 0x0003e400091a1016 */
[----:B-1----:R-:W-:Y:S02]  /*3cf20*/  IMAD.MOV.U32 R4, RZ, RZ, R13 ;  /* 0x000000ffff047224 */ /* 0x002fe400078e000d */
[--C-:B---3--:R-:W-:Y:S02]  /*3cf30*/  IMAD.X R15, R15, 0x1, R135.reuse, P4 ;  /* 0x000000010f0f7824 */ /* 0x108fe400020e0687 */
[----:B------:R-:W-:-:S03]  /*3cf40*/  IMAD.X R14, R14, 0x1, R135, P5 ;  /* 0x000000010e0e7824 */ /* 0x000fc600028e0687 */
        /* <DEDUP_REMOVED lines=9> */
[----:B-1----:R-:W-:Y:S01]  /*3cfe0*/  MOV R4, R7 ;  /* 0x0000000700047202 */ /* 0x002fe20000000f00 */
[----:B------:R-:W-:Y:S01]  /*3cff0*/  IMAD.MOV.U32 R5, RZ, RZ, R14 ;  /* 0x000000ffff057224 */ /* 0x000fe200078e000e */
[----:B---3--:R-:W3:Y:S04]  /*3d000*/  LDL.LU R7, [R1+0x538] ;  /* 0x0005380001077983 */ /* 0x008ee80000300800 */
[----:B------:R-:W3:Y:S01]  /*3d010*/  LDL.LU R14, [R1+0x578] ;  /* 0x00057800010e7983 */ /* 0x000ee20000300800 */
[----:B--2---:R-:W-:-:S03]  /*3d020*/  IADD3 R17, P4, PT, R17, R134, RZ ;  /* 0x0000008611117210 */ /* 0x004fc60007f9e0ff */
[----:B------:R1:W-:Y:S04]  /*3d030*/  LDGSTS.E [R6+0x1c80], desc[UR22][R4.64], P2 ;  /* 0x01c8000004067fae */ /* 0x0003e800091a1016 */
[----:B------:R2:W-:Y:S01]  /*3d040*/  STL [R1+0x3b8], R17 ;  /* 0x0003b81101007387 */ /* 0x0005e20000100800 */
[----:B-----5:R-:W-:Y:S01]  /*3d050*/  IADD3 R8, P5, PT, R8, R134, RZ ;  /* 0x0000008608087210 */ /* 0x020fe20007fbe0ff */
[----:B-1----:R-:W-:Y:S02]  /*3d060*/  IMAD.MOV.U32 R4, RZ, RZ, R17 ;  /* 0x000000ffff047224 */ /* 0x002fe400078e0011 */
[----:B----4-:R-:W-:-:S05]  /*3d070*/  IMAD.X R18, R18, 0x1, R135, P4 ;  /* 0x0000000112127824 */ /* 0x010fca00020e0687 */
[----:B------:R1:W-:Y:S01]  /*3d080*/  STL [R1+0x3b4], R18 ;  /* 0x0003b41201007387 */ /* 0x0003e20000100800 */
[----:B------:R-:W-:-:S03]  /*3d090*/  IMAD.X R10, R10, 0x1, R135, P5 ;  /* 0x000000010a0a7824 */ /* 0x000fc600028e0687 */
[----:B------:R4:W-:Y:S04]  /*3d0a0*/  STL [R1+0x3f8], R8 ;  /* 0x0003f80801007387 */ /* 0x0009e80000100800 */
[----:B--2---:R-:W2:Y:S01]  /*3d0b0*/  LDL.LU R17, [R1+0x534] ;  /* 0x0005340001117983 */ /* 0x004ea20000300800 */
[----:B------:R-:W-:-:S03]  /*3d0c0*/  MOV R5, R18 ;  /* 0x0000001200057202 */ /* 0x000fc60000000f00 */
[----:B------:R5:W-:Y:S04]  /*3d0d0*/  STL [R1+0x3f4], R10 ;  /* 0x0003f40a01007387 */ /* 0x000be80000100800 */
[----:B-1----:R-:W2:Y:S04]  /*3d0e0*/  LDL.LU R18, [R1+0x574] ;  /* 0x0005740001127983 */ /* 0x002ea80000300800 */
[----:B------:R1:W-:Y:S01]  /*3d0f0*/  LDGSTS.E [R6+0x2080], desc[UR22][R4.64], P2 ;  /* 0x0208000004067fae */ /* 0x0003e200091a1016 */
[----:B------:R-:W-:Y:S01]  /*3d100*/  IADD3 R9, P4, PT, R9, R134, RZ ;  /* 0x0000008609097210 */ /* 0x000fe20007f9e0ff */
[----:B-1----:R-:W-:-:S02]  /*3d110*/  IMAD.MOV.U32 R4, RZ, RZ, R8 ;  /* 0x000000ffff047224 */ /* 0x002fc400078e0008 */
[----:B------:R-:W-:Y:S01]  /*3d120*/  IMAD.MOV.U32 R5, RZ, RZ, R10 ;  /* 0x000000ffff057224 */ /* 0x000fe200078e000a */
[----:B----4-:R-:W4:Y:S04]  /*3d130*/  LDL.LU R8, [R1+0x5b8] ;  /* 0x0005b80001087983 */ /* 0x010f280000300800 */
[----:B-----5:R-:W5:Y:S01]  /*3d140*/  LDL.LU R10, [R1+0x5f8] ;  /* 0x0005f800010a7983 */ /* 0x020f620000300800 */
[----:B------:R-:W-:-:S03]  /*3d150*/  IADD3 R11, P5, PT, R11, R134, RZ ;  /* 0x000000860b0b7210 */ /* 0x000fc60007fbe0ff */
[----:B------:R1:W-:Y:S04]  /*3d160*/  STL [R1+0x438], R9 ;  /* 0x0004380901007387 */ /* 0x0003e80000100800 */
[----:B------:R1:W-:Y:S01]  /*3d170*/  LDGSTS.E [R6+0x2480], desc[UR22][R4.64], P2 ;  /* 0x0248000004067fae */ /* 0x0003e200091a1016 */
[--C-:B------:R-:W-:Y:S02]  /*3d180*/  IMAD.X R16, R16, 0x1, R135.reuse, P4 ;  /* 0x0000000110107824 */ /* 0x100fe400020e0687 */
[----:B------:R-:W-:-:S03]  /*3d190*/  IMAD.X R12, R12, 0x1, R135, P5 ;  /* 0x000000010c0c7824 */ /* 0x000fc600028e0687 */
[----:B------:R1:W-:Y:S02]  /*3d1a0*/  STL [R1+0x434], R16 ;  /* 0x0004341001007387 */ /* 0x0003e40000100800 */
[----:B-1----:R-:W-:Y:S02]  /*3d1b0*/  MOV R4, R9 ;  /* 0x0000000900047202 */ /* 0x002fe40000000f00 */
[----:B------:R1:W-:Y:S04]  /*3d1c0*/  STL [R1+0x478], R11 ;  /* 0x0004780b01007387 */ /* 0x0003e80000100800 */
[----:B------:R-:W5:Y:S01]  /*3d1d0*/  LDL.LU R9, [R1+0x5b4] ;  /* 0x0005b40001097983 */ /* 0x000f620000300800 */
[----:B------:R-:W-:-:S03]  /*3d1e0*/  IMAD.MOV.U32 R5, RZ, RZ, R16 ;  /* 0x000000ffff057224 */ /* 0x000fc600078e0010 */
[----:B------:R1:W-:Y:S04]  /*3d1f0*/  STL [R1+0x474], R12 ;  /* 0x0004740c01007387 */ /* 0x0003e80000100800 */
[----:B------:R-:W5:Y:S04]  /*3d200*/  LDL.LU R16, [R1+0x5f4] ;  /* 0x0005f40001107983 */ /* 0x000f680000300800 */
[----:B------:R1:W-:Y:S02]  /*3d210*/  LDGSTS.E [R6+0x2880], desc[UR22][R4.64], P2 ;  /* 0x0288000004067fae */ /* 0x0003e400091a1016 */
[----:B-1----:R-:W-:-:S02]  /*3d220*/  IMAD.MOV.U32 R4, RZ, RZ, R11 ;  /* 0x000000ffff047224 */ /* 0x002fc400078e000b */
[----:B------:R-:W-:Y:S01]  /*3d230*/  IMAD.MOV.U32 R5, RZ, RZ, R12 ;  /* 0x000000ffff057224 */ /* 0x000fe200078e000c */
[----:B------:R-:W5:Y:S04]  /*3d240*/  LDL.LU R11, [R1+0x638] ;  /* 0x00063800010b7983 */ /* 0x000f680000300800 */
[----:B------:R-:W5:Y:S04]  /*3d250*/  LDL.LU R12, [R1+0x678] ;  /* 0x00067800010c7983 */ /* 0x000f680000300800 */
[----:B------:R1:W-:Y:S01]  /*3d260*/  LDGSTS.E [R6+0x2c80], desc[UR22][R4.64], P2 ;  /* 0x02c8000004067fae */ /* 0x0003e200091a1016 */
[----:B------:R-:W-:-:S05]  /*3d270*/  IADD3 R13, P4, PT, R13, R134, RZ ;  /* 0x000000860d0d7210 */ /* 0x000fca0007f9e0ff */
[----:B------:R-:W-:Y:S01]  /*3d280*/  STL [R1+0x4b8], R13 ;  /* 0x0004b80d01007387 */ /* 0x000fe20000100800 */
[----:B------:R-:W-:Y:S01]  /*3d290*/  IADD3 R19, P5, PT, R19, R134, RZ ;  /* 0x0000008613137210 */ /* 0x000fe20007fbe0ff */
[----:B------:R-:W-:-:S03]  /*3d2a0*/  IMAD.X R15, R15, 0x1, R135, P4 ;  /* 0x000000010f0f7824 */ /* 0x000fc600020e0687 */
[----:B------:R-:W-:Y:S02]  /*3d2b0*/  IADD3.X R20, PT, PT, R20, R135, RZ, P5, !PT ;  /* 0x0000008714147210 */ /* 0x000fe40002ffe4ff */
[----:B------:R1:W-:Y:S02]  /*3d2c0*/  STL [R1+0x4b4], R15 ;  /* 0x0004b40f01007387 */ /* 0x0003e40000100800 */
[----:B-1----:R-:W-:Y:S02]  /*3d2d0*/  IMAD.MOV.U32 R5, RZ, RZ, R15 ;  /* 0x000000ffff057224 */ /* 0x002fe400078e000f */
[----:B------:R-:W-:Y:S01]  /*3d2e0*/  STL [R1+0x4f8], R19 ;  /* 0x0004f81301007387 */ /* 0x000fe20000100800 */
[----:B------:R-:W-:-:S03]  /*3d2f0*/  IMAD.MOV.U32 R4, RZ, RZ, R13 ;  /* 0x000000ffff047224 */ /* 0x000fc600078e000d */
[----:B------:R-:W5:Y:S04]  /*3d300*/  LDL.LU R15, [R1+0x634] ;  /* 0x00063400010f7983 */ /* 0x000f680000300800 */
[----:B------:R-:W-:Y:S04]  /*3d310*/  STL [R1+0x4f4], R20 ;  /* 0x0004f41401007387 */ /* 0x000fe80000100800 */
[----:B------:R-:W5:Y:S01]  /*3d320*/  LDL.LU R13, [R1+0x674] ;  /* 0x00067400010d7983 */ /* 0x000f620000300800 */
[----:B---3--:R-:W-:-:S03]  /*3d330*/  IADD3 R7, P4, PT, R7, R134, RZ ;  /* 0x0000008607077210 */ /* 0x008fc60007f9e0ff */
[----:B------:R1:W-:Y:S01]  /*3d340*/  LDGSTS.E [R6+0x3080], desc[UR22][R4.64], P2 ;  /* 0x0308000004067fae */ /* 0x0003e200091a1016 */
[----:B------:R-:W-:-:S03]  /*3d350*/  IADD3 R14, P5, PT, R14, R134, RZ ;  /* 0x000000860e0e7210 */ /* 0x000fc60007fbe0ff */
[----:B------:R-:W-:Y:S01]  /*3d360*/  STL [R1+0x538], R7 ;  /* 0x0005380701007387 */ /* 0x000fe20000100800 */
[----:B-1----:R-:W-:Y:S02]  /*3d370*/  IMAD.MOV.U32 R4, RZ, RZ, R19 ;  /* 0x000000ffff047224 */ /* 0x002fe400078e0013 */
[----:B------:R-:W-:-:S05]  /*3d380*/  IMAD.MOV.U32 R5, RZ, RZ, R20 ;  /* 0x000000ffff057224 */ /* 0x000fca00078e0014 */
[----:B------:R1:W-:Y:S01]  /*3d390*/  LDGSTS.E [R6+0x3480], desc[UR22][R4.64], P2 ;  /* 0x0348000004067fae */ /* 0x0003e200091a1016 */
[----:B--2---:R-:W-:Y:S01]  /*3d3a0*/  IADD3.X R17, PT, PT, R17, R135, RZ, P4, !PT ;  /* 0x0000008711117210 */ /* 0x004fe200027fe4ff */
[----:B-1----:R-:W-:-:S04]  /*3d3b0*/  IMAD.MOV.U32 R4, RZ, RZ, R7 ;  /* 0x000000ffff047224 */ /* 0x002fc800078e0007 */
[----:B------:R1:W-:Y:S01]  /*3d3c0*/  STL [R1+0x534], R17 ;  /* 0x0005341101007387 */ /* 0x0003e20000100800 */
[----:B------:R-:W-:Y:S02]  /*3d3d0*/  IMAD.MOV.U32 R5, RZ, RZ, R17 ;  /* 0x000000ffff057224 */ /* 0x000fe400078e0011 */
[----:B------:R-:W-:Y:S01]  /*3d3e0*/  IMAD.X R18, R18, 0x1, R135, P5 ;  /* 0x0000000112127824 */ /* 0x000fe200028e0687 */
[----:B------:R-:W-:Y:S04]  /*3d3f0*/  STL [R1+0x578], R14 ;  /* 0x0005780e01007387 */ /* 0x000fe80000100800 */
[----:B------:R2:W-:Y:S04]  /*3d400*/  LDGSTS.E [R6+0x3880], desc[UR22][R4.64], P2 ;  /* 0x0388000004067fae */ /* 0x0005e800091a1016 */
[----:B-1----:R-:W3:Y:S04]  /*3d410*/  LDL.LU R17, [R1+0x6b8] ;  /* 0x0006b80001117983 */ /* 0x002ee80000300800 */
[----:B------:R1:W-:Y:S04]  /*3d420*/  STL [R1+0x574], R18 ;  /* 0x0005741201007387 */ /* 0x0003e80000100800 */
[----:B------:R-:W3:Y:S01]  /*3d430*/  LDL.LU R7, [R1+0x6f8] ;  /* 0x0006f80001077983 */ /* 0x000ee20000300800 */
[----:B--2---:R-:W-:-:S02]  /*3d440*/  MOV R5, R18 ;  /* 0x0000001200057202 */ /* 0x004fc40000000f00 */
[-C--:B----4-:R-:W-:Y:S01]  /*3d450*/  IADD3 R8, P4, PT, R8, R134.reuse, RZ ;  /* 0x0000008608087210 */ /* 0x090fe20007f9e0ff */
[----:B-1----:R-:W2:Y:S01]  /*3d460*/  LDL.LU R18, [R1+0x6b4] ;  /* 0x0006b40001127983 */ /* 0x002ea20000300800 */
[----:B------:R-:W-:Y:S01]  /*3d470*/  IMAD.MOV.U32 R4, RZ, RZ, R14 ;  /* 0x000000ffff047224 */ /* 0x000fe200078e000e */
[----:B-----5:R-:W-:Y:S02]  /*3d480*/  IADD3 R10, P5, PT, R10, R134, RZ ;  /* 0x000000860a0a7210 */ /* 0x020fe40007fbe0ff */
[----:B------:R-:W4:Y:S04]  /*3d490*/  LDL.LU R14, [R1+0x6f4] ;  /* 0x0006f400010e7983 */ /* 0x000f280000300800 */
[----:B------:R1:W-:Y:S04]  /*3d4a0*/  LDGSTS.E [R6+0x3c80], desc[UR22][R4.64], P2 ;  /* 0x03c8000004067fae */ /* 0x0003e800091a1016 */
[----:B------:R-:W-:Y:S01]  /*3d4b0*/  STL [R1+0x5b8], R8 ;  /* 0x0005b80801007387 */ /* 0x000fe20000100800 */
[----:B-1----:R-:W-:-:S02]  /*3d4c0*/  IMAD.MOV.U32 R4, RZ, RZ, R8 ;  /* 0x000000ffff047224 */ /* 0x002fc400078e0008 */
[----:B------:R-:W-:-:S04]  /*3d4d0*/  IMAD.X R9, R9, 0x1, R135, P4 ;  /* 0x0000000109097824 */ /* 0x000fc800020e0687 */
[----:B------:R-:W-:Y:S01]  /*3d4e0*/  IMAD.MOV.U32 R5, RZ, RZ, R9 ;  /* 0x000000ffff057224 */ /* 0x000fe200078e0009 */
[----:B------:R1:W-:Y:S01]  /*3d4f0*/  STL [R1+0x5b4], R9 ;  /* 0x0005b40901007387 */ /* 0x0003e20000100800 */
[----:B------:R-:W-:-:S03]  /*3d500*/  IMAD.X R16, R16, 0x1, R135, P5 ;  /* 0x0000000110107824 */ /* 0x000fc600028e0687 */
[----:B------:R-:W-:Y:S04]  /*3d510*/  STL [R1+0x5f8], R10 ;  /* 0x0005f80a01007387 */ /* 0x000fe80000100800 */
[----:B------:R5:W-:Y:S04]  /*3d520*/  LDGSTS.E [R6+0x4080], desc[UR22][R4.64], P2 ;  /* 0x0408000004067fae */ /* 0x000be800091a1016 */
[----:B-1----:R-:W4:Y:S04]  /*3d530*/  LDL.LU R9, [R1+0x738] ;  /* 0x0007380001097983 */ /* 0x002f280000300800 */
[----:B------:R1:W-:Y:S04]  /*3d540*/  STL [R1+0x5f4], R16 ;  /* 0x0005f41001007387 */ /* 0x0003e80000100800 */
[----:B------:R-:W4:Y:S01]  /*3d550*/  LDL.LU R8, [R1+0x778] ;  /* 0x0007780001087983 */ /* 0x000f220000300800 */
[----:B-----5:R-:W-:-:S03]  /*3d560*/  IMAD.MOV.U32 R5, RZ, RZ, R16 ;  /* 0x000000ffff057224 */ /* 0x020fc600078e0010 */
[----:B-1----:R-:W5:Y:S01]  /*3d570*/  LDL.LU R16, [R1+0x734] ;  /* 0x0007340001107983 */ /* 0x002f620000300800 */
[----:B------:R-:W-:Y:S02]  /*3d580*/  MOV R4, R10 ;  /* 0x0000000a00047202 */ /* 0x000fe40000000f00 */
[-C--:B------:R-:W-:Y:S01]  /*3d590*/  IADD3 R11, P4, PT, R11, R134.reuse, RZ ;  /* 0x000000860b0b7210 */ /* 0x080fe20007f9e0ff */
[----:B------:R-:W5:Y:S01]  /*3d5a0*/  LDL.LU R10, [R1+0x774] ;  /* 0x00077400010a7983 */ /* 0x000f620000300800 */
[----:B------:R-:W-:-:S03]  /*3d5b0*/  IADD3 R12, P5, PT, R12, R134, RZ ;  /* 0x000000860c0c7210 */ /* 0x000fc60007fbe0ff */
[----:B------:R1:W-:Y:S04]  /*3d5c0*/  LDGSTS.E [R6+0x4480], desc[UR22][R4.64], P2 ;  /* 0x0448000004067fae */ /* 0x0003e800091a1016 */
[----:B------:R1:W-:Y:S02]  /*3d5d0*/  STL [R1+0x638], R11 ;  /* 0x0006380b01007387 */ /* 0x0003e40000100800 */
[----:B-1----:R-:W-:Y:S02]  /*3d5e0*/  IMAD.MOV.U32 R4, RZ, RZ, R11 ;  /* 0x000000ffff047224 */ /* 0x002fe400078e000b */
[----:B------:R-:W-:-:S05]  /*3d5f0*/  IMAD.X R15, R15, 0x1, R135, P4 ;  /* 0x000000010f0f7824 */ /* 0x000fca00020e0687 */
[----:B------:R-:W-:Y:S01]  /*3d600*/  MOV R5, R15 ;  /* 0x0000000f00057202 */ /* 0x000fe20000000f00 */
[----:B------:R-:W-:Y:S01]  /*3d610*/  STL [R1+0x634], R15 ;  /* 0x0006340f01007387 */ /* 0x000fe20000100800 */
[----:B------:R-:W-:-:S03]  /*3d620*/  IMAD.X R13, R13, 0x1, R135, P5 ;  /* 0x000000010d0d7824 */ /* 0x000fc600028e0687 */
[----:B------:R1:W-:Y:S04]  /*3d630*/  STL [R1+0x678], R12 ;  /* 0x0006780c01007387 */ /* 0x0003e80000100800 */
[----:B------:R-:W5:Y:S04]  /*3d640*/  LDL.LU R11, [R1+0x7b8] ;  /* 0x0007b800010b7983 */ /* 0x000f680000300800 */
[----:B------:R1:W-:Y:S04]  /*3d650*/  STL [R1+0x674], R13 ;  /* 0x0006740d01007387 */ /* 0x0003e80000100800 */
[----:B------:R1:W-:Y:S04]  /*3d660*/  LDGSTS.E [R6+0x4880], desc[UR22][R4.64], P2 ;  /* 0x0488000004067fae */ /* 0x0003e800091a1016 */
[----:B------:R-:W5:Y:S01]  /*3d670*/  LDL.LU R19, [R1+0x7f8] ;  /* 0x0007f80001137983 */ /* 0x000f620000300800 */
[----:B-1----:R-:W-:-:S03]  /*3d680*/  IMAD.MOV.U32 R4, RZ, RZ, R12 ;  /* 0x000000ffff047224 */ /* 0x002fc600078e000c */
[----:B------:R-:W5:Y:S04]  /*3d690*/  LDL.LU R12, [R1+0x7b4] ;  /* 0x0007b400010c7983 */ /* 0x000f680000300800 */
[----:B------:R-:W5:Y:S01]  /*3d6a0*/  LDL.LU R20, [R1+0x7f4] ;  /* 0x0007f40001147983 */ /* 0x000f620000300800 */
[----:B------:R-:W-:-:S03]  /*3d6b0*/  IMAD.MOV.U32 R5, RZ, RZ, R13 ;  /* 0x000000ffff057224 */ /* 0x000fc600078e000d */
[----:B------:R-:W5:Y:S04]  /*3d6c0*/  LDL.LU R13, [R1+0x838] ;  /* 0x00083800010d7983 */ /* 0x000f680000300800 */
[----:B------:R-:W5:Y:S04]  /*3d6d0*/  LDL.LU R15, [R1+0x878] ;  /* 0x00087800010f7983 */ /* 0x000f680000300800 */
[----:B------:R1:W-:Y:S01]  /*3d6e0*/  LDGSTS.E [R6+0x4c80], desc[UR22][R4.64], P2 ;  /* 0x04c8000004067fae */ /* 0x0003e200091a1016 */
[----:B---3--:R-:W-:-:S05]  /*3d6f0*/  IADD3 R17, P4, PT, R17, R134, RZ ;  /* 0x0000008611117210 */ /* 0x008fca0007f9e0ff */
[----:B------:R-:W-:Y:S01]  /*3d700*/  STL [R1+0x6b8], R17 ;  /* 0x0006b81101007387 */ /* 0x000fe20000100800 */
[----:B------:R-:W-:Y:S01]  /*3d710*/  IADD3 R7, P5, PT, R7, R134, RZ ;  /* 0x0000008607077210 */ /* 0x000fe20007fbe0ff */
[----:B--2---:R-:W-:-:S04]  /*3d720*/  IMAD.X R18, R18, 0x1, R135, P4 ;  /* 0x0000000112127824 */ /* 0x004fc800020e0687 */
[----:B----4-:R-:W-:Y:S01]  /*3d730*/  IMAD.X R14, R14, 0x1, R135, P5 ;  /* 0x000000010e0e7824 */ /* 0x010fe200028e0687 */
[----:B------:R2:W-:Y:S01]  /*3d740*/  STL [R1+0x6b4], R18 ;  /* 0x0006b41201007387 */ /* 0x0005e20000100800 */
[----:B-1----:R-:W-:-:S03]  /*3d750*/  IMAD.MOV.U32 R5, RZ, RZ, R18 ;  /* 0x000000ffff057224 */ /* 0x002fc600078e0012 */
[----:B------:R1:W-:Y:S01]  /*3d760*/  STL [R1+0x6f8], R7 ;  /* 0x0006f80701007387 */ /* 0x0003e20000100800 */
[----:B------:R-:W-:-:S03]  /*3d770*/  MOV R4, R17 ;  /* 0x0000001100047202 */ /* 0x000fc60000000f00 */
[----:B--2---:R-:W2:Y:S04]  /*3d780*/  LDL.LU R18, [R1+0x834] ;  /* 0x0008340001127983 */ /* 0x004ea80000300800 */
[----:B------:R3:W-:Y:S04]  /*3d790*/  STL [R1+0x6f4], R14 ;  /* 0x0006f40e01007387 */ /* 0x0007e80000100800 */
[----:B------:R-:W4:Y:S04]  /*3d7a0*/  LDL.LU R17, [R1+0x874] ;  /* 0x0008740001117983 */ /* 0x000f280000300800 */
[----:B------:R1:W-:Y:S02]  /*3d7b0*/  LDGSTS.E [R6+0x5080], desc[UR22][R4.64], P2 ;  /* 0x0508000004067fae */ /* 0x0003e400091a1016 */
[----:B-1----:R-:W-:-:S02]  /*3d7c0*/  IMAD.MOV.U32 R4, RZ, RZ, R7 ;  /* 0x000000ffff047224 */ /* 0x002fc400078e0007 */
[----:B------:R-:W-:Y:S01]  /*3d7d0*/  IMAD.MOV.U32 R5, RZ, RZ, R14 ;  /* 0x000000ffff057224 */ /* 0x000fe200078e000e */
[----:B------:R-:W4:Y:S04]  /*3d7e0*/  LDL.LU R7, [R1+0x8b8] ;  /* 0x0008b80001077983 */ /* 0x000f280000300800 */
[----:B---3--:R-:W3:Y:S01]  /*3d7f0*/  LDL.LU R14, [R1+0x8f8] ;  /* 0x0008f800010e7983 */ /* 0x008ee20000300800 */
[----:B------:R-:W-:-:S03]  /*3d800*/  IADD3 R9, P4, PT, R9, R134, RZ ;  /* 0x0000008609097210 */ /* 0x000fc60007f9e0ff */
[----:B------:R1:W-:Y:S01]  /*3d810*/  LDGSTS.E [R6+0x5480], desc[UR22][R4.64], P2 ;  /* 0x0548000004067fae */ /* 0x0003e200091a1016 */
[----:B------:R-:W-:-:S03]  /*3d820*/  IADD3 R8, P5, PT, R8, R134, RZ ;  /* 0x0000008608087210 */ /* 0x000fc60007fbe0ff */
[----:B------:R5:W-:Y:S02]  /*3d830*/  STL [R1+0x738], R9 ;  /* 0x0007380901007387 */ /* 0x000be40000100800 */
[----:B-----5:R-:W-:Y:S02]  /*3d840*/  IMAD.X R16, R16, 0x1, R135, P4 ;  /* 0x0000000110107824 */ /* 0x020fe400020e0687 */
[----:B-1----:R-:W-:Y:S01]  /*3d850*/  IMAD.MOV.U32 R4, RZ, RZ, R9 ;  /* 0x000000ffff047224 */ /* 0x002fe200078e0009 */
[----:B------:R-:W-:Y:S02]  /*3d860*/  IADD3.X R10, PT, PT, R10, R135, RZ, P5, !PT ;  /* 0x000000870a0a7210 */ /* 0x000fe40002ffe4ff */
[----:B------:R1:W-:Y:S04]  /*3d870*/  STL [R1+0x734], R16 ;  /* 0x0007341001007387 */ /* 0x0003e80000100800 */
[----:B------:R-:W-:Y:S04]  /*3d880*/  STL [R1+0x778], R8 ;  /* 0x0007780801007387 */ /* 0x000fe80000100800 */
[----:B------:R-:W5:Y:S01]  /*3d890*/  LDL.LU R9, [R1+0x8b4] ;  /* 0x0008b40001097983 */ /* 0x000f620000300800 */
[----:B------:R-:W-:-:S03]  /*3d8a0*/  IMAD.MOV.U32 R5, RZ, RZ, R16 ;  /* 0x000000ffff057224 */ /* 0x000fc600078e0010 */
[----:B------:R1:W-:Y:S04]  /*3d8b0*/  STL [R1+0x774], R10 ;  /* 0x0007740a01007387 */ /* 0x0003e80000100800 */
[----:B-1----:R-:W5:Y:S04]  /*3d8c0*/  LDL.LU R16, [R1+0x8f4] ;  /* 0x0008f40001107983 */ /* 0x002f680000300800 */
[----:B------:R1:W-:Y:S02]  /*3d8d0*/  LDGSTS.E [R6+0x5880], desc[UR22][R4.64], P2 ;  /* 0x0588000004067fae */ /* 0x0003e400091a1016 */
[----:B-1----:R-:W-:-:S02]  /*3d8e0*/  IMAD.MOV.U32 R4, RZ, RZ, R8 ;  /* 0x000000ffff047224 */ /* 0x002fc400078e0008 */
[----:B------:R-:W-:Y:S02]  /*3d8f0*/  IMAD.MOV.U32 R5, RZ, RZ, R10 ;  /* 0x000000ffff057224 */ /* 0x000fe400078e000a */
[----:B------:R-:W5:Y:S04]  /*3d900*/  LDL.LU R10, [R1+0x938] ;  /* 0x00093800010a7983 */ /* 0x000f680000300800 */
[----:B------:R-:W5:Y:S04]  /*3d910*/  LDL.LU R8, [R1+0x978] ;  /* 0x0009780001087983 */ /* 0x000f680000300800 */
[----:B------:R1:W-:Y:S01]  /*3d920*/  LDGSTS.E [R6+0x5c80], desc[UR22][R4.64], P2 ;  /* 0x05c8000004067fae */ /* 0x0003e200091a1016 */
[----:B------:R-:W-:-:S05]  /*3d930*/  IADD3 R11, P4, PT, R11, R134, RZ ;  /* 0x000000860b0b7210 */ /* 0x000fca0007f9e0ff */
[----:B------:R-:W-:Y:S01]  /*3d940*/  STL [R1+0x7b8], R11 ;  /* 0x0007b80b01007387 */ /* 0x000fe20000100800 */
[----:B------:R-:W-:Y:S02]  /*3d950*/  IADD3 R19, P5, PT, R19, R134, RZ ;  /* 0x0000008613137210 */ /* 0x000fe40007fbe0ff */
[----:B------:R-:W-:-:S03]  /*3d960*/  IADD3.X R12, PT, PT, R12, R135, RZ, P4, !PT ;  /* 0x000000870c0c7210 */ /* 0x000fc600027fe4ff */
[----:B------:R-:W-:Y:S02]  /*3d970*/  IMAD.X R20, R20, 0x1, R135, P5 ;  /* 0x0000000114147824 */ /* 0x000fe400028e0687 */
[----:B------:R1:W-:Y:S02]  /*3d980*/  STL [R1+0x7b4], R12 ;  /* 0x0007b40c01007387 */ /* 0x0003e40000100800 */
[----:B-1----:R-:W-:Y:S02]  /*3d990*/  IMAD.MOV.U32 R5, RZ, RZ, R12 ;  /* 0x000000ffff057224 */ /* 0x002fe400078e000c */
[----:B------:R-:W-:Y:S01]  /*3d9a0*/  STL [R1+0x7f8], R19 ;  /* 0x0007f81301007387 */ /* 0x000fe20000100800 */
[----:B------:R-:W-:-:S03]  /*3d9b0*/  IMAD.MOV.U32 R4, RZ, RZ, R11 ;  /* 0x000000ffff047224 */ /* 0x000fc600078e000b */
[----:B------:R-:W5:Y:S04]  /*3d9c0*/  LDL.LU R12, [R1+0x934] ;  /* 0x00093400010c7983 */ /* 0x000f680000300800 */
[----:B------:R-:W-:Y:S04]  /*3d9d0*/  STL [R1+0x7f4], R20 ;  /* 0x0007f41401007387 */ /* 0x000fe80000100800 */
[----:B------:R-:W5:Y:S01]  /*3d9e0*/  LDL.LU R11, [R1+0x974] ;  /* 0x00097400010b7983 */ /* 0x000f620000300800 */
[----:B------:R-:W-:-:S03]  /*3d9f0*/  IADD3 R13, P4, PT, R13, R134, RZ ;  /* 0x000000860d0d7210 */ /* 0x000fc60007f9e0ff */
[----:B------:R1:W-:Y:S01]  /*3da00*/  LDGSTS.E [R6+0x6080], desc[UR22][R4.64], P2 ;  /* 0x0608000004067fae */ /* 0x0003e200091a1016 */
[----:B------:R-:W-:-:S03]  /*3da10*/  IADD3 R15, P5, PT, R15, R134, RZ ;  /* 0x000000860f0f7210 */ /* 0x000fc60007fbe0ff */
[----:B------:R2:W-:Y:S01]  /*3da20*/  STL [R1+0x838], R13 ;  /* 0x0008380d01007387 */ /* 0x0005e20000100800 */
[----:B-1----:R-:W-:Y:S01]  /*3da30*/  IMAD.MOV.U32 R4, RZ, RZ, R19 ;  /* 0x000000ffff047224 */ /* 0x002fe200078e0013 */
[----:B------:R-:W-:-:S05]  /*3da40*/  MOV R5, R20 ;  /* 0x0000001400057202 */ /* 0x000fca0000000f00 */
[----:B------:R1:W-:Y:S01]  /*3da50*/  LDGSTS.E [R6+0x6480], desc[UR22][R4.64], P2 ;  /* 0x0648000004067fae */ /* 0x0003e200091a1016 */
[----:B--2---:R-:W-:Y:S02]  /*3da60*/  IMAD.X R18, R18, 0x1, R135, P4 ;  /* 0x0000000112127824 */ /* 0x004fe400020e0687 */
[----:B-1----:R-:W-:Y:S02]  /*3da70*/  IMAD.MOV.U32 R4, RZ, RZ, R13 ;  /* 0x000000ffff047224 */ /* 0x002fe400078e000d */
[----:B------:R-:W-:Y:S01]  /*3da80*/  IMAD.MOV.U32 R5, RZ, RZ, R18 ;  /* 0x000000ffff057224 */ /* 0x000fe200078e0012 */
[----:B------:R-:W-:Y:S01]  /*3da90*/  STL [R1+0x834], R18 ;  /* 0x0008341201007387 */ /* 0x000fe20000100800 */
[----:B----4-:R-:W-:-:S03]  /*3daa0*/  IMAD.X R17, R17, 0x1, R135, P5 ;  /* 0x0000000111117824 */ /* 0x010fc600028e0687 */
[----:B------:R1:W-:Y:S04]  /*3dab0*/  STL [R1+0x878], R15 ;  /* 0x0008780f01007387 */ /* 0x0003e80000100800 */
[----:B------:R-:W2:Y:S04]  /*3dac0*/  LDL.LU R13, [R1+0x1c0] ;  /* 0x0001c000010d7983 */ /* 0x000ea80000300800 */
[----:B------:R-:W-:Y:S04]  /*3dad0*/  STL [R1+0x874], R17 ;  /* 0x0008741101007387 */ /* 0x000fe80000100800 */
[----:B------:R4:W-:Y:S04]  /*3dae0*/  LDGSTS.E [R6+0x6880], desc[UR22][R4.64], P2 ;  /* 0x0688000004067fae */ /* 0x0009e800091a1016 */
[----:B------:R-:W2:Y:S01]  /*3daf0*/  LDL.LU R19, [R1+0x200] ;  /* 0x0002000001137983 */ /* 0x000ea20000300800 */
[----:B------:R-:W-:-:S02]  /*3db00*/  IADD3 R7, P4, PT, R7, R134, RZ ;  /* 0x0000008607077210 */ /* 0x000fc40007f9e0ff */
[----:B----4-:R-:W-:Y:S02]  /*3db10*/  MOV R4, R15 ;  /* 0x0000000f00047202 */ /* 0x010fe40000000f00 */
[----:B-1----:R-:W4:Y:S01]  /*3db20*/  LDL.LU R15, [R1+0x1bc] ;  /* 0x0001bc00010f7983 */ /* 0x002f220000300800 */
[----:B------:R-:W-:Y:S01]  /*3db30*/  IMAD.MOV.U32 R5, RZ, RZ, R17 ;  /* 0x000000ffff057224 */ /* 0x000fe200078e0011 */
[----:B---3--:R-:W-:Y:S02]  /*3db40*/  IADD3 R14, P5, PT, R14, R134, RZ ;  /* 0x000000860e0e7210 */ /* 0x008fe40007fbe0ff */
[----:B------:R-:W3:Y:S04]  /*3db50*/  LDL.LU R20, [R1+0x1fc] ;  /* 0x0001fc0001147983 */ /* 0x000ee80000300800 */
[----:B------:R1:W-:Y:S04]  /*3db60*/  STL [R1+0x8b8], R7 ;  /* 0x0008b80701007387 */ /* 0x0003e80000100800 */
[----:B------:R1:W-:Y:S01]  /*3db70*/  LDGSTS.E [R6+0x6c80], desc[UR22][R4.64], P2 ;  /* 0x06c8000004067fae */ /* 0x0003e200091a1016 */
[----:B-----5:R-:W-:-:S02]  /*3db80*/  IMAD.X R9, R9, 0x1, R135, P4 ;  /* 0x0000000109097824 */ /* 0x020fc400020e0687 */
[----:B-1----:R-:W-:-:S03]  /*3db90*/  IMAD.MOV.U32 R4, RZ, RZ, R7 ;  /* 0x000000ffff047224 */ /* 0x002fc600078e0007 */
[----:B------:R1:W-:Y:S01]  /*3dba0*/  STL [R1+0x8b4], R9 ;  /* 0x0008b40901007387 */ /* 0x0003e20000100800 */
[----:B------:R-:W-:-:S03]  /*3dbb0*/  IMAD.X R16, R16, 0x1, R135, P5 ;  /* 0x0000000110107824 */ /* 0x000fc600028e0687 */
[----:B------:R-:W-:Y:S01]  /*3dbc0*/  STL [R1+0x8f8], R14 ;  /* 0x0008f80e01007387 */ /* 0x000fe20000100800 */
[----:B------:R-:W-:-:S03]  /*3dbd0*/  MOV R5, R9 ;  /* 0x0000000900057202 */ /* 0x000fc60000000f00 */
[----:B------:R-:W5:Y:S04]  /*3dbe0*/  LDL.LU R7, [R1+0x240] ;  /* 0x0002400001077983 */ /* 0x000f680000300800 */
[----:B------:R-:W-:Y:S04]  /*3dbf0*/  STL [R1+0x8f4], R16 ;  /* 0x0008f41001007387 */ /* 0x000fe80000100800 */
[----:B-1----:R-:W5:Y:S04]  /*3dc00*/  LDL.LU R9, [R1+0x280] ;  /* 0x0002800001097983 */ /* 0x002f680000300800 */
[----:B------:R-:W5:Y:S01]  /*3dc10*/  LDL.LU R17, [R1+0x23c] ;  /* 0x00023c0001117983 */ /* 0x000f620000300800 */
[----:B------:R-:W-:-:S03]  /*3dc20*/  IADD3 R10, P4, PT, R10, R134, RZ ;  /* 0x000000860a0a7210 */ /* 0x000fc60007f9e0ff */
[----:B------:R-:W5:Y:S04]  /*3dc30*/  LDL.LU R18, [R1+0x27c] ;  /* 0x00027c0001127983 */ /* 0x000f680000300800 */
[----:B------:R1:W-:Y:S01]  /*3dc40*/  LDGSTS.E [R6+0x7080], desc[UR22][R4.64], P2 ;  /* 0x0708000004067fae */ /* 0x0003e200091a1016 */
[----:B------:R-:W-:-:S03]  /*3dc50*/  IADD3 R8, P5, PT, R8, R134, RZ ;  /* 0x0000008608087210 */ /* 0x000fc60007fbe0ff */
[----:B------:R1:W-:Y:S02]  /*3dc60*/  STL [R1+0x938], R10 ;  /* 0x0009380a01007387 */ /* 0x0003e40000100800 */
[----:B-1----:R-:W-:Y:S02]  /*3dc70*/  IMAD.MOV.U32 R4, RZ, RZ, R14 ;  /* 0x000000ffff047224 */ /* 0x002fe400078e000e */
[----:B------:R-:W-:-:S05]  /*3dc80*/  IMAD.MOV.U32 R5, RZ, RZ, R16 ;  /* 0x000000ffff057224 */ /* 0x000fca00078e0010 */
[----:B------:R1:W-:Y:S02]  /*3dc90*/  LDGSTS.E [R6+0x7480], desc[UR22][R4.64], P2 ;  /* 0x0748000004067fae */ /* 0x0003e400091a1016 */
[----:B-1----:R-:W-:Y:S01]  /*3dca0*/  MOV R4, R10 ;  /* 0x0000000a00047202 */ /* 0x002fe20000000f00 */
[----:B------:R-:W-:-:S04]  /*3dcb0*/  IMAD.X R12, R12, 0x1, R135, P4 ;  /* 0x000000010c0c7824 */ /* 0x000fc800020e0687 */
[----:B------:R-:W-:Y:S01]  /*3dcc0*/  IMAD.MOV.U32 R5, RZ, RZ, R12 ;  /* 0x000000ffff057224 */ /* 0x000fe200078e000c */
[----:B------:R1:W-:Y:S01]  /*3dcd0*/  STL [R1+0x934], R12 ;  /* 0x0009340c01007387 */ /* 0x0003e20000100800 */
[----:B------:R-:W-:-:S03]  /*3dce0*/  IMAD.X R11, R11, 0x1, R135, P5 ;  /* 0x000000010b0b7824 */ /* 0x000fc600028e0687 */
[----:B------:R-:W-:Y:S04]  /*3dcf0*/  STL [R1+0x978], R8 ;  /* 0x0009780801007387 */ /* 0x000fe80000100800 */
[----:B------:R-:W5:Y:S04]  /*3dd00*/  LDL.LU R10, [R1+0x2c0] ;  /* 0x0002c000010a7983 */ /* 0x000f680000300800 */
[----:B------:R1:W-:Y:S04]  /*3dd10*/  STL [R1+0x974], R11 ;  /* 0x0009740b01007387 */ /* 0x0003e80000100800 */
[----:B------:R1:W-:Y:S04]  /*3dd20*/  LDGSTS.E [R6+0x7880], desc[UR22][R4.64], P2 ;  /* 0x0788000004067fae */ /* 0x0003e800091a1016 */
[----:B-1----:R-:W5:Y:S01]  /*3dd30*/  LDL.LU R12, [R1+0x300] ;  /* 0x00030000010c7983 */ /* 0x002f620000300800 */
[----:B------:R-:W-:-:S03]  /*3dd40*/  IMAD.MOV.U32 R5, RZ, RZ, R11 ;  /* 0x000000ffff057224 */ /* 0x000fc600078e000b */
[----:B------:R-:W5:Y:S04]  /*3dd50*/  LDL.LU R11, [R1+0x2bc] ;  /* 0x0002bc00010b7983 */ /* 0x000f680000300800 */
[----:B------:R-:W5:Y:S01]  /*3dd60*/  LDL.LU R16, [R1+0x2fc] ;  /* 0x0002fc0001107983 */ /* 0x000f620000300800 */
[----:B------:R-:W-:-:S03]  /*3dd70*/  IMAD.MOV.U32 R4, RZ, RZ, R8 ;  /* 0x000000ffff047224 */ /* 0x000fc600078e0008 */
[----:B------:R-:W5:Y:S04]  /*3dd80*/  LDL.LU R14, [R1+0x340] ;  /* 0x00034000010e7983 */ /* 0x000f680000300800 */
[----:B------:R-:W5:Y:S04]  /*3dd90*/  LDL.LU R8, [R1+0x380] ;  /* 0x0003800001087983 */ /* 0x000f680000300800 */
[----:B------:R1:W-:Y:S01]  /*3dda0*/  LDGSTS.E [R6+0x7c80], desc[UR22][R4.64], P2 ;  /* 0x07c8000004067fae */ /* 0x0003e200091a1016 */
[----:B--2---:R-:W-:-:S05]  /*3ddb0*/  IADD3 R13, P4, PT, R13, R134, RZ ;  /* 0x000000860d0d7210 */ /* 0x004fca0007f9e0ff */
[----:B------:R-:W-:Y:S01]  /*3ddc0*/  STL [R1+0x1c0], R13 ;  /* 0x0001c00d01007387 */ /* 0x000fe20000100800 */
[----:B------:R-:W-:Y:S02]  /*3ddd0*/  IADD3 R19, P5, PT, R19, R134, RZ ;  /* 0x0000008613137210 */ /* 0x000fe40007fbe0ff */
[----:B-1----:R-:W-:-:S03]  /*3dde0*/  LOP3.LUT R6, R132, 0x20, RZ, 0x3c, !PT ;  /* 0x0000002084067812 */ /* 0x002fc600078e3cff */
[----:B------:R-:W-:Y:S01]  /*3ddf0*/  STL [R1+0x200], R19 ;  /* 0x0002001301007387 */ /* 0x000fe20000100800 */
[----:B----4-:R-:W-:-:S04]  /*3de00*/  IMAD.X R15, R15, 0x1, R135, P4 ;  /* 0x000000010f0f7824 */ /* 0x010fc800020e0687 */
[----:B------:R-:W-:Y:S01]  /*3de10*/  IMAD.MOV.U32 R5, RZ, RZ, R15 ;  /* 0x000000ffff057224 */ /* 0x000fe200078e000f */
[----:B------:R1:W-:Y:S01]  /*3de20*/  STL [R1+0x1bc], R15 ;  /* 0x0001bc0f01007387 */ /* 0x0003e20000100800 */
[----:B------:R-:W-:Y:S01]  /*3de30*/  IMAD.MOV.U32 R4, RZ, RZ, R13 ;  /* 0x000000ffff047224 */ /* 0x000fe200078e000d */
[----:B------:R-:W-:Y:S01]  /*3de40*/  IADD3 R6, PT, PT, R6, UR5, RZ ;  /* 0x0000000506067c10 */ /* 0x000fe2000fffe0ff */
[----:B---3--:R-:W-:-:S04]  /*3de50*/  IMAD.X R20, R20, 0x1, R135, P5 ;  /* 0x0000000114147824 */ /* 0x008fc800028e0687 */
[----:B------:R2:W-:Y:S04]  /*3de60*/  LDGSTS.E [R6+0x100], desc[UR22][R4.64], P2 ;  /* 0x0010000004067fae */ /* 0x0005e800091a1016 */
[----:B-1----:R-:W3:Y:S04]  /*3de70*/  LDL.LU R15, [R1+0x33c] ;  /* 0x00033c00010f7983 */ /* 0x002ee80000300800 */
[----:B------:R-:W4:Y:S01]  /*3de80*/  LDL.LU R13, [R1+0x37c] ;  /* 0x00037c00010d7983 */ /* 0x000f220000300800 */
[----:B--2---:R-:W-:Y:S01]  /*3de90*/  IMAD.MOV.U32 R4, RZ, RZ, R19 ;  /* 0x000000ffff047224 */ /* 0x004fe200078e0013 */
[----:B------:R-:W-:-:S02]  /*3dea0*/  MOV R5, R20 ;  /* 0x0000001400057202 */ /* 0x000fc40000000f00 */
[----:B------:R-:W-:Y:S04]  /*3deb0*/  STL [R1+0x1fc], R20 ;  /* 0x0001fc1401007387 */ /* 0x000fe80000100800 */
[----:B------:R1:W-:Y:S01]  /*3dec0*/  LDGSTS.E [R6+0x500], desc[UR22][R4.64], P2 ;  /* 0x0050000004067fae */ /* 0x0003e200091a1016 */
[-C--:B-----5:R-:W-:Y:S02]  /*3ded0*/  IADD3 R7, P4, PT, R7, R134.reuse, RZ ;  /* 0x0000008607077210 */ /* 0x0a0fe40007f9e0ff */
[----:B------:R-:W-:-:S03]  /*3dee0*/  IADD3 R9, P5, PT, R9, R134, RZ ;  /* 0x0000008609097210 */ /* 0x000fc60007fbe0ff */
[----:B------:R-:W-:Y:S01]  /*3def0*/  IMAD.X R17, R17, 0x1, R135, P4 ;  /* 0x0000000111117824 */ /* 0x000fe200020e0687 */
[----:B------:R-:W-:Y:S01]  /*3df00*/  STL [R1+0x240], R7 ;  /* 0x0002400701007387 */ /* 0x000fe20000100800 */
[----:B-1----:R-:W-:Y:S02]  /*3df10*/  IMAD.MOV.U32 R4, RZ, RZ, R7 ;  /* 0x000000ffff047224 */ /* 0x002fe400078e0007 */
[----:B------:R-:W-:Y:S01]  /*3df20*/  IMAD.X R18, R18, 0x1, R135, P5 ;  /* 0x0000000112127824 */ /* 0x000fe200028e0687 */
[----:B------:R1:W-:Y:S01]  /*3df30*/  STL [R1+0x23c], R17 ;  /* 0x00023c1101007387 */ /* 0x0003e20000100800 */
[----:B------:R-:W-:-:S03]  /*3df40*/  IMAD.MOV.U32 R5, RZ, RZ, R17 ;  /* 0x000000ffff057224 */ /* 0x000fc600078e0011 */
[----:B------:R-:W-:Y:S04]  /*3df50*/  STL [R1+0x280], R9 ;  /* 0x0002800901007387 */ /* 0x000fe80000100800 */
[----:B------:R2:W-:Y:S04]  /*3df60*/  LDGSTS.E [R6+0x900], desc[UR22][R4.64], P2 ;  /* 0x0090000004067fae */ /* 0x0005e800091a1016 */
[----:B-1----:R-:W5:Y:S04]  /*3df70*/  LDL.LU R17, [R1+0x3c0] ;  /* 0x0003c00001117983 */ /* 0x002f680000300800 */
[----:B------:R1:W-:Y:S04]  /*3df80*/  STL [R1+0x27c], R18 ;  /* 0x00027c1201007387 */ /* 0x0003e80000100800 */
[----:B------:R-:W5:Y:S01]  /*3df90*/  LDL.LU R7, [R1+0x400] ;  /* 0x0004000001077983 */ /* 0x000f620000300800 */
[----:B--2---:R-:W-:-:S03]  /*3dfa0*/  IMAD.MOV.U32 R5, RZ, RZ, R18 ;  /* 0x000000ffff057224 */ /* 0x004fc600078e0012 */
[----:B-1----:R-:W2:Y:S01]  /*3dfb0*/  LDL.LU R18, [R1+0x3bc] ;  /* 0x0003bc0001127983 */ /* 0x002ea20000300800 */
[----:B------:R-:W-:-:S03]  /*3dfc0*/  MOV R4, R9 ;  /* 0x0000000900047202 */ /* 0x000fc60000000f00 */
[----:B------:R-:W2:Y:S04]  /*3dfd0*/  LDL.LU R9, [R1+0x3fc] ;  /* 0x0003fc0001097983 */ /* 0x000ea80000300800 */
[----:B------:R1:W-:Y:S01]  /*3dfe0*/  LDGSTS.E [R6+0xd00], desc[UR22][R4.64], P2 ;  /* 0x00d0000004067fae */ /* 0x0003e200091a1016 */
[----:B------:R-:W-:-:S05]  /*3dff0*/  IADD3 R10, P4, PT, R10, R134, RZ ;  /* 0x000000860a0a7210 */ /* 0x000fca0007f9e0ff */
[----:B------:R1:W-:Y:S02]  /*3e000*/  STL [R1+0x2c0], R10 ;  /* 0x0002c00a01007387 */ /* 0x0003e40000100800 */
[----:B-1----:R-:W-:Y:S01]  /*3e010*/  IMAD.MOV.U32 R4, RZ, RZ, R10 ;  /* 0x000000ffff047224 */ /* 0x002fe200078e000a */
[----:B------:R-:W-:Y:S01]  /*3e020*/  IADD3 R12, P5, PT, R12, R134, RZ ;  /* 0x000000860c0c7210 */ /* 0x000fe20007fbe0ff */
[----:B------:R-:W-:-:S04]  /*3e030*/  IMAD.X R11, R11, 0x1, R135, P4 ;  /* 0x000000010b0b7824 */ /* 0x000fc800020e0687 */
[----:B------:R-:W-:Y:S01]  /*3e040*/  IMAD.X R16, R16, 0x1, R135, P5 ;  /* 0x0000000110107824 */ /* 0x000fe200028e0687 */
[----:B------:R-:W-:Y:S01]  /*3e050*/  MOV R5, R11 ;  /* 0x0000000b00057202 */ /* 0x000fe20000000f00 */
[----:B------:R1:W-:Y:S04]  /*3e060*/  STL [R1+0x2bc], R11 ;  /* 0x0002bc0b01007387 */ /* 0x0003e80000100800 */
[----:B------:R-:W-:Y:S04]  /*3e070*/  STL [R1+0x300], R12 ;  /* 0x0003000c01007387 */ /* 0x000fe80000100800 */
[----:B------:R-:W2:Y:S04]  /*3e080*/  LDL.LU R10, [R1+0x440] ;  /* 0x00044000010a7983 */ /* 0x000ea80000300800 */
[----:B------:R1:W-:Y:S04]  /*3e090*/  STL [R1+0x2fc], R16 ;  /* 0x0002fc1001007387 */ /* 0x0003e80000100800 */
[----:B------:R1:W-:Y:S04]  /*3e0a0*/  LDGSTS.E [R6+0x1100], desc[UR22][R4.64], P2 ;  /* 0x0110000004067fae */ /* 0x0003e800091a1016 */
[----:B-1----:R-:W2:Y:S01]  /*3e0b0*/  LDL.LU R11, [R1+0x480] ;  /* 0x00048000010b7983 */ /* 0x002ea20000300800 */
[----:B------:R-:W-:-:S03]  /*3e0c0*/  IMAD.MOV.U32 R5, RZ, RZ, R16 ;  /* 0x000000ffff057224 */ /* 0x000fc600078e0010 */
[----:B------:R-:W2:Y:S01]  /*3e0d0*/  LDL.LU R16, [R1+0x43c] ;  /* 0x00043c0001107983 */ /* 0x000ea20000300800 */
[----:B------:R-:W-:-:S03]  /*3e0e0*/  IMAD.MOV.U32 R4, RZ, RZ, R12 ;  /* 0x000000ffff047224 */ /* 0x000fc600078e000c */
[----:B------:R-:W2:Y:S01]  /*3e0f0*/  LDL.LU R12, [R1+0x47c] ;  /* 0x00047c00010c7983 */ /* 0x000ea20000300800 */
[-C--:B------:R-:W-:Y:S02]  /*3e100*/  IADD3 R14, P4, PT, R14, R134.reuse, RZ ;  /* 0x000000860e0e7210 */ /* 0x080fe40007f9e0ff */
[----:B------:R-:W-:Y:S01]  /*3e110*/  IADD3 R8, P5, PT, R8, R134, RZ ;  /* 0x0000008608087210 */ /* 0x000fe20007fbe0ff */
[----:B------:R1:W-:Y:S04]  /*3e120*/  LDGSTS.E [R6+0x1500], desc[UR22][R4.64], P2 ;  /* 0x0150000004067fae */ /* 0x0003e800091a1016 */
[----:B------:R1:W-:Y:S01]  /*3e130*/  STL [R1+0x340], R14 ;  /* 0x0003400e01007387 */ /* 0x0003e20000100800 */
[--C-:B---3--:R-:W-:Y:S01]  /*3e140*/  IMAD.X R15, R15, 0x1, R135.reuse, P4 ;  /* 0x000000010f0f7824 */ /* 0x108fe200020e0687 */
[----:B-1----:R-:W-:Y:S01]  /*3e150*/  MOV R4, R14 ;  /* 0x0000000e00047202 */ /* 0x002fe20000000f00 */
[----:B----4-:R-:W-:-:S03]  /*3e160*/  IMAD.X R13, R13, 0x1, R135, P5 ;  /* 0x000000010d0d7824 */ /* 0x010fc600028e0687 */
        /* <DEDUP_REMOVED lines=9> */
[----:B-1----:R-:W-:Y:S01]  /*3e200*/  IMAD.MOV.U32 R4, RZ, RZ, R8 ;  /* 0x000000ffff047224 */ /* 0x002fe200078e0008 */
[-C--:B-----5:R-:W-:Y:S01]  /*3e210*/  IADD3 R17, P4, PT, R17, R134.reuse, RZ ;  /* 0x0000008611117210 */ /* 0x0a0fe20007f9e0ff */
[----:B------:R-:W-:Y:S01]  /*3e220*/  IMAD.MOV.U32 R5, RZ, RZ, R13 ;  /* 0x000000ffff057224 */ /* 0x000fe200078e000d */
[----:B---3--:R-:W3:Y:S04]  /*3e230*/  LDL.LU R8, [R1+0x540] ;  /* 0x0005400001087983 */ /* 0x008ee80000300800 */
[----:B------:R-:W5:Y:S01]  /*3e240*/  LDL.LU R13, [R1+0x580] ;  /* 0x00058000010d7983 */ /* 0x000f620000300800 */
[----:B------:R-:W-:-:S03]  /*3e250*/  IADD3 R7, P5, PT, R7, R134, RZ ;  /* 0x0000008607077210 */ /* 0x000fc60007fbe0ff */
[----:B------:R1:W-:Y:S01]  /*3e260*/  STL [R1+0x3c0], R17 ;  /* 0x0003c01101007387 */ /* 0x0003e20000100800 */
[----:B--2---:R-:W-:-:S03]  /*3e270*/  IMAD.X R18, R18, 0x1, R135, P4 ;  /* 0x0000000112127824 */ /* 0x004fc600020e0687 */
[----:B------:R2:W-:Y:S01]  /*3e280*/  LDGSTS.E [R6+0x1d00], desc[UR22][R4.64], P2 ;  /* 0x01d0000004067fae */ /* 0x0005e200091a1016 */
[----:B------:R-:W-:-:S03]  /*3e290*/  IADD3.X R9, PT, PT, R9, R135, RZ, P5, !PT ;  /* 0x0000008709097210 */ /* 0x000fc60002ffe4ff */
[----:B------:R1:W-:Y:S04]  /*3e2a0*/  STL [R1+0x3bc], R18 ;  /* 0x0003bc1201007387 */ /* 0x0003e80000100800 */
[----:B------:R2:W-:Y:S02]  /*3e2b0*/  STL [R1+0x400], R7 ;  /* 0x0004000701007387 */ /* 0x0005e40000100800 */
[----:B--2---:R-:W-:Y:S02]  /*3e2c0*/  IMAD.MOV.U32 R4, RZ, RZ, R17 ;  /* 0x000000ffff047224 */ /* 0x004fe400078e0011 */
[----:B-1----:R-:W2:Y:S01]  /*3e2d0*/  LDL.LU R17, [R1+0x53c] ;  /* 0x00053c0001117983 */ /* 0x002ea20000300800 */
[----:B------:R-:W-:-:S03]  /*3e2e0*/  IMAD.MOV.U32 R5, RZ, RZ, R18 ;  /* 0x000000ffff057224 */ /* 0x000fc600078e0012 */
[----:B------:R1:W-:Y:S04]  /*3e2f0*/  STL [R1+0x3fc], R9 ;  /* 0x0003fc0901007387 */ /* 0x0003e80000100800 */
[----:B------:R-:W2:Y:S04]  /*3e300*/  LDL.LU R18, [R1+0x57c] ;  /* 0x00057c0001127983 */ /* 0x000ea80000300800 */
[----:B------:R1:W-:Y:S02]  /*3e310*/  LDGSTS.E [R6+0x2100], desc[UR22][R4.64], P2 ;  /* 0x0210000004067fae */ /* 0x0003e400091a1016 */
[----:B-1----:R-:W-:-:S02]  /*3e320*/  IMAD.MOV.U32 R4, RZ, RZ, R7 ;  /* 0x000000ffff047224 */ /* 0x002fc400078e0007 */
[----:B------:R-:W-:Y:S01]  /*3e330*/  IMAD.MOV.U32 R5, RZ, RZ, R9 ;  /* 0x000000ffff057224 */ /* 0x000fe200078e0009 */
[----:B------:R-:W2:Y:S04]  /*3e340*/  LDL.LU R7, [R1+0x5c0] ;  /* 0x0005c00001077983 */ /* 0x000ea80000300800 */
[----:B------:R-:W2:Y:S04]  /*3e350*/  LDL.LU R9, [R1+0x600] ;  /* 0x0006000001097983 */ /* 0x000ea80000300800 */
[----:B------:R1:W-:Y:S01]  /*3e360*/  LDGSTS.E [R6+0x2500], desc[UR22][R4.64], P2 ;  /* 0x0250000004067fae */ /* 0x0003e200091a1016 */
[----:B------:R-:W-:-:S05]  /*3e370*/  IADD3 R10, P4, PT, R10, R134, RZ ;  /* 0x000000860a0a7210 */ /* 0x000fca0007f9e0ff */
[----:B------:R1:W-:Y:S02]  /*3e380*/  STL [R1+0x440], R10 ;  /* 0x0004400a01007387 */ /* 0x0003e40000100800 */
[----:B-1----:R-:W-:Y:S01]  /*3e390*/  IMAD.MOV.U32 R4, RZ, RZ, R10 ;  /* 0x000000ffff047224 */ /* 0x002fe200078e000a */
[----:B------:R-:W-:Y:S02]  /*3e3a0*/  IADD3 R11, P5, PT, R11, R134, RZ ;  /* 0x000000860b0b7210 */ /* 0x000fe40007fbe0ff */
[----:B------:R-:W-:-:S03]  /*3e3b0*/  IADD3.X R16, PT, PT, R16, R135, RZ, P4, !PT ;  /* 0x0000008710107210 */ /* 0x000fc600027fe4ff */
[----:B------:R-:W-:Y:S02]  /*3e3c0*/  IMAD.X R12, R12, 0x1, R135, P5 ;  /* 0x000000010c0c7824 */ /* 0x000fe400028e0687 */
[----:B------:R1:W-:Y:S04]  /*3e3d0*/  STL [R1+0x43c], R16 ;  /* 0x00043c1001007387 */ /* 0x0003e80000100800 */
[----:B------:R1:W-:Y:S04]  /*3e3e0*/  STL [R1+0x480], R11 ;  /* 0x0004800b01007387 */ /* 0x0003e80000100800 */
[----:B------:R-:W2:Y:S01]  /*3e3f0*/  LDL.LU R10, [R1+0x5bc] ;  /* 0x0005bc00010a7983 */ /* 0x000ea20000300800 */
[----:B------:R-:W-:-:S03]  /*3e400*/  IMAD.MOV.U32 R5, RZ, RZ, R16 ;  /* 0x000000ffff057224 */ /* 0x000fc600078e0010 */
[----:B------:R4:W-:Y:S04]  /*3e410*/  STL [R1+0x47c], R12 ;  /* 0x00047c0c01007387 */ /* 0x0009e80000100800 */
[----:B-1----:R-:W2:Y:S04]  /*3e420*/  LDL.LU R16, [R1+0x5fc] ;  /* 0x0005fc0001107983 */ /* 0x002ea80000300800 */
[----:B------:R1:W-:Y:S01]  /*3e430*/  LDGSTS.E [R6+0x2900], desc[UR22][R4.64], P2 ;  /* 0x0290000004067fae */ /* 0x0003e200091a1016 */
[----:B----4-:R-:W-:Y:S01]  /*3e440*/  IADD3 R14, P4, PT, R14, R134, RZ ;  /* 0x000000860e0e7210 */ /* 0x010fe20007f9e0ff */
[----:B-1----:R-:W-:Y:S01]  /*3e450*/  IMAD.MOV.U32 R4, RZ, RZ, R11 ;  /* 0x000000ffff047224 */ /* 0x002fe200078e000b */
[----:B------:R-:W-:Y:S01]  /*3e460*/  MOV R5, R12 ;  /* 0x0000000c00057202 */ /* 0x000fe20000000f00 */
        /* <DEDUP_REMOVED lines=9> */
[----:B-1----:R-:W-:-:S03]  /*3e500*/  IMAD.MOV.U32 R5, RZ, RZ, R15 ;  /* 0x000000ffff057224 */ /* 0x002fc600078e000f */
[----:B------:R-:W4:Y:S01]  /*3e510*/  LDL.LU R15, [R1+0x63c] ;  /* 0x00063c00010f7983 */ /* 0x000f220000300800 */
[----:B------:R-:W-:-:S03]  /*3e520*/  IMAD.MOV.U32 R4, RZ, RZ, R14 ;  /* 0x000000ffff047224 */ /* 0x000fc600078e000e */
[----:B------:R-:W-:Y:S04]  /*3e530*/  STL [R1+0x4fc], R20 ;  /* 0x0004fc1401007387 */ /* 0x000fe80000100800 */
[----:B------:R-:W4:Y:S01]  /*3e540*/  LDL.LU R14, [R1+0x67c] ;  /* 0x00067c00010e7983 */ /* 0x000f220000300800 */
[----:B---3--:R-:W-:-:S03]  /*3e550*/  IADD3 R8, P4, PT, R8, R134, RZ ;  /* 0x0000008608087210 */ /* 0x008fc60007f9e0ff */
[----:B------:R1:W-:Y:S01]  /*3e560*/  LDGSTS.E [R6+0x3100], desc[UR22][R4.64], P2 ;  /* 0x0310000004067fae */ /* 0x0003e200091a1016 */
[----:B-----5:R-:W-:-:S03]  /*3e570*/  IADD3 R13, P5, PT, R13, R134, RZ ;  /* 0x000000860d0d7210 */ /* 0x020fc60007fbe0ff */
[----:B------:R-:W-:Y:S01]  /*3e580*/  STL [R1+0x540], R8 ;  /* 0x0005400801007387 */ /* 0x000fe20000100800 */
[----:B-1----:R-:W-:Y:S01]  /*3e590*/  MOV R4, R19 ;  /* 0x0000001300047202 */ /* 0x002fe20000000f00 */
[----:B------:R-:W-:-:S05]  /*3e5a0*/  IMAD.MOV.U32 R5, RZ, RZ, R20 ;  /* 0x000000ffff057224 */ /* 0x000fca00078e0014 */
[----:B------:R1:W-:Y:S01]  /*3e5b0*/  LDGSTS.E [R6+0x3500], desc[UR22][R4.64], P2 ;  /* 0x0350000004067fae */ /* 0x0003e200091a1016 */
[----:B--2---:R-:W-:-:S05]  /*3e5c0*/  IMAD.X R17, R17, 0x1, R135, P4 ;  /* 0x0000000111117824 */ /* 0x004fca00020e0687 */
[----:B------:R2:W-:Y:S01]  /*3e5d0*/  STL [R1+0x53c], R17 ;  /* 0x00053c1101007387 */ /* 0x0005e20000100800 */
[----:B-1----:R-:W-:Y:S01]  /*3e5e0*/  IMAD.MOV.U32 R4, RZ, RZ, R8 ;  /* 0x000000ffff047224 */ /* 0x002fe200078e0008 */
[----:B------:R-:W-:Y:S01]  /*3e5f0*/  MOV R5, R17 ;  /* 0x0000001100057202 */ /* 0x000fe20000000f00 */
[----:B------:R-:W-:Y:S01]  /*3e600*/  IMAD.X R18, R18, 0x1, R135, P5 ;  /* 0x0000000112127824 */ /* 0x000fe200028e0687 */
[----:B------:R-:W-:Y:S04]  /*3e610*/  STL [R1+0x580], R13 ;  /* 0x0005800d01007387 */ /* 0x000fe80000100800 */
[----:B------:R1:W-:Y:S04]  /*3e620*/  LDGSTS.E [R6+0x3900], desc[UR22][R4.64], P2 ;  /* 0x0390000004067fae */ /* 0x0003e800091a1016 */
[----:B--2---:R-:W2:Y:S04]  /*3e630*/  LDL.LU R17, [R1+0x6c0] ;  /* 0x0006c00001117983 */ /* 0x004ea80000300800 */
[----:B------:R3:W-:Y:S04]  /*3e640*/  STL [R1+0x57c], R18 ;  /* 0x00057c1201007387 */ /* 0x0007e80000100800 */
[----:B------:R-:W5:Y:S01]  /*3e650*/  LDL.LU R8, [R1+0x700] ;  /* 0x0007000001087983 */ /* 0x000f620000300800 */
[----:B-1----:R-:W-:-:S03]  /*3e660*/  IMAD.MOV.U32 R5, RZ, RZ, R18 ;  /* 0x000000ffff057224 */ /* 0x002fc600078e0012 */
[----:B---3--:R-:W3:Y:S01]  /*3e670*/  LDL.LU R18, [R1+0x6bc] ;  /* 0x0006bc0001127983 */ /* 0x008ee20000300800 */
[----:B------:R-:W-:Y:S01]  /*3e680*/  IMAD.MOV.U32 R4, RZ, RZ, R13 ;  /* 0x000000ffff047224 */ /* 0x000fe200078e000d */
[-C--:B------:R-:W-:Y:S02]  /*3e690*/  IADD3 R7, P4, PT, R7, R134.reuse, RZ ;  /* 0x0000008607077210 */ /* 0x080fe40007f9e0ff */
[----:B------:R-:W3:Y:S01]  /*3e6a0*/  LDL.LU R13, [R1+0x6fc] ;  /* 0x0006fc00010d7983 */ /* 0x000ee20000300800 */
[----:B------:R-:W-:-:S03]  /*3e6b0*/  IADD3 R9, P5, PT, R9, R134, RZ ;  /* 0x0000008609097210 */ /* 0x000fc60007fbe0ff */
[----:B------:R1:W-:Y:S04]  /*3e6c0*/  LDGSTS.E [R6+0x3d00], desc[UR22][R4.64], P2 ;  /* 0x03d0000004067fae */ /* 0x0003e800091a1016 */
[----:B------:R-:W-:Y:S01]  /*3e6d0*/  STL [R1+0x5c0], R7 ;  /* 0x0005c00701007387 */ /* 0x000fe20000100800 */
[----:B-1----:R-:W-:Y:S01]  /*3e6e0*/  MOV R4, R7 ;  /* 0x0000000700047202 */ /* 0x002fe20000000f00 */
[----:B------:R-:W-:-:S04]  /*3e6f0*/  IMAD.X R10, R10, 0x1, R135, P4 ;  /* 0x000000010a0a7824 */ /* 0x000fc800020e0687 */
[----:B------:R-:W-:Y:S01]  /*3e700*/  IMAD.MOV.U32 R5, RZ, RZ, R10 ;  /* 0x000000ffff057224 */ /* 0x000fe200078e000a */
[----:B------:R1:W-:Y:S01]  /*3e710*/  STL [R1+0x5bc], R10 ;  /* 0x0005bc0a01007387 */ /* 0x0003e20000100800 */
[----:B------:R-:W-:-:S03]  /*3e720*/  IMAD.X R16, R16, 0x1, R135, P5 ;  /* 0x0000000110107824 */ /* 0x000fc600028e0687 */
[----:B------:R-:W-:Y:S04]  /*3e730*/  STL [R1+0x600], R9 ;  /* 0x0006000901007387 */ /* 0x000fe80000100800 */
[----:B------:R1:W-:Y:S04]  /*3e740*/  LDGSTS.E [R6+0x4100], desc[UR22][R4.64], P2 ;  /* 0x0410000004067fae */ /* 0x0003e800091a1016 */
[----:B-1----:R-:W3:Y:S04]  /*3e750*/  LDL.LU R10, [R1+0x740] ;  /* 0x00074000010a7983 */ /* 0x002ee80000300800 */
[----:B------:R1:W-:Y:S04]  /*3e760*/  STL [R1+0x5fc], R16 ;  /* 0x0005fc1001007387 */ /* 0x0003e80000100800 */
[----:B------:R-:W3:Y:S01]  /*3e770*/  LDL.LU R7, [R1+0x780] ;  /* 0x0007800001077983 */ /* 0x000ee20000300800 */
[----:B------:R-:W-:-:S03]  /*3e780*/  IMAD.MOV.U32 R5, RZ, RZ, R16 ;  /* 0x000000ffff057224 */ /* 0x000fc600078e0010 */
[----:B-1----:R-:W3:Y:S01]  /*3e790*/  LDL.LU R16, [R1+0x73c] ;  /* 0x00073c0001107983 */ /* 0x002ee20000300800 */
[----:B------:R-:W-:-:S03]  /*3e7a0*/  IMAD.MOV.U32 R4, RZ, RZ, R9 ;  /* 0x000000ffff047224 */ /* 0x000fc600078e0009 */
[----:B------:R-:W3:Y:S01]  /*3e7b0*/  LDL.LU R9, [R1+0x77c] ;  /* 0x00077c0001097983 */ /* 0x000ee20000300800 */
[-C--:B----4-:R-:W-:Y:S02]  /*3e7c0*/  IADD3 R11, P4, PT, R11, R134.reuse, RZ ;  /* 0x000000860b0b7210 */ /* 0x090fe40007f9e0ff */
[----:B------:R-:W-:Y:S01]  /*3e7d0*/  IADD3 R12, P5, PT, R12, R134, RZ ;  /* 0x000000860c0c7210 */ /* 0x000fe20007fbe0ff */
[----:B------:R1:W-:Y:S04]  /*3e7e0*/  LDGSTS.E [R6+0x4500], desc[UR22][R4.64], P2 ;  /* 0x0450000004067fae */ /* 0x0003e800091a1016 */
[----:B------:R4:W-:Y:S01]  /*3e7f0*/  STL [R1+0x640], R11 ;  /* 0x0006400b01007387 */ /* 0x0009e20000100800 */
[----:B------:R-:W-:Y:S02]  /*3e800*/  IMAD.X R15, R15, 0x1, R135, P4 ;  /* 0x000000010f0f7824 */ /* 0x000fe400020e0687 */
[----:B-1----:R-:W-:-:S02]  /*3e810*/  IMAD.MOV.U32 R4, RZ, RZ, R11 ;  /* 0x000000ffff047224 */ /* 0x002fc400078e000b */
[----:B------:R-:W-:Y:S01]  /*3e820*/  IMAD.MOV.U32 R5, RZ, RZ, R15 ;  /* 0x000000ffff057224 */ /* 0x000fe200078e000f */
[----:B------:R-:W-:Y:S01]  /*3e830*/  STL [R1+0x63c], R15 ;  /* 0x00063c0f01007387 */ /* 0x000fe20000100800 */
[----:B------:R-:W-:-:S03]  /*3e840*/  IADD3.X R14, PT, PT, R14, R135, RZ, P5, !PT ;  /* 0x000000870e0e7210 */ /* 0x000fc60002ffe4ff */
[----:B------:R1:W-:Y:S04]  /*3e850*/  STL [R1+0x680], R12 ;  /* 0x0006800c01007387 */ /* 0x0003e80000100800 */
[----:B----4-:R-:W4:Y:S04]  /*3e860*/  LDL.LU R11, [R1+0x7c0] ;  /* 0x0007c000010b7983 */ /* 0x010f280000300800 */
[----:B------:R1:W-:Y:S04]  /*3e870*/  STL [R1+0x67c], R14 ;  /* 0x00067c0e01007387 */ /* 0x0003e80000100800 */
[----:B------:R1:W-:Y:S04]  /*3e880*/  LDGSTS.E [R6+0x4900], desc[UR22][R4.64], P2 ;  /* 0x0490000004067fae */ /* 0x0003e800091a1016 */
[----:B------:R-:W4:Y:S01]  /*3e890*/  LDL.LU R19, [R1+0x800] ;  /* 0x0008000001137983 */ /* 0x000f220000300800 */
[----:B-1----:R-:W-:-:S03]  /*3e8a0*/  IMAD.MOV.U32 R4, RZ, RZ, R12 ;  /* 0x000000ffff047224 */ /* 0x002fc600078e000c */
[----:B------:R-:W4:Y:S04]  /*3e8b0*/  LDL.LU R12, [R1+0x7bc] ;  /* 0x0007bc00010c7983 */ /* 0x000f280000300800 */
[----:B------:R-:W4:Y:S01]  /*3e8c0*/  LDL.LU R20, [R1+0x7fc] ;  /* 0x0007fc0001147983 */ /* 0x000f220000300800 */
[----:B------:R-:W-:-:S03]  /*3e8d0*/  IMAD.MOV.U32 R5, RZ, RZ, R14 ;  /* 0x000000ffff057224 */ /* 0x000fc600078e000e */
[----:B------:R-:W4:Y:S04]  /*3e8e0*/  LDL.LU R14, [R1+0x840] ;  /* 0x00084000010e7983 */ /* 0x000f280000300800 */
[----:B------:R-:W4:Y:S04]  /*3e8f0*/  LDL.LU R15, [R1+0x880] ;  /* 0x00088000010f7983 */ /* 0x000f280000300800 */
[----:B------:R1:W-:Y:S01]  /*3e900*/  LDGSTS.E [R6+0x4d00], desc[UR22][R4.64], P2 ;  /* 0x04d0000004067fae */ /* 0x0003e200091a1016 */
[----:B--2---:R-:W-:-:S05]  /*3e910*/  IADD3 R17, P4, PT, R17, R134, RZ ;  /* 0x0000008611117210 */ /* 0x004fca0007f9e0ff */
[----:B------:R-:W-:Y:S01]  /*3e920*/  STL [R1+0x6c0], R17 ;  /* 0x0006c01101007387 */ /* 0x000fe20000100800 */
[----:B-----5:R-:W-:Y:S02]  /*3e930*/  IADD3 R8, P5, PT, R8, R134, RZ ;  /* 0x0000008608087210 */ /* 0x020fe40007fbe0ff */
[----:B---3--:R-:W-:-:S03]  /*3e940*/  IADD3.X R18, PT, PT, R18, R135, RZ, P4, !PT ;  /* 0x0000008712127210 */ /* 0x008fc600027fe4ff */
[----:B------:R-:W-:Y:S02]  /*3e950*/  IMAD.X R13, R13, 0x1, R135, P5 ;  /* 0x000000010d0d7824 */ /* 0x000fe400028e0687 */
[----:B------:R2:W-:Y:S01]  /*3e960*/  STL [R1+0x6bc], R18 ;  /* 0x0006bc1201007387 */ /* 0x0005e20000100800 */
[----:B-1----:R-:W-:-:S03]  /*3e970*/  IMAD.MOV.U32 R5, RZ, RZ, R18 ;  /* 0x000000ffff057224 */ /* 0x002fc600078e0012 */
[----:B------:R1:W-:Y:S01]  /*3e980*/  STL [R1+0x700], R8 ;  /* 0x0007000801007387 */ /* 0x0003e20000100800 */
[----:B------:R-:W-:-:S03]  /*3e990*/  IMAD.MOV.U32 R4, RZ, RZ, R17 ;  /* 0x000000ffff047224 */ /* 0x000fc600078e0011 */
[----:B--2---:R-:W2:Y:S04]  /*3e9a0*/  LDL.LU R18, [R1+0x83c] ;  /* 0x00083c0001127983 */ /* 0x004ea80000300800 */
[----:B------:R3:W-:Y:S04]  /*3e9b0*/  STL [R1+0x6fc], R13 ;  /* 0x0006fc0d01007387 */ /* 0x0007e80000100800 */
[----:B------:R-:W5:Y:S04]  /*3e9c0*/  LDL.LU R17, [R1+0x87c] ;  /* 0x00087c0001117983 */ /* 0x000f680000300800 */
[----:B------:R1:W-:Y:S02]  /*3e9d0*/  LDGSTS.E [R6+0x5100], desc[UR22][R4.64], P2 ;  /* 0x0510000004067fae */ /* 0x0003e400091a1016 */
[----:B-1----:R-:W-:Y:S01]  /*3e9e0*/  IMAD.MOV.U32 R4, RZ, RZ, R8 ;  /* 0x000000ffff047224 */ /* 0x002fe200078e0008 */
[----:B------:R-:W-:Y:S01]  /*3e9f0*/  MOV R5, R13 ;  /* 0x0000000d00057202 */ /* 0x000fe20000000f00 */
[----:B------:R-:W5:Y:S04]  /*3ea00*/  LDL.LU R8, [R1+0x8c0] ;  /* 0x0008c00001087983 */ /* 0x000f680000300800 */
[----:B---3--:R-:W3:Y:S04]  /*3ea10*/  LDL.LU R13, [R1+0x900] ;  /* 0x00090000010d7983 */ /* 0x008ee80000300800 */
[----:B------:R1:W-:Y:S01]  /*3ea20*/  LDGSTS.E [R6+0x5500], desc[UR22][R4.64], P2 ;  /* 0x0550000004067fae */ /* 0x0003e200091a1016 */
[----:B------:R-:W-:-:S05]  /*3ea30*/  IADD3 R10, P4, PT, R10, R134, RZ ;  /* 0x000000860a0a7210 */ /* 0x000fca0007f9e0ff */
[----:B------:R1:W-:Y:S01]  /*3ea40*/  STL [R1+0x740], R10 ;  /* 0x0007400a01007387 */ /* 0x0003e20000100800 */
[----:B------:R-:W-:Y:S01]  /*3ea50*/  IADD3 R7, P5, PT, R7, R134, RZ ;  /* 0x0000008607077210 */ /* 0x000fe20007fbe0ff */
[--C-:B------:R-:W-:Y:S02]  /*3ea60*/  IMAD.X R16, R16, 0x1, R135.reuse, P4 ;  /* 0x0000000110107824 */ /* 0x100fe400020e0687 */
[----:B-1----:R-:W-:Y:S02]  /*3ea70*/  IMAD.MOV.U32 R4, RZ, RZ, R10 ;  /* 0x000000ffff047224 */ /* 0x002fe400078e000a */
[----:B------:R-:W-:Y:S01]  /*3ea80*/  IMAD.X R9, R9, 0x1, R135, P5 ;  /* 0x0000000109097824 */ /* 0x000fe200028e0687 */
[----:B------:R1:W-:Y:S04]  /*3ea90*/  STL [R1+0x73c], R16 ;  /* 0x00073c1001007387 */ /* 0x0003e80000100800 */
[----:B------:R-:W-:Y:S04]  /*3eaa0*/  STL [R1+0x780], R7 ;  /* 0x0007800701007387 */ /* 0x000fe80000100800 */
[----:B------:R-:W3:Y:S01]  /*3eab0*/  LDL.LU R10, [R1+0x8bc] ;  /* 0x0008bc00010a7983 */ /* 0x000ee20000300800 */
[----:B------:R-:W-:-:S03]  /*3eac0*/  IMAD.MOV.U32 R5, RZ, RZ, R16 ;  /* 0x000000ffff057224 */ /* 0x000fc600078e0010 */
[----:B------:R4:W-:Y:S04]  /*3ead0*/  STL [R1+0x77c], R9 ;  /* 0x00077c0901007387 */ /* 0x0009e80000100800 */
[----:B-1----:R-:W3:Y:S04]  /*3eae0*/  LDL.LU R16, [R1+0x8fc] ;  /* 0x0008fc0001107983 */ /* 0x002ee80000300800 */
[----:B------:R1:W-:Y:S01]  /*3eaf0*/  LDGSTS.E [R6+0x5900], desc[UR22][R4.64], P2 ;  /* 0x0590000004067fae */ /* 0x0003e200091a1016 */
[----:B----4-:R-:W-:Y:S02]  /*3eb00*/  IADD3 R11, P4, PT, R11, R134, RZ ;  /* 0x000000860b0b7210 */ /* 0x010fe40007f9e0ff */
[----:B-1----:R-:W-:Y:S01]  /*3eb10*/  MOV R4, R7 ;  /* 0x0000000700047202 */ /* 0x002fe20000000f00 */
[----:B------:R-:W-:-:S02]  /*3eb20*/  IMAD.MOV.U32 R5, RZ, RZ, R9 ;  /* 0x000000ffff057224 */ /* 0x000fc400078e0009 */
[----:B------:R-:W4:Y:S04]  /*3eb30*/  LDL.LU R9, [R1+0x940] ;  /* 0x0009400001097983 */ /* 0x000f280000300800 */
[----:B------:R-:W4:Y:S01]  /*3eb40*/  LDL.LU R7, [R1+0x980] ;  /* 0x0009800001077983 */ /* 0x000f220000300800 */
[----:B------:R-:W-:-:S03]  /*3eb50*/  IADD3 R19, P5, PT, R19, R134, RZ ;  /* 0x0000008613137210 */ /* 0x000fc60007fbe0ff */
[----:B------:R-:W-:Y:S04]  /*3eb60*/  STL [R1+0x7c0], R11 ;  /* 0x0007c00b01007387 */ /* 0x000fe80000100800 */
[----:B------:R1:W-:Y:S01]  /*3eb70*/  LDGSTS.E [R6+0x5d00], desc[UR22][R4.64], P2 ;  /* 0x05d0000004067fae */ /* 0x0003e200091a1016 */
[--C-:B------:R-:W-:Y:S02]  /*3eb80*/  IMAD.X R12, R12, 0x1, R135.reuse, P4 ;  /* 0x000000010c0c7824 */ /* 0x100fe400020e0687 */
[----:B------:R-:W-:-:S03]  /*3eb90*/  IMAD.X R20, R20, 0x1, R135, P5 ;  /* 0x0000000114147824 */ /* 0x000fc600028e0687 */
[----:B------:R1:W-:Y:S02]  /*3eba0*/  STL [R1+0x7bc], R12 ;  /* 0x0007bc0c01007387 */ /* 0x0003e40000100800 */
[----:B-1----:R-:W-:Y:S02]  /*3ebb0*/  MOV R5, R12 ;  /* 0x0000000c00057202 */ /* 0x002fe40000000f00 */
[----:B------:R-:W-:Y:S01]  /*3ebc0*/  STL [R1+0x800], R19 ;  /* 0x0008001301007387 */ /* 0x000fe20000100800 */
[----:B------:R-:W-:-:S03]  /*3ebd0*/  IMAD.MOV.U32 R4, RZ, RZ, R11 ;  /* 0x000000ffff047224 */ /* 0x000fc600078e000b */
[----:B------:R-:W4:Y:S01]  /*3ebe0*/  LDL.LU R12, [R1+0x93c] ;  /* 0x00093c00010c7983 */ /* 0x000f220000300800 */
[----:B------:R-:W-:-:S03]  /*3ebf0*/  IADD3 R14, P4, PT, R14, R134, RZ ;  /* 0x000000860e0e7210 */ /* 0x000fc60007f9e0ff */
[----:B------:R-:W-:Y:S04]  /*3ec00*/  STL [R1+0x7fc], R20 ;  /* 0x0007fc1401007387 */ /* 0x000fe80000100800 */
[----:B------:R-:W4:Y:S01]  /*3ec10*/  LDL.LU R11, [R1+0x97c] ;  /* 0x00097c00010b7983 */ /* 0x000f220000300800 */
[----:B------:R-:W-:-:S03]  /*3ec20*/  IADD3 R15, P5, PT, R15, R134, RZ ;  /* 0x000000860f0f7210 */ /* 0x000fc60007fbe0ff */
[----:B------:R1:W-:Y:S04]  /*3ec30*/  LDGSTS.E [R6+0x6100], desc[UR22][R4.64], P2 ;  /* 0x0610000004067fae */ /* 0x0003e800091a1016 */
[----:B------:R2:W-:Y:S01]  /*3ec40*/  STL [R1+0x840], R14 ;  /* 0x0008400e01007387 */ /* 0x0005e20000100800 */
[----:B-1----:R-:W-:Y:S02]  /*3ec50*/  IMAD.MOV.U32 R4, RZ, RZ, R19 ;  /* 0x000000ffff047224 */ /* 0x002fe400078e0013 */
[----:B------:R-:W-:-:S05]  /*3ec60*/  IMAD.MOV.U32 R5, RZ, RZ, R20 ;  /* 0x000000ffff057224 */ /* 0x000fca00078e0014 */
[----:B------:R1:W-:Y:S01]  /*3ec70*/  LDGSTS.E [R6+0x6500], desc[UR22][R4.64], P2 ;  /* 0x0650000004067fae */ /* 0x0003e200091a1016 */
[----:B--2---:R-:W-:-:S05]  /*3ec80*/  IMAD.X R18, R18, 0x1, R135, P4 ;  /* 0x0000000112127824 */ /* 0x004fca00020e0687 */
[----:B------:R-:W-:Y:S01]  /*3ec90*/  STL [R1+0x83c], R18 ;  /* 0x00083c1201007387 */ /* 0x000fe20000100800 */
[----:B-----5:R-:W-:-:S03]  /*3eca0*/  IMAD.X R17, R17, 0x1, R135, P5 ;  /* 0x0000000111117824 */ /* 0x020fc600028e0687 */
[----:B------:R2:W-:Y:S01]  /*3ecb0*/  STL [R1+0x880], R15 ;  /* 0x0008800f01007387 */ /* 0x0005e20000100800 */
[----:B-1----:R-:W-:Y:S01]  /*3ecc0*/  MOV R4, R14 ;  /* 0x0000000e00047202 */ /* 0x002fe20000000f00 */
[----:B------:R-:W-:Y:S02]  /*3ecd0*/  IMAD.MOV.U32 R5, RZ, RZ, R18 ;  /* 0x000000ffff057224 */ /* 0x000fe400078e0012 */
[----:B------:R-:W5:Y:S04]  /*3ece0*/  LDL.LU R14, [R1+0x1c8] ;  /* 0x0001c800010e7983 */ /* 0x000f680000300800 */
[----:B------:R-:W-:Y:S04]  /*3ecf0*/  STL [R1+0x87c], R17 ;  /* 0x00087c1101007387 */ /* 0x000fe80000100800 */
[----:B------:R1:W-:Y:S04]  /*3ed00*/  LDGSTS.E [R6+0x6900], desc[UR22][R4.64], P2 ;  /* 0x0690000004067fae */ /* 0x0003e800091a1016 */
[----:B------:R-:W5:Y:S01]  /*3ed10*/  LDL.LU R19, [R1+0x208] ;  /* 0x0002080001137983 */ /* 0x000f620000300800 */
[----:B------:R-:W-:Y:S01]  /*3ed20*/  IADD3 R8, P4, PT, R8, R134, RZ ;  /* 0x0000008608087210 */ /* 0x000fe20007f9e0ff */
[----:B-1----:R-:W-:-:S02]  /*3ed30*/  IMAD.MOV.U32 R4, RZ, RZ, R15 ;  /* 0x000000ffff047224 */ /* 0x002fc400078e000f */
[----:B--2---:R-:W2:Y:S01]  /*3ed40*/  LDL.LU R15, [R1+0x1c4] ;  /* 0x0001c400010f7983 */ /* 0x004ea20000300800 */
[----:B------:R-:W-:Y:S01]  /*3ed50*/  IMAD.MOV.U32 R5, RZ, RZ, R17 ;  /* 0x000000ffff057224 */ /* 0x000fe200078e0011 */
[----:B---3--:R-:W-:Y:S02]  /*3ed60*/  IADD3 R13, P5, PT, R13, R134, RZ ;  /* 0x000000860d0d7210 */ /* 0x008fe40007fbe0ff */
[----:B------:R-:W3:Y:S04]  /*3ed70*/  LDL.LU R20, [R1+0x204] ;  /* 0x0002040001147983 */ /* 0x000ee80000300800 */
[----:B------:R1:W-:Y:S04]  /*3ed80*/  STL [R1+0x8c0], R8 ;  /* 0x0008c00801007387 */ /* 0x0003e80000100800 */
[----:B------:R1:W-:Y:S02]  /*3ed90*/  LDGSTS.E [R6+0x6d00], desc[UR22][R4.64], P2 ;  /* 0x06d0000004067fae */ /* 0x0003e400091a1016 */
[----:B-1----:R-:W-:-:S02]  /*3eda0*/  IMAD.MOV.U32 R4, RZ, RZ, R8 ;  /* 0x000000ffff047224 */ /* 0x002fc400078e0008 */
[----:B------:R-:W-:-:S05]  /*3edb0*/  IMAD.X R10, R10, 0x1, R135, P4 ;  /* 0x000000010a0a7824 */ /* 0x000fca00020e0687 */
[----:B------:R1:W-:Y:S01]  /*3edc0*/  STL [R1+0x8bc], R10 ;  /* 0x0008bc0a01007387 */ /* 0x0003e20000100800 */
[----:B------:R-:W-:-:S03]  /*3edd0*/  IADD3.X R16, PT, PT, R16, R135, RZ, P5, !PT ;  /* 0x0000008710107210 */ /* 0x000fc60002ffe4ff */
[----:B------:R-:W-:Y:S01]  /*3ede0*/  STL [R1+0x900], R13 ;  /* 0x0009000d01007387 */ /* 0x000fe20000100800 */
[----:B------:R-:W-:-:S03]  /*3edf0*/  IMAD.MOV.U32 R5, RZ, RZ, R10 ;  /* 0x000000ffff057224 */ /* 0x000fc600078e000a */
[----:B------:R-:W3:Y:S04]  /*3ee00*/  LDL.LU R8, [R1+0x248] ;  /* 0x0002480001087983 */ /* 0x000ee80000300800 */
[----:B------:R-:W-:Y:S04]  /*3ee10*/  STL [R1+0x8fc], R16 ;  /* 0x0008fc1001007387 */ /* 0x000fe80000100800 */
[----:B-1----:R-:W3:Y:S04]  /*3ee20*/  LDL.LU R10, [R1+0x288] ;  /* 0x00028800010a7983 */ /* 0x002ee80000300800 */
[----:B------:R-:W3:Y:S04]  /*3ee30*/  LDL.LU R17, [R1+0x244] ;  /* 0x0002440001117983 */ /* 0x000ee80000300800 */
[----:B------:R-:W3:Y:S01]  /*3ee40*/  LDL.LU R18, [R1+0x284] ;  /* 0x0002840001127983 */ /* 0x000ee20000300800 */
[----:B----4-:R-:W-:-:S03]  /*3ee50*/  IADD3 R9, P4, PT, R9, R134, RZ ;  /* 0x0000008609097210 */ /* 0x010fc60007f9e0ff */
[----:B------:R1:W-:Y:S01]  /*3ee60*/  LDGSTS.E [R6+0x7100], desc[UR22][R4.64], P2 ;  /* 0x0710000004067fae */ /* 0x0003e200091a1016 */
[----:B------:R-:W-:-:S03]  /*3ee70*/  IADD3 R7, P5, PT, R7, R134, RZ ;  /* 0x0000008607077210 */ /* 0x000fc60007fbe0ff */
[----:B------:R4:W-:Y:S01]  /*3ee80*/  STL [R1+0x940], R9 ;  /* 0x0009400901007387 */ /* 0x0009e20000100800 */
[----:B-1----:R-:W-:Y:S02]  /*3ee90*/  IMAD.MOV.U32 R4, RZ, RZ, R13 ;  /* 0x000000ffff047224 */ /* 0x002fe400078e000d */
[----:B------:R-:W-:-:S05]  /*3eea0*/  IMAD.MOV.U32 R5, RZ, RZ, R16 ;  /* 0x000000ffff057224 */ /* 0x000fca00078e0010 */
[----:B------:R1:W-:Y:S01]  /*3eeb0*/  LDGSTS.E [R6+0x7500], desc[UR22][R4.64], P2 ;  /* 0x0750000004067fae */ /* 0x0003e200091a1016 */
[----:B------:R-:W-:-:S05]  /*3eec0*/  IADD3.X R12, PT, PT, R12, R135, RZ, P4, !PT ;  /* 0x000000870c0c7210 */ /* 0x000fca00027fe4ff */
[----:B------:R4:W-:Y:S01]  /*3eed0*/  STL [R1+0x93c], R12 ;  /* 0x00093c0c01007387 */ /* 0x0009e20000100800 */
[----:B-1----:R-:W-:Y:S02]  /*3eee0*/  IMAD.MOV.U32 R4, RZ, RZ, R9 ;  /* 0x000000ffff047224 */ /* 0x002fe400078e0009 */
[----:B------:R-:W-:Y:S01]  /*3eef0*/  IMAD.X R11, R11, 0x1, R135, P5 ;  /* 0x000000010b0b7824 */ /* 0x000fe200028e0687 */
[----:B------:R-:W-:Y:S01]  /*3ef00*/  STL [R1+0x980], R7 ;  /* 0x0009800701007387 */ /* 0x000fe20000100800 */
[----:B------:R-:W-:-:S03]  /*3ef10*/  IMAD.MOV.U32 R5, RZ, RZ, R12 ;  /* 0x000000ffff057224 */ /* 0x000fc600078e000c */
[----:B----4-:R-:W4:Y:S04]  /*3ef20*/  LDL.LU R9, [R1+0x2c8] ;  /* 0x0002c80001097983 */ /* 0x010f280000300800 */
[----:B------:R1:W-:Y:S04]  /*3ef30*/  STL [R1+0x97c], R11 ;  /* 0x00097c0b01007387 */ /* 0x0003e80000100800 */
[----:B------:R1:W-:Y:S04]  /*3ef40*/  LDGSTS.E [R6+0x7900], desc[UR22][R4.64], P2 ;  /* 0x0790000004067fae */ /* 0x0003e800091a1016 */
[----:B------:R-:W4:Y:S01]  /*3ef50*/  LDL.LU R12, [R1+0x308] ;  /* 0x00030800010c7983 */ /* 0x000f220000300800 */
[----:B-1----:R-:W-:-:S03]  /*3ef60*/  MOV R5, R11 ;  /* 0x0000000b00057202 */ /* 0x002fc60000000f00 */
[----:B------:R-:W4:Y:S04]  /*3ef70*/  LDL.LU R11, [R1+0x2c4] ;  /* 0x0002c400010b7983 */ /* 0x000f280000300800 */
[----:B------:R-:W4:Y:S01]  /*3ef80*/  LDL.LU R16, [R1+0x304] ;  /* 0x0003040001107983 */ /* 0x000f220000300800 */
[----:B------:R-:W-:-:S03]  /*3ef90*/  IMAD.MOV.U32 R4, RZ, RZ, R7 ;  /* 0x000000ffff047224 */ /* 0x000fc600078e0007 */
[----:B------:R-:W4:Y:S01]  /*3efa0*/  LDL.LU R13, [R1+0x348] ;  /* 0x00034800010d7983 */ /* 0x000f220000300800 */
[----:B-----5:R-:W-:-:S03]  /*3efb0*/  IADD3 R14, P4, PT, R14, R134, RZ ;  /* 0x000000860e0e7210 */ /* 0x020fc60007f9e0ff */
[----:B------:R-:W5:Y:S04]  /*3efc0*/  LDL.LU R7, [R1+0x388] ;  /* 0x0003880001077983 */ /* 0x000f680000300800 */
[----:B------:R-:W-:Y:S04]  /*3efd0*/  STL [R1+0x1c8], R14 ;  /* 0x0001c80e01007387 */ /* 0x000fe80000100800 */
[----:B------:R1:W-:Y:S01]  /*3efe0*/  LDGSTS.E [R6+0x7d00], desc[UR22][R4.64], P2 ;  /* 0x07d0000004067fae */ /* 0x0003e200091a1016 */
[----:B------:R-:W-:-:S05]  /*3eff0*/  IADD3 R19, P5, PT, R19, R134, RZ ;  /* 0x0000008613137210 */ /* 0x000fca0007fbe0ff */
[----:B------:R-:W-:Y:S01]  /*3f000*/  STL [R1+0x208], R19 ;  /* 0x0002081301007387 */ /* 0x000fe20000100800 */
[----:B--2---:R-:W-:-:S05]  /*3f010*/  IMAD.X R15, R15, 0x1, R135, P4 ;  /* 0x000000010f0f7824 */ /* 0x004fca00020e0687 */
[----:B------:R2:W-:Y:S01]  /*3f020*/  STL [R1+0x1c4], R15 ;  /* 0x0001c40f01007387 */ /* 0x0005e20000100800 */
[----:B-1----:R-:W-:Y:S01]  /*3f030*/  MOV R5, R15 ;  /* 0x0000000f00057202 */ /* 0x002fe20000000f00 */
[----:B------:R-:W-:Y:S01]  /*3f040*/  IMAD.MOV.U32 R4, RZ, RZ, R14 ;  /* 0x000000ffff047224 */ /* 0x000fe200078e000e */
[----:B------:R-:W-:Y:S01]  /*3f050*/  LOP3.LUT R6, R132, 0x30, RZ, 0x3c, !PT ;  /* 0x0000003084067812 */ /* 0x000fe200078e3cff */
[----:B--2---:R-:W2:Y:S04]  /*3f060*/  LDL.LU R15, [R1+0x344] ;  /* 0x00034400010f7983 */ /* 0x004ea80000300800 */
[----:B------:R-:W2:Y:S01]  /*3f070*/  LDL.LU R14, [R1+0x384] ;  /* 0x00038400010e7983 */ /* 0x000ea20000300800 */
[----:B------:R-:W-:Y:S02]  /*3f080*/  VIADD R6, R6, UR5 ;  /* 0x0000000506067c36 */ /* 0x000fe40008000000 */
[----:B---3--:R-:W-:-:S03]  /*3f090*/  IMAD.X R20, R20, 0x1, R135, P5 ;  /* 0x0000000114147824 */ /* 0x008fc600028e0687 */
[----:B------:R1:W-:Y:S04]  /*3f0a0*/  LDGSTS.E [R6+0x180], desc[UR22][R4.64], P2 ;  /* 0x0018000004067fae */ /* 0x0003e800091a1016 */
[----:B------:R-:W-:Y:S01]  /*3f0b0*/  STL [R1+0x204], R20 ;  /* 0x0002041401007387 */ /* 0x000fe20000100800 */
[----:B-1----:R-:W-:Y:S02]  /*3f0c0*/  IMAD.MOV.U32 R4, RZ, RZ, R19 ;  /* 0x000000ffff047224 */ /* 0x002fe400078e0013 */
[----:B------:R-:W-:-:S05]  /*3f0d0*/  IMAD.MOV.U32 R5, RZ, RZ, R20 ;  /* 0x000000ffff057224 */ /* 0x000fca00078e0014 */
[----:B------:R1:W-:Y:S01]  /*3f0e0*/  LDGSTS.E [R6+0x580], desc[UR22][R4.64], P2 ;  /* 0x0058000004067fae */ /* 0x0003e200091a1016 */
[-C--:B------:R-:W-:Y:S02]  /*3f0f0*/  IADD3 R8, P4, PT, R8, R134.reuse, RZ ;  /* 0x0000008608087210 */ /* 0x080fe40007f9e0ff */
[----:B------:R-:W-:-:S03]  /*3f100*/  IADD3 R10, P5, PT, R10, R134, RZ ;  /* 0x000000860a0a7210 */ /* 0x000fc60007fbe0ff */
[--C-:B------:R-:W-:Y:S01]  /*3f110*/  IMAD.X R17, R17, 0x1, R135.reuse, P4 ;  /* 0x0000000111117824 */ /* 0x100fe200020e0687 */
[----:B------:R-:W-:Y:S01]  /*3f120*/  STL [R1+0x248], R8 ;  /* 0x0002480801007387 */ /* 0x000fe20000100800 */
[----:B-1----:R-:W-:Y:S01]  /*3f130*/  MOV R4, R8 ;  /* 0x0000000800047202 */ /* 0x002fe20000000f00 */
[----:B------:R-:W-:Y:S02]  /*3f140*/  IMAD.X R18, R18, 0x1, R135, P5 ;  /* 0x0000000112127824 */ /* 0x000fe400028e0687 */
[----:B------:R1:W-:Y:S01]  /*3f150*/  STL [R1+0x244], R17 ;  /* 0x0002441101007387 */ /* 0x0003e20000100800 */
[----:B------:R-:W-:-:S03]  /*3f160*/  IMAD.MOV.U32 R5, RZ, RZ, R17 ;  /* 0x000000ffff057224 */ /* 0x000fc600078e0011 */
[----:B------:R-:W-:Y:S04]  /*3f170*/  STL [R1+0x288], R10 ;  /* 0x0002880a01007387 */ /* 0x000fe80000100800 */
[----:B------:R3:W-:Y:S04]  /*3f180*/  LDGSTS.E [R6+0x980], desc[UR22][R4.64], P2 ;  /* 0x0098000004067fae */ /* 0x0007e800091a1016 */
[----:B-1----:R-:W2:Y:S04]  /*3f190*/  LDL.LU R17, [R1+0x3c8] ;  /* 0x0003c80001117983 */ /* 0x002ea80000300800 */
[----:B------:R1:W-:Y:S04]  /*3f1a0*/  STL [R1+0x284], R18 ;  /* 0x0002841201007387 */ /* 0x0003e80000100800 */
[----:B------:R-:W2:Y:S01]  /*3f1b0*/  LDL.LU R8, [R1+0x408] ;  /* 0x0004080001087983 */ /* 0x000ea20000300800 */
[----:B---3--:R-:W-:-:S03]  /*3f1c0*/  IMAD.MOV.U32 R5, RZ, RZ, R18 ;  /* 0x000000ffff057224 */ /* 0x008fc600078e0012 */
[----:B-1----:R-:W3:Y:S01]  /*3f1d0*/  LDL.LU R18, [R1+0x3c4] ;  /* 0x0003c40001127983 */ /* 0x002ee20000300800 */
[----:B------:R-:W-:-:S03]  /*3f1e0*/  IMAD.MOV.U32 R4, RZ, RZ, R10 ;  /* 0x000000ffff047224 */ /* 0x000fc600078e000a */
[----:B------:R-:W3:Y:S04]  /*3f1f0*/  LDL.LU R10, [R1+0x404] ;  /* 0x00040400010a7983 */ /* 0x000ee80000300800 */
[----:B------:R1:W-:Y:S01]  /*3f200*/  LDGSTS.E [R6+0xd80], desc[UR22][R4.64], P2 ;  /* 0x00d8000004067fae */ /* 0x0003e200091a1016 */
[----:B----4-:R-:W-:-:S05]  /*3f210*/  IADD3 R9, P4, PT, R9, R134, RZ ;  /* 0x0000008609097210 */ /* 0x010fca0007f9e0ff */
[----:B------:R4:W-:Y:S01]  /*3f220*/  STL [R1+0x2c8], R9 ;  /* 0x0002c80901007387 */ /* 0x0009e20000100800 */
[----:B-1----:R-:W-:Y:S01]  /*3f230*/  IMAD.MOV.U32 R4, RZ, RZ, R9 ;  /* 0x000000ffff047224 */ /* 0x002fe200078e0009 */
[----:B------:R-:W-:Y:S01]  /*3f240*/  IADD3 R12, P5, PT, R12, R134, RZ ;  /* 0x000000860c0c7210 */ /* 0x000fe20007fbe0ff */
[----:B------:R-:W-:-:S03]  /*3f250*/  IMAD.X R11, R11, 0x1, R135, P4 ;  /* 0x000000010b0b7824 */ /* 0x000fc600020e0687 */
[----:B------:R-:W-:Y:S02]  /*3f260*/  IADD3.X R16, PT, PT, R16, R135, RZ, P5, !PT ;  /* 0x0000008710107210 */ /* 0x000fe40002ffe4ff */
[----:B------:R1:W-:Y:S01]  /*3f270*/  STL [R1+0x2c4], R11 ;  /* 0x0002c40b01007387 */ /* 0x0003e20000100800 */
[----:B------:R-:W-:-:S03]  /*3f280*/  IMAD.MOV.U32 R5, RZ, RZ, R11 ;  /* 0x000000ffff057224 */ /* 0x000fc600078e000b */
[----:B------:R-:W-:Y:S04]  /*3f290*/  STL [R1+0x308], R12 ;  /* 0x0003080c01007387 */ /* 0x000fe80000100800 */
[----:B----4-:R-:W4:Y:S04]  /*3f2a0*/  LDL.LU R9, [R1+0x448] ;  /* 0x0004480001097983 */ /* 0x010f280000300800 */
[----:B------:R5:W-:Y:S04]  /*3f2b0*/  STL [R1+0x304], R16 ;  /* 0x0003041001007387 */ /* 0x000be80000100800 */
[----:B------:R5:W-:Y:S01]  /*3f2c0*/  LDGSTS.E [R6+0x1180], desc[UR22][R4.64], P2 ;  /* 0x0118000004067fae */ /* 0x000be200091a1016 */
[----:B------:R-:W-:-:S03]  /*3f2d0*/  IADD3 R13, P4, PT, R13, R134, RZ ;  /* 0x000000860d0d7210 */ /* 0x000fc60007f9e0ff */
[----:B-1----:R-:W4:Y:S01]  /*3f2e0*/  LDL.LU R11, [R1+0x488] ;  /* 0x00048800010b7983 */ /* 0x002f220000300800 */
[----:B-----5:R-:W-:Y:S01]  /*3f2f0*/  IADD3 R7, P5, PT, R7, R134, RZ ;  /* 0x0000008607077210 */ /* 0x020fe20007fbe0ff */
[----:B------:R-:W-:Y:S02]  /*3f300*/  IMAD.MOV.U32 R5, RZ, RZ, R16 ;  /* 0x000000ffff057224 */ /* 0x000fe400078e0010 */
[----:B------:R-:W5:Y:S01]  /*3f310*/  LDL.LU R16, [R1+0x444] ;  /* 0x0004440001107983 */ /* 0x000f620000300800 */
[----:B------:R-:W-:-:S03]  /*3f320*/  IMAD.MOV.U32 R4, RZ, RZ, R12 ;  /* 0x000000ffff047224 */ /* 0x000fc600078e000c */
[----:B------:R-:W5:Y:S04]  /*3f330*/  LDL.LU R12, [R1+0x484] ;  /* 0x00048400010c7983 */ /* 0x000f680000300800 */
[----:B------:R1:W-:Y:S01]  /*3f340*/  STL [R1+0x348], R13 ;  /* 0x0003480d01007387 */ /* 0x0003e20000100800 */
[----:B--2---:R-:W-:-:S03]  /*3f350*/  IADD3.X R15, PT, PT, R15, R135, RZ, P4, !PT ;  /* 0x000000870f0f7210 */ /* 0x004fc600027fe4ff */
[----:B------:R2:W-:Y:S01]  /*3f360*/  LDGSTS.E [R6+0x1580], desc[UR22][R4.64], P2 ;  /* 0x0158000004067fae */ /* 0x0005e200091a1016 */
[----:B------:R-:W-:-:S03]  /*3f370*/  IMAD.X R14, R14, 0x1, R135, P5 ;  /* 0x000000010e0e7824 */ /* 0x000fc600028e0687 */
[----:B------:R1:W-:Y:S04]  /*3f380*/  STL [R1+0x344], R15 ;  /* 0x0003440f01007387 */ /* 0x0003e80000100800 */
[----:B------:R2:W-:Y:S02]  /*3f390*/  STL [R1+0x388], R7 ;  /* 0x0003880701007387 */ /* 0x0005e40000100800 */
[----:B--2---:R-:W-:Y:S02]  /*3f3a0*/  IMAD.MOV.U32 R4, RZ, RZ, R13 ;  /* 0x000000ffff047224 */ /* 0x004fe400078e000d */
[----:B-1----:R-:W2:Y:S01]  /*3f3b0*/  LDL.LU R13, [R1+0x4c8] ;  /* 0x0004c800010d7983 */ /* 0x002ea20000300800 */
[----:B------:R-:W-:-:S03]  /*3f3c0*/  IMAD.MOV.U32 R5, RZ, RZ, R15 ;  /* 0x000000ffff057224 */ /* 0x000fc600078e000f */
[----:B------:R1:W-:Y:S04]  /*3f3d0*/  STL [R1+0x384], R14 ;  /* 0x0003840e01007387 */ /* 0x0003e80000100800 */
[----:B------:R-:W2:Y:S04]  /*3f3e0*/  LDL.LU R19, [R1+0x508] ;  /* 0x0005080001137983 */ /* 0x000ea80000300800 */
[----:B------:R-:W2:Y:S04]  /*3f3f0*/  LDL.LU R15, [R1+0x4c4] ;  /* 0x0004c400010f7983 */ /* 0x000ea80000300800 */
[----:B------:R-:W2:Y:S04]  /*3f400*/  LDL.LU R20, [R1+0x504] ;  /* 0x0005040001147983 */ /* 0x000ea80000300800 */
[----:B------:R1:W-:Y:S02]  /*3f410*/  LDGSTS.E [R6+0x1980], desc[UR22][R4.64], P2 ;  /* 0x0198000004067fae */ /* 0x0003e400091a1016 */
[----:B-1----:R-:W-:Y:S01]  /*3f420*/  IMAD.MOV.U32 R4, RZ, RZ, R7 ;  /* 0x000000ffff047224 */ /* 0x002fe200078e0007 */
[----:B------:R-:W-:Y:S01]  /*3f430*/  MOV R5, R14 ;  /* 0x0000000e00057202 */ /* 0x000fe20000000f00 */
[----:B------:R-:W2:Y:S04]  /*3f440*/  LDL.LU R7, [R1+0x548] ;  /* 0x0005480001077983 */ /* 0x000ea80000300800 */
[----:B------:R-:W2:Y:S04]  /*3f450*/  LDL.LU R14, [R1+0x588] ;  /* 0x00058800010e7983 */ /* 0x000ea80000300800 */
[----:B------:R1:W-:Y:S01]  /*3f460*/  LDGSTS.E [R6+0x1d80], desc[UR22][R4.64], P2 ;  /* 0x01d8000004067fae */ /* 0x0003e200091a1016 */
[----:B------:R-:W-:-:S05]  /*3f470*/  IADD3 R17, P4, PT, R17, R134, RZ ;  /* 0x0000008611117210 */ /* 0x000fca0007f9e0ff */
[----:B------:R3:W-:Y:S01]  /*3f480*/  STL [R1+0x3c8], R17 ;  /* 0x0003c81101007387 */ /* 0x0007e20000100800 */
[----:B------:R-:W-:Y:S01]  /*3f490*/  IADD3 R8, P5, PT, R8, R134, RZ ;  /* 0x0000008608087210 */ /* 0x000fe20007fbe0ff */
[----:B---3--:R-:W-:Y:S02]  /*3f4a0*/  IMAD.X R18, R18, 0x1, R135, P4 ;  /* 0x0000000112127824 */ /* 0x008fe400020e0687 */
[----:B-1----:R-:W-:Y:S02]  /*3f4b0*/  IMAD.MOV.U32 R4, RZ, RZ, R17 ;  /* 0x000000ffff047224 */ /* 0x002fe400078e0011 */
[----:B------:R-:W-:Y:S01]  /*3f4c0*/  IMAD.X R10, R10, 0x1, R135, P5 ;  /* 0x000000010a0a7824 */ /* 0x000fe200028e0687 */
[----:B------:R1:W-:Y:S04]  /*3f4d0*/  STL [R1+0x3c4], R18 ;  /* 0x0003c41201007387 */ /* 0x0003e80000100800 */
[----:B------:R3:W-:Y:S04]  /*3f4e0*/  STL [R1+0x408], R8 ;  /* 0x0004080801007387 */ /* 0x0007e80000100800 */
[----:B------:R-:W2:Y:S01]  /*3f4f0*/  LDL.LU R17, [R1+0x544] ;  /* 0x0005440001117983 */ /* 0x000ea20000300800 */
[----:B------:R-:W-:-:S03]  /*3f500*/  IMAD.MOV.U32 R5, RZ, RZ, R18 ;  /* 0x000000ffff057224 */ /* 0x000fc600078e0012 */
[----:B------:R3:W-:Y:S04]  /*3f510*/  STL [R1+0x404], R10 ;  /* 0x0004040a01007387 */ /* 0x0007e80000100800 */
[----:B-1----:R-:W2:Y:S04]  /*3f520*/  LDL.LU R18, [R1+0x584] ;  /* 0x0005840001127983 */ /* 0x002ea80000300800 */
[----:B------:R1:W-:Y:S02]  /*3f530*/  LDGSTS.E [R6+0x2180], desc[UR22][R4.64], P2 ;  /* 0x0218000004067fae */ /* 0x0003e400091a1016 */
[----:B-1----:R-:W-:Y:S01]  /*3f540*/  MOV R4, R8 ;  /* 0x0000000800047202 */ /* 0x002fe20000000f00 */
[----:B------:R-:W-:Y:S01]  /*3f550*/  IMAD.MOV.U32 R5, RZ, RZ, R10 ;  /* 0x000000ffff057224 */ /* 0x000fe200078e000a */
[----:B---3--:R-:W3:Y:S04]  /*3f560*/  LDL.LU R8, [R1+0x5c8] ;  /* 0x0005c80001087983 */ /* 0x008ee80000300800 */
[----:B------:R-:W3:Y:S04]  /*3f570*/  LDL.LU R10, [R1+0x608] ;  /* 0x00060800010a7983 */ /* 0x000ee80000300800 */
[----:B------:R1:W-:Y:S01]  /*3f580*/  LDGSTS.E [R6+0x2580], desc[UR22][R4.64], P2 ;  /* 0x0258000004067fae */ /* 0x0003e200091a1016 */
[----:B----4-:R-:W-:-:S05]  /*3f590*/  IADD3 R9, P4, PT, R9, R134, RZ ;  /* 0x0000008609097210 */ /* 0x010fca0007f9e0ff */
[----:B------:R4:W-:Y:S01]  /*3f5a0*/  STL [R1+0x448], R9 ;  /* 0x0004480901007387 */ /* 0x0009e20000100800 */
[----:B------:R-:W-:Y:S01]  /*3f5b0*/  IADD3 R11, P5, PT, R11, R134, RZ ;  /* 0x000000860b0b7210 */ /* 0x000fe20007fbe0ff */
[----:B-1----:R-:W-:Y:S02]  /*3f5c0*/  IMAD.MOV.U32 R4, RZ, RZ, R9 ;  /* 0x000000ffff047224 */ /* 0x002fe400078e0009 */
[--C-:B-----5:R-:W-:Y:S02]  /*3f5d0*/  IMAD.X R16, R16, 0x1, R135.reuse, P4 ;  /* 0x0000000110107824 */ /* 0x120fe400020e0687 */
[----:B------:R-:W-:-:S03]  /*3f5e0*/  IMAD.X R12, R12, 0x1, R135, P5 ;  /* 0x000000010c0c7824 */ /* 0x000fc600028e0687 */
[----:B------:R1:W-:Y:S04]  /*3f5f0*/  STL [R1+0x444], R16 ;  /* 0x0004441001007387 */ /* 0x0003e80000100800 */
[----:B------:R5:W-:Y:S04]  /*3f600*/  STL [R1+0x488], R11 ;  /* 0x0004880b01007387 */ /* 0x000be80000100800 */
[----:B----4-:R-:W4:Y:S01]  /*3f610*/  LDL.LU R9, [R1+0x5c4] ;  /* 0x0005c40001097983 */ /* 0x010f220000300800 */
[----:B------:R-:W-:-:S03]  /*3f620*/  MOV R5, R16 ;  /* 0x0000001000057202 */ /* 0x000fc60000000f00 */
[----:B------:R2:W-:Y:S04]  /*3f630*/  STL [R1+0x484], R12 ;  /* 0x0004840c01007387 */ /* 0x0005e80000100800 */
[----:B-1----:R-:W4:Y:S04]  /*3f640*/  LDL.LU R16, [R1+0x604] ;  /* 0x0006040001107983 */ /* 0x002f280000300800 */
[----:B------:R1:W-:Y:S01]  /*3f650*/  LDGSTS.E [R6+0x2980], desc[UR22][R4.64], P2 ;  /* 0x0298000004067fae */ /* 0x0003e200091a1016 */
[-C--:B--2---:R-:W-:Y:S02]  /*3f660*/  IADD3 R13, P4, PT, R13, R134.reuse, RZ ;  /* 0x000000860d0d7210 */ /* 0x084fe40007f9e0ff */
[----:B------:R-:W-:Y:S01]  /*3f670*/  IADD3 R19, P5, PT, R19, R134, RZ ;  /* 0x0000008613137210 */ /* 0x000fe20007fbe0ff */
[----:B-1----:R-:W-:-:S02]  /*3f680*/  IMAD.MOV.U32 R4, RZ, RZ, R11 ;  /* 0x000000ffff047224 */ /* 0x002fc400078e000b */
[----:B------:R-:W-:Y:S01]  /*3f690*/  IMAD.MOV.U32 R5, RZ, RZ, R12 ;  /* 0x000000ffff057224 */ /* 0x000fe200078e000c */
[----:B-----5:R-:W2:Y:S01]  /*3f6a0*/  LDL.LU R11, [R1+0x648] ;  /* 0x00064800010b7983 */ /* 0x020ea20000300800 */
[----:B------:R-:W-:-:S03]  /*3f6b0*/  IMAD.X R15, R15, 0x1, R135, P4 ;  /* 0x000000010f0f7824 */ /* 0x000fc600020e0687 */
[----:B------:R-:W5:Y:S01]  /*3f6c0*/  LDL.LU R12, [R1+0x688] ;  /* 0x00068800010c7983 */ /* 0x000f620000300800 */
[----:B------:R-:W-:-:S03]  /*3f6d0*/  IMAD.X R20, R20, 0x1, R135, P5 ;  /* 0x0000000114147824 */ /* 0x000fc600028e0687 */
[----:B------:R-:W-:Y:S04]  /*3f6e0*/  STL [R1+0x4c8], R13 ;  /* 0x0004c80d01007387 */ /* 0x000fe80000100800 */
[----:B------:R1:W-:Y:S04]  /*3f6f0*/  LDGSTS.E [R6+0x2d80], desc[UR22][R4.64], P2 ;  /* 0x02d8000004067fae */ /* 0x0003e800091a1016 */
[----:B------:R1:W-:Y:S04]  /*3f700*/  STL [R1+0x4c4], R15 ;  /* 0x0004c40f01007387 */ /* 0x0003e80000100800 */
[----:B------:R-:W-:Y:S01]  /*3f710*/  STL [R1+0x508], R19 ;  /* 0x0005081301007387 */ /* 0x000fe20000100800 */
[----:B-1----:R-:W-:-:S03]  /*3f720*/  IMAD.MOV.U32 R5, RZ, RZ, R15 ;  /* 0x000000ffff057224 */ /* 0x002fc600078e000f */
[----:B------:R-:W5:Y:S01]  /*3f730*/  LDL.LU R15, [R1+0x644] ;  /* 0x00064400010f7983 */ /* 0x000f620000300800 */
[----:B------:R-:W-:-:S03]  /*3f740*/  MOV R4, R13 ;  /* 0x0000000d00047202 */ /* 0x000fc60000000f00 */
[----:B------:R-:W-:Y:S04]  /*3f750*/  STL [R1+0x504], R20 ;  /* 0x0005041401007387 */ /* 0x000fe80000100800 */
[----:B------:R-:W5:Y:S01]  /*3f760*/  LDL.LU R13, [R1+0x684] ;  /* 0x00068400010d7983 */ /* 0x000f620000300800 */
[----:B------:R-:W-:-:S03]  /*3f770*/  IADD3 R7, P4, PT, R7, R134, RZ ;  /* 0x0000008607077210 */ /* 0x000fc60007f9e0ff */
[----:B------:R1:W-:Y:S01]  /*3f780*/  LDGSTS.E [R6+0x3180], desc[UR22][R4.64], P2 ;  /* 0x0318000004067fae */ /* 0x0003e200091a1016 */
[----:B------:R-:W-:-:S03]  /*3f790*/  IADD3 R14, P5, PT, R14, R134, RZ ;  /* 0x000000860e0e7210 */ /* 0x000fc60007fbe0ff */
[----:B------:R-:W-:Y:S01]  /*3f7a0*/  STL [R1+0x548], R7 ;  /* 0x0005480701007387 */ /* 0x000fe20000100800 */
[----:B-1----:R-:W-:Y:S02]  /*3f7b0*/  IMAD.MOV.U32 R4, RZ, RZ, R19 ;  /* 0x000000ffff047224 */ /* 0x002fe400078e0013 */
[----:B------:R-:W-:-:S05]  /*3f7c0*/  IMAD.MOV.U32 R5, RZ, RZ, R20 ;  /* 0x000000ffff057224 */ /* 0x000fca00078e0014 */
[----:B------:R1:W-:Y:S02]  /*3f7d0*/  LDGSTS.E [R6+0x3580], desc[UR22][R4.64], P2 ;  /* 0x0358000004067fae */ /* 0x0003e400091a1016 */
[----:B-1----:R-:W-:Y:S02]  /*3f7e0*/  IMAD.MOV.U32 R4, RZ, RZ, R7 ;  /* 0x000000ffff047224 */ /* 0x002fe400078e0007 */
[----:B------:R-:W-:-:S04]  /*3f7f0*/  IMAD.X R17, R17, 0x1, R135, P4 ;  /* 0x0000000111117824 */ /* 0x000fc800020e0687 */
[----:B------:R-:W-:Y:S01]  /*3f800*/  IMAD.MOV.U32 R5, RZ, RZ, R17 ;  /* 0x000000ffff057224 */ /* 0x000fe200078e0011 */
[----:B------:R1:W-:Y:S01]  /*3f810*/  STL [R1+0x544], R17 ;  /* 0x0005441101007387 */ /* 0x0003e20000100800 */
[----:B------:R-:W-:-:S03]  /*3f820*/  IADD3.X R18, PT, PT, R18, R135, RZ, P5, !PT ;  /* 0x0000008712127210 */ /* 0x000fc60002ffe4ff */
        /* <DEDUP_REMOVED lines=9> */
[-C--:B------:R-:W-:Y:S02]  /*3f8c0*/  IADD3 R8, P4, PT, R8, R134.reuse, RZ ;  /* 0x0000008608087210 */ /* 0x080fe40007f9e0ff */
[----:B------:R-:W-:Y:S01]  /*3f8d0*/  IADD3 R10, P5, PT, R10, R134, RZ ;  /* 0x000000860a0a7210 */ /* 0x000fe20007fbe0ff */
[----:B------:R1:W-:Y:S04]  /*3f8e0*/  LDGSTS.E [R6+0x3d80], desc[UR22][R4.64], P2 ;  /* 0x03d8000004067fae */ /* 0x0003e800091a1016 */
[----:B------:R-:W-:Y:S01]  /*3f8f0*/  STL [R1+0x5c8], R8 ;  /* 0x0005c80801007387 */ /* 0x000fe20000100800 */
[----:B-1----:R-:W-:Y:S01]  /*3f900*/  IMAD.MOV.U32 R4, RZ, RZ, R8 ;  /* 0x000000ffff047224 */ /* 0x002fe200078e0008 */
[----:B----4-:R-:W-:-:S05]  /*3f910*/  IADD3.X R9, PT, PT, R9, R135, RZ, P4, !PT ;  /* 0x0000008709097210 */ /* 0x010fca00027fe4ff */
        /* <DEDUP_REMOVED lines=8> */
[----:B----4-:R-:W-:-:S02]  /*3f9a0*/  MOV R5, R16 ;  /* 0x0000001000057202 */ /* 0x010fc40000000f00 */
[-C--:B--2---:R-:W-:Y:S01]  /*3f9b0*/  IADD3 R11, P4, PT, R11, R134.reuse, RZ ;  /* 0x000000860b0b7210 */ /* 0x084fe20007f9e0ff */
[----:B-1----:R-:W2:Y:S01]  /*3f9c0*/  LDL.LU R16, [R1+0x744] ;  /* 0x0007440001107983 */ /* 0x002ea20000300800 */
[----:B------:R-:W-:Y:S01]  /*3f9d0*/  IMAD.MOV.U32 R4, RZ, RZ, R10 ;  /* 0x000000ffff047224 */ /* 0x000fe200078e000a */
[----:B-----5:R-:W-:Y:S02]  /*3f9e0*/  IADD3 R12, P5, PT, R12, R134, RZ ;  /* 0x000000860c0c7210 */ /* 0x020fe40007fbe0ff */
[----:B------:R-:W4:Y:S04]  /*3f9f0*/  LDL.LU R10, [R1+0x784] ;  /* 0x00078400010a7983 */ /* 0x000f280000300800 */
[----:B------:R1:W-:Y:S04]  /*3fa00*/  LDGSTS.E [R6+0x4580], desc[UR22][R4.64], P2 ;  /* 0x0458000004067fae */ /* 0x0003e800091a1016 */
[----:B------:R5:W-:Y:S01]  /*3fa10*/  STL [R1+0x648], R11 ;  /* 0x0006480b01007387 */ /* 0x000be20000100800 */
[----:B------:R-:W-:-:S02]  /*3fa20*/  IMAD.X R15, R15, 0x1, R135, P4 ;  /* 0x000000010f0f7824 */ /* 0x000fc400020e0687 */
[----:B-1----:R-:W-:Y:S02]  /*3fa30*/  IMAD.MOV.U32 R4, RZ, RZ, R11 ;  /* 0x000000ffff047224 */ /* 0x002fe400078e000b */
[----:B------:R-:W-:Y:S01]  /*3fa40*/  IMAD.MOV.U32 R5, RZ, RZ, R15 ;  /* 0x000000ffff057224 */ /* 0x000fe200078e000f */
[----:B------:R-:W-:Y:S01]  /*3fa50*/  STL [R1+0x644], R15 ;  /* 0x0006440f01007387 */ /* 0x000fe20000100800 */
[----:B------:R-:W-:-:S03]  /*3fa60*/  IMAD.X R13, R13, 0x1, R135, P5 ;  /* 0x000000010d0d7824 */ /* 0x000fc600028e0687 */
[----:B------:R1:W-:Y:S04]  /*3fa70*/  STL [R1+0x688], R12 ;  /* 0x0006880c01007387 */ /* 0x0003e80000100800 */
[----:B-----5:R-:W5:Y:S04]  /*3fa80*/  LDL.LU R11, [R1+0x7c8] ;  /* 0x0007c800010b7983 */ /* 0x020f680000300800 */
[----:B------:R1:W-:Y:S04]  /*3fa90*/  STL [R1+0x684], R13 ;  /* 0x0006840d01007387 */ /* 0x0003e80000100800 */
[----:B------:R1:W-:Y:S04]  /*3faa0*/  LDGSTS.E [R6+0x4980], desc[UR22][R4.64], P2 ;  /* 0x0498000004067fae */ /* 0x0003e800091a1016 */
[----:B------:R-:W5:Y:S01]  /*3fab0*/  LDL.LU R19, [R1+0x808] ;  /* 0x0008080001137983 */ /* 0x000f620000300800 */
[----:B-1----:R-:W-:-:S03]  /*3fac0*/  MOV R4, R12 ;  /* 0x0000000c00047202 */ /* 0x002fc60000000f00 */
[----:B------:R-:W5:Y:S04]  /*3fad0*/  LDL.LU R12, [R1+0x7c4] ;  /* 0x0007c400010c7983 */ /* 0x000f680000300800 */
[----:B------:R-:W5:Y:S01]  /*3fae0*/  LDL.LU R20, [R1+0x804] ;  /* 0x0008040001147983 */ /* 0x000f620000300800 */
[----:B------:R-:W-:-:S03]  /*3faf0*/  IMAD.MOV.U32 R5, RZ, RZ, R13 ;  /* 0x000000ffff057224 */ /* 0x000fc600078e000d */
[----:B------:R-:W5:Y:S04]  /*3fb00*/  LDL.LU R13, [R1+0x848] ;  /* 0x00084800010d7983 */ /* 0x000f680000300800 */
[----:B------:R-:W5:Y:S04]  /*3fb10*/  LDL.LU R15, [R1+0x888] ;  /* 0x00088800010f7983 */ /* 0x000f680000300800 */
[----:B------:R1:W-:Y:S01]  /*3fb20*/  LDGSTS.E [R6+0x4d80], desc[UR22][R4.64], P2 ;  /* 0x04d8000004067fae */ /* 0x0003e200091a1016 */
[----:B------:R-:W-:-:S05]  /*3fb30*/  IADD3 R17, P4, PT, R17, R134, RZ ;  /* 0x0000008611117210 */ /* 0x000fca0007f9e0ff */
[----:B------:R-:W-:Y:S01]  /*3fb40*/  STL [R1+0x6c8], R17 ;  /* 0x0006c81101007387 */ /* 0x000fe20000100800 */
[----:B------:R-:W-:Y:S01]  /*3fb50*/  IADD3 R7, P5, PT, R7, R134, RZ ;  /* 0x0000008607077210 */ /* 0x000fe20007fbe0ff */
[----:B---3--:R-:W-:-:S04]  /*3fb60*/  IMAD.X R18, R18, 0x1, R135, P4 ;  /* 0x0000000112127824 */ /* 0x008fc800020e0687 */
[----:B------:R-:W-:Y:S01]  /*3fb70*/  IMAD.X R14, R14, 0x1, R135, P5 ;  /* 0x000000010e0e7824 */ /* 0x000fe200028e0687 */
[----:B------:R3:W-:Y:S01]  /*3fb80*/  STL [R1+0x6c4], R18 ;  /* 0x0006c41201007387 */ /* 0x0007e20000100800 */
[----:B-1----:R-:W-:-:S03]  /*3fb90*/  MOV R5, R18 ;  /* 0x0000001200057202 */ /* 0x002fc60000000f00 */
[----:B------:R1:W-:Y:S01]  /*3fba0*/  STL [R1+0x708], R7 ;  /* 0x0007080701007387 */ /* 0x0003e20000100800 */
[----:B------:R-:W-:-:S03]  /*3fbb0*/  IMAD.MOV.U32 R4, RZ, RZ, R17 ;  /* 0x000000ffff047224 */ /* 0x000fc600078e0011 */
[----:B---3--:R-:W3:Y:S04]  /*3fbc0*/  LDL.LU R18, [R1+0x844] ;  /* 0x0008440001127983 */ /* 0x008ee80000300800 */
[----:B------:R1:W-:Y:S04]  /*3fbd0*/  STL [R1+0x704], R14 ;  /* 0x0007040e01007387 */ /* 0x0003e80000100800 */
[----:B------:R-:W3:Y:S04]  /*3fbe0*/  LDL.LU R17, [R1+0x884] ;  /* 0x0008840001117983 */ /* 0x000ee80000300800 */
[----:B------:R1:W-:Y:S02]  /*3fbf0*/  LDGSTS.E [R6+0x5180], desc[UR22][R4.64], P2 ;  /* 0x0518000004067fae */ /* 0x0003e400091a1016 */
[----:B-1----:R-:W-:-:S02]  /*3fc00*/  IMAD.MOV.U32 R4, RZ, RZ, R7 ;  /* 0x000000ffff047224 */ /* 0x002fc400078e0007 */
[----:B------:R-:W-:Y:S01]  /*3fc10*/  IMAD.MOV.U32 R5, RZ, RZ, R14 ;  /* 0x000000ffff057224 */ /* 0x000fe200078e000e */
[----:B------:R-:W3:Y:S04]  /*3fc20*/  LDL.LU R7, [R1+0x8c8] ;  /* 0x0008c80001077983 */ /* 0x000ee80000300800 */
[----:B------:R-:W3:Y:S04]  /*3fc30*/  LDL.LU R14, [R1+0x908] ;  /* 0x00090800010e7983 */ /* 0x000ee80000300800 */
[----:B------:R1:W-:Y:S01]  /*3fc40*/  LDGSTS.E [R6+0x5580], desc[UR22][R4.64], P2 ;  /* 0x0558000004067fae */ /* 0x0003e200091a1016 */
[----:B------:R-:W-:-:S02]  /*3fc50*/  IADD3 R9, P4, PT, R9, R134, RZ ;  /* 0x0000008609097210 */ /* 0x000fc40007f9e0ff */
[----:B------:R-:W-:-:S03]  /*3fc60*/  IADD3 R8, P5, PT, R8, R134, RZ ;  /* 0x0000008608087210 */ /* 0x000fc60007fbe0ff */
[----:B------:R4:W-:Y:S01]  /*3fc70*/  STL [R1+0x748], R9 ;  /* 0x0007480901007387 */ /* 0x0009e20000100800 */
[--C-:B--2---:R-:W-:Y:S01]  /*3fc80*/  IMAD.X R16, R16, 0x1, R135.reuse, P4 ;  /* 0x0000000110107824 */ /* 0x104fe200020e0687 */
[----:B-1----:R-:W-:Y:S01]  /*3fc90*/  MOV R4, R9 ;  /* 0x0000000900047202 */ /* 0x002fe20000000f00 */
[----:B----4-:R-:W-:-:S03]  /*3fca0*/  IMAD.X R10, R10, 0x1, R135, P5 ;  /* 0x000000010a0a7824 */ /* 0x010fc600028e0687 */
[----:B------:R1:W-:Y:S04]  /*3fcb0*/  STL [R1+0x744], R16 ;  /* 0x0007441001007387 */ /* 0x0003e80000100800 */
[----:B------:R-:W-:Y:S01]  /*3fcc0*/  STL [R1+0x788], R8 ;  /* 0x0007880801007387 */ /* 0x000fe20000100800 */
[----:B------:R-:W-:-:S03]  /*3fcd0*/  IMAD.MOV.U32 R5, RZ, RZ, R16 ;  /* 0x000000ffff057224 */ /* 0x000fc600078e0010 */
[----:B------:R-:W2:Y:S04]  /*3fce0*/  LDL.LU R9, [R1+0x8c4] ;  /* 0x0008c40001097983 */ /* 0x000ea80000300800 */
[----:B------:R4:W-:Y:S04]  /*3fcf0*/  STL [R1+0x784], R10 ;  /* 0x0007840a01007387 */ /* 0x0009e80000100800 */
[----:B-1----:R-:W2:Y:S04]  /*3fd00*/  LDL.LU R16, [R1+0x904] ;  /* 0x0009040001107983 */ /* 0x002ea80000300800 */
[----:B------:R1:W-:Y:S01]  /*3fd10*/  LDGSTS.E [R6+0x5980], desc[UR22][R4.64], P2 ;  /* 0x0598000004067fae */ /* 0x0003e200091a1016 */
[----:B-----5:R-:W-:Y:S01]  /*3fd20*/  IADD3 R11, P4, PT, R11, R134, RZ ;  /* 0x000000860b0b7210 */ /* 0x020fe20007f9e0ff */
[----:B-1----:R-:W-:-:S02]  /*3fd30*/  IMAD.MOV.U32 R4, RZ, RZ, R8 ;  /* 0x000000ffff047224 */ /* 0x002fc400078e0008 */
[----:B------:R-:W-:Y:S02]  /*3fd40*/  IMAD.MOV.U32 R5, RZ, RZ, R10 ;  /* 0x000000ffff057224 */ /* 0x000fe400078e000a */
[----:B----4-:R-:W4:Y:S04]  /*3fd50*/  LDL.LU R10, [R1+0x948] ;  /* 0x00094800010a7983 */ /* 0x010f280000300800 */
[----:B------:R-:W5:Y:S01]  /*3fd60*/  LDL.LU R8, [R1+0x988] ;  /* 0x0009880001087983 */ /* 0x000f620000300800 */
[----:B------:R-:W-:-:S03]  /*3fd70*/  IADD3 R19, P5, PT, R19, R134, RZ ;  /* 0x0000008613137210 */ /* 0x000fc60007fbe0ff */
[----:B------:R-:W-:Y:S04]  /*3fd80*/  STL [R1+0x7c8], R11 ;  /* 0x0007c80b01007387 */ /* 0x000fe80000100800 */
[----:B------:R1:W-:Y:S01]  /*3fd90*/  LDGSTS.E [R6+0x5d80], desc[UR22][R4.64], P2 ;  /* 0x05d8000004067fae */ /* 0x0003e200091a1016 */
[----:B------:R-:W-:Y:S01]  /*3fda0*/  IMAD.X R12, R12, 0x1, R135, P4 ;  /* 0x000000010c0c7824 */ /* 0x000fe200020e0687 */
[----:B------:R-:W-:-:S04]  /*3fdb0*/  IADD3.X R20, PT, PT, R20, R135, RZ, P5, !PT ;  /* 0x0000008714147210 */ /* 0x000fc80002ffe4ff */
        /* <DEDUP_REMOVED lines=11> */
[----:B-1----:R-:W-:Y:S02]  /*3fe70*/  IMAD.MOV.U32 R4, RZ, RZ, R19 ;  /* 0x000000ffff047224 */ /* 0x002fe400078e0013 */
[----:B------:R-:W-:-:S05]  /*3fe80*/  IMAD.MOV.U32 R5, RZ, RZ, R20 ;  /* 0x000000ffff057224 */ /* 0x000fca00078e0014 */
[----:B------:R1:W-:Y:S02]  /*3fe90*/  LDGSTS.E [R6+0x6580], desc[UR22][R4.64], P2 ;  /* 0x0658000004067fae */ /* 0x0003e400091a1016 */
[----:B-1----:R-:W-:Y:S01]  /*3fea0*/  IMAD.MOV.U32 R4, RZ, RZ, R13 ;  /* 0x000000ffff047224 */ /* 0x002fe200078e000d */
[----:B---3--:R-:W-:-:S05]  /*3feb0*/  IADD3.X R18, PT, PT, R18, R135, RZ, P4, !PT ;  /* 0x0000008712127210 */ /* 0x008fca00027fe4ff */
[----:B------:R-:W-:Y:S01]  /*3fec0*/  STL [R1+0x844], R18 ;  /* 0x0008441201007387 */ /* 0x000fe20000100800 */
[----:B------:R-:W-:Y:S02]  /*3fed0*/  IMAD.MOV.U32 R5, RZ, RZ, R18 ;  /* 0x000000ffff057224 */ /* 0x000fe400078e0012 */
[----:B------:R-:W-:Y:S01]  /*3fee0*/  IMAD.X R17, R17, 0x1, R135, P5 ;  /* 0x0000000111117824 */ /* 0x000fe200028e0687 */
[----:B------:R1:W-:Y:S04]  /*3fef0*/  STL [R1+0x888], R15 ;  /* 0x0008880f01007387 */ /* 0x0003e80000100800 */
[----:B------:R-:W3:Y:S04]  /*3ff00*/  LDL.LU R13, [R1+0x1d0] ;  /* 0x0001d000010d7983 */ /* 0x000ee80000300800 */
[----:B------:R-:W-:Y:S04]  /*3ff10*/  STL [R1+0x884], R17 ;  /* 0x0008841101007387 */ /* 0x000fe80000100800 */
[----:B------:R1:W-:Y:S04]  /*3ff20*/  LDGSTS.E [R6+0x6980], desc[UR22][R4.64], P2 ;  /* 0x0698000004067fae */ /* 0x0003e800091a1016 */
[----:B------:R-:W3:Y:S01]  /*3ff30*/  LDL.LU R19, [R1+0x210] ;  /* 0x0002100001137983 */ /* 0x000ee20000300800 */
[----:B-1----:R-:W-:-:S03]  /*3ff40*/  IMAD.MOV.U32 R4, RZ, RZ, R15 ;  /* 0x000000ffff047224 */ /* 0x002fc600078e000f */
[----:B------:R-:W3:Y:S01]  /*3ff50*/  LDL.LU R15, [R1+0x1cc] ;  /* 0x0001cc00010f7983 */ /* 0x000ee20000300800 */
[-C--:B------:R-:W-:Y:S02]  /*3ff60*/  IADD3 R7, P4, PT, R7, R134.reuse, RZ ;  /* 0x0000008607077210 */ /* 0x080fe40007f9e0ff */
[----:B------:R-:W-:Y:S01]  /*3ff70*/  IADD3 R14, P5, PT, R14, R134, RZ ;  /* 0x000000860e0e7210 */ /* 0x000fe20007fbe0ff */
[----:B------:R-:W3:Y:S01]  /*3ff80*/  LDL.LU R20, [R1+0x20c] ;  /* 0x00020c0001147983 */ /* 0x000ee20000300800 */
[----:B------:R-:W-:-:S03]  /*3ff90*/  MOV R5, R17 ;  /* 0x0000001100057202 */ /* 0x000fc60000000f00 */
[----:B------:R1:W-:Y:S04]  /*3ffa0*/  STL [R1+0x8c8], R7 ;  /* 0x0008c80701007387 */ /* 0x0003e80000100800 */
[----:B------:R1:W-:Y:S02]  /*3ffb0*/  LDGSTS.E [R6+0x6d80], desc[UR22][R4.64], P2 ;  /* 0x06d8000004067fae */ /* 0x0003e400091a1016 */
[----:B-1----:R-:W-:Y:S02]  /*3ffc0*/  IMAD.MOV.U32 R4, RZ, RZ, R7 ;  /* 0x000000ffff047224 */ /* 0x002fe400078e0007 */
[----:B--2---:R-:W-:-:S05]  /*3ffd0*/  IMAD.X R9, R9, 0x1, R135, P4 ;  /* 0x0000000109097824 */ /* 0x004fca00020e0687 */
[----:B------:R1:W-:Y:S01]  /*3ffe0*/  STL [R1+0x8c4], R9 ;  /* 0x0008c40901007387 */ /* 0x0003e20000100800 */
[----:B------:R-:W-:-:S03]  /*3fff0*/  IMAD.X R16, R16, 0x1, R135, P5 ;  /* 0x0000000110107824 */ /* 0x000fc600028e0687 */
[----:B------:R-:W-:Y:S01]  /*40000*/  STL [R1+0x908], R14 ;  /* 0x0009080e01007387 */ /* 0x000fe20000100800 */
[----:B------:R-:W-:-:S03]  /*40010*/  IMAD.MOV.U32 R5, RZ, RZ, R9 ;  /* 0x000000ffff057224 */ /* 0x000fc600078e0009 */
[----:B------:R-:W2:Y:S04]  /*40020*/  LDL.LU R7, [R1+0x250] ;  /* 0x0002500001077983 */ /* 0x000ea80000300800 */
[----:B------:R-:W-:Y:S04]  /*40030*/  STL [R1+0x904], R16 ;  /* 0x0009041001007387 */ /* 0x000fe80000100800 */
[----:B-1----:R-:W2:Y:S04]  /*40040*/  LDL.LU R9, [R1+0x290] ;  /* 0x0002900001097983 */ /* 0x002ea80000300800 */
[----:B------:R-:W2:Y:S01]  /*40050*/  LDL.LU R17, [R1+0x24c] ;  /* 0x00024c0001117983 */ /* 0x000ea20000300800 */
[----:B----4-:R-:W-:-:S03]  /*40060*/  IADD3 R10, P4, PT, R10, R134, RZ ;  /* 0x000000860a0a7210 */ /* 0x010fc60007f9e0ff */
[----:B------:R1:W-:Y:S04]  /*40070*/  LDGSTS.E [R6+0x7180], desc[UR22][R4.64], P2 ;  /* 0x0718000004067fae */ /* 0x0003e800091a1016 */
[----:B------:R-:W4:Y:S01]  /*40080*/  LDL.LU R18, [R1+0x28c] ;  /* 0x00028c0001127983 */ /* 0x000f220000300800 */
[----:B-----5:R-:W-:Y:S02]  /*40090*/  IADD3 R8, P5, PT, R8, R134, RZ ;  /* 0x0000008608087210 */ /* 0x020fe40007fbe0ff */
[----:B-1----:R-:W-:Y:S01]  /*400a0*/  MOV R4, R14 ;  /* 0x0000000e00047202 */ /* 0x002fe20000000f00 */
[----:B------:R-:W-:Y:S01]  /*400b0*/  IMAD.MOV.U32 R5, RZ, RZ, R16 ;  /* 0x000000ffff057224 */ /* 0x000fe200078e0010 */
[----:B------:R1:W-:Y:S04]  /*400c0*/  STL [R1+0x948], R10 ;  /* 0x0009480a01007387 */ /* 0x0003e80000100800 */
[----:B------:R5:W-:Y:S01]  /*400d0*/  LDGSTS.E [R6+0x7580], desc[UR22][R4.64], P2 ;  /* 0x0758000004067fae */ /* 0x000be200091a1016 */
[----:B------:R-:W-:-:S02]  /*400e0*/  IMAD.X R12, R12, 0x1, R135, P4 ;  /* 0x000000010c0c7824 */ /* 0x000fc400020e0687 */
[----:B-----5:R-:W-:-:S03]  /*400f0*/  IMAD.MOV.U32 R4, RZ, RZ, R10 ;  /* 0x000000ffff047224 */ /* 0x020fc600078e000a */
[----:B------:R5:W-:Y:S01]  /*40100*/  STL [R1+0x944], R12 ;  /* 0x0009440c01007387 */ /* 0x000be20000100800 */
[----:B------:R-:W-:Y:S01]  /*40110*/  MOV R5, R12 ;  /* 0x0000000c00057202 */ /* 0x000fe20000000f00 */
[----:B------:R-:W-:Y:S02]  /*40120*/  IMAD.X R11, R11, 0x1, R135, P5 ;  /* 0x000000010b0b7824 */ /* 0x000fe400028e0687 */
[----:B------:R-:W-:Y:S04]  /*40130*/  STL [R1+0x988], R8 ;  /* 0x0009880801007387 */ /* 0x000fe80000100800 */
[----:B-1----:R-:W4:Y:S04]  /*40140*/  LDL.LU R10, [R1+0x2d0] ;  /* 0x0002d000010a7983 */ /* 0x002f280000300800 */
[----:B------:R1:W-:Y:S04]  /*40150*/  STL [R1+0x984], R11 ;  /* 0x0009840b01007387 */ /* 0x0003e80000100800 */
[----:B------:R1:W-:Y:S04]  /*40160*/  LDGSTS.E [R6+0x7980], desc[UR22][R4.64], P2 ;  /* 0x0798000004067fae */ /* 0x0003e800091a1016 */
[----:B-----5:R-:W5:Y:S01]  /*40170*/  LDL.LU R12, [R1+0x310] ;  /* 0x00031000010c7983 */ /* 0x020f620000300800 */
        /* <DEDUP_REMOVED lines=14> */
[----:B------:R-:W-:-:S03]  /*40260*/  IMAD.MOV.U32 R4, RZ, RZ, R13 ;  /* 0x000000ffff047224 */ /* 0x000fc600078e000d */
[----:B-1----:R-:W3:Y:S04]  /*40270*/  LDL.LU R15, [R1+0x34c] ;  /* 0x00034c00010f7983 */ /* 0x002ee80000300800 */
[----:B------:R-:W3:Y:S01]  /*40280*/  LDL.LU R13, [R1+0x38c] ;  /* 0x00038c00010d7983 */ /* 0x000ee20000300800 */
[----:B------:R-:W-:Y:S02]  /*40290*/  LOP3.LUT R6, R132, 0x40, RZ, 0x3c, !PT ;  /* 0x0000004084067812 */ /* 0x000fe400078e3cff */
[----:B------:R-:W-:-:S03]  /*402a0*/  IADD3.X R20, PT, PT, R20, R135, RZ, P5, !PT ;  /* 0x0000008714147210 */ /* 0x000fc60002ffe4ff */
[----:B------:R-:W-:-:S05]  /*402b0*/  VIADD R6, R6, UR5 ;  /* 0x0000000506067c36 */ /* 0x000fca0008000000 */
[----:B------:R1:W-:Y:S04]  /*402c0*/  LDGSTS.E [R6+0x200], desc[UR22][R4.64], P2 ;  /* 0x0020000004067fae */ /* 0x0003e800091a1016 */
[----:B------:R-:W-:Y:S01]  /*402d0*/  STL [R1+0x20c], R20 ;  /* 0x00020c1401007387 */ /* 0x000fe20000100800 */
[----:B-1----:R-:W-:Y:S02]  /*402e0*/  IMAD.MOV.U32 R4, RZ, RZ, R19 ;  /* 0x000000ffff047224 */ /* 0x002fe400078e0013 */
[----:B------:R-:W-:Y:S01]  /*402f0*/  IMAD.MOV.U32 R5, RZ, RZ, R20 ;  /* 0x000000ffff057224 */ /* 0x000fe200078e0014 */
[----:B--2---:R-:W-:-:S04]  /*40300*/  IADD3 R7, P4, PT, R7, R134, RZ ;  /* 0x0000008607077210 */ /* 0x004fc80007f9e0ff */
[----:B------:R1:W-:Y:S01]  /*40310*/  LDGSTS.E [R6+0x600], desc[UR22][R4.64], P2 ;  /* 0x0060000004067fae */ /* 0x0003e200091a1016 */
[----:B------:R-:W-:Y:S02]  /*40320*/  IADD3 R9, P5, PT, R9, R134, RZ ;  /* 0x0000008609097210 */ /* 0x000fe40007fbe0ff */
[----:B------:R-:W-:Y:S01]  /*40330*/  IADD3.X R17, PT, PT, R17, R135, RZ, P4, !PT ;  /* 0x0000008711117210 */ /* 0x000fe200027fe4ff */
[----:B------:R-:W-:Y:S01]  /*40340*/  STL [R1+0x250], R7 ;  /* 0x0002500701007387 */ /* 0x000fe20000100800 */
[----:B-1----:R-:W-:-:S03]  /*40350*/  IMAD.MOV.U32 R4, RZ, RZ, R7 ;  /* 0x000000ffff047224 */ /* 0x002fc600078e0007 */
[----:B------:R1:W-:Y:S01]  /*40360*/  STL [R1+0x24c], R17 ;  /* 0x00024c1101007387 */ /* 0x0003e20000100800 */
[----:B------:R-:W-:Y:S02]  /*40370*/  IMAD.MOV.U32 R5, RZ, RZ, R17 ;  /* 0x000000ffff057224 */ /* 0x000fe400078e0011 */
[----:B----4-:R-:W-:Y:S01]  /*40380*/  IMAD.X R18, R18, 0x1, R135, P5 ;  /* 0x0000000112127824 */ /* 0x010fe200028e0687 */
[----:B------:R-:W-:Y:S04]  /*40390*/  STL [R1+0x290], R9 ;  /* 0x0002900901007387 */ /* 0x000fe80000100800 */
[----:B------:R2:W-:Y:S04]  /*403a0*/  LDGSTS.E [R6+0xa00], desc[UR22][R4.64], P2 ;  /* 0x00a0000004067fae */ /* 0x0005e800091a1016 */
[----:B-1----:R-:W4:Y:S04]  /*403b0*/  LDL.LU R17, [R1+0x3d0] ;  /* 0x0003d00001117983 */ /* 0x002f280000300800 */
[----:B------:R1:W-:Y:S04]  /*403c0*/  STL [R1+0x28c], R18 ;  /* 0x00028c1201007387 */ /* 0x0003e80000100800 */
[----:B------:R-:W4:Y:S01]  /*403d0*/  LDL.LU R7, [R1+0x410] ;  /* 0x0004100001077983 */ /* 0x000f220000300800 */
[----:B--2---:R-:W-:-:S03]  /*403e0*/  MOV R5, R18 ;  /* 0x0000001200057202 */ /* 0x004fc60000000f00 */
[----:B-1----:R-:W2:Y:S01]  /*403f0*/  LDL.LU R18, [R1+0x3cc] ;  /* 0x0003cc0001127983 */ /* 0x002ea20000300800 */
[----:B------:R-:W-:-:S03]  /*40400*/  IMAD.MOV.U32 R4, RZ, RZ, R9 ;  /* 0x000000ffff047224 */ /* 0x000fc600078e0009 */
[----:B------:R-:W2:Y:S04]  /*40410*/  LDL.LU R9, [R1+0x40c] ;  /* 0x00040c0001097983 */ /* 0x000ea80000300800 */
[----:B------:R1:W-:Y:S01]  /*40420*/  LDGSTS.E [R6+0xe00], desc[UR22][R4.64], P2 ;  /* 0x00e0000004067fae */ /* 0x0003e200091a1016 */
[----:B------:R-:W-:-:S05]  /*40430*/  IADD3 R10, P4, PT, R10, R134, RZ ;  /* 0x000000860a0a7210 */ /* 0x000fca0007f9e0ff */
[----:B------:R5:W-:Y:S01]  /*40440*/  STL [R1+0x2d0], R10 ;  /* 0x0002d00a01007387 */ /* 0x000be20000100800 */
[----:B-1----:R-:W-:Y:S01]  /*40450*/  IMAD.MOV.U32 R4, RZ, RZ, R10 ;  /* 0x000000ffff047224 */ /* 0x002fe200078e000a */
[----:B-----5:R-:W-:Y:S01]  /*40460*/  IADD3 R12, P5, PT, R12, R134, RZ ;  /* 0x000000860c0c7210 */ /* 0x020fe20007fbe0ff */
[----:B------:R-:W-:-:S04]  /*40470*/  IMAD.X R11, R11, 0x1, R135, P4 ;  /* 0x000000010b0b7824 */ /* 0x000fc800020e0687 */
[----:B------:R-:W-:Y:S01]  /*40480*/  IMAD.X R16, R16, 0x1, R135, P5 ;  /* 0x0000000110107824 */ /* 0x000fe200028e0687 */
[----:B------:R1:W-:Y:S01]  /*40490*/  STL [R1+0x2cc], R11 ;  /* 0x0002cc0b01007387 */ /* 0x0003e20000100800 */
[----:B------:R-:W-:-:S03]  /*404a0*/  IMAD.MOV.U32 R5, RZ, RZ, R11 ;  /* 0x000000ffff057224 */ /* 0x000fc600078e000b */
[----:B------:R-:W-:Y:S04]  /*404b0*/  STL [R1+0x310], R12 ;  /* 0x0003100c01007387 */ /* 0x000fe80000100800 */
[----:B------:R-:W5:Y:S04]  /*404c0*/  LDL.LU R10, [R1+0x450] ;  /* 0x00045000010a7983 */ /* 0x000f680000300800 */
[----:B------:R1:W-:Y:S04]  /*404d0*/  STL [R1+0x30c], R16 ;  /* 0x00030c1001007387 */ /* 0x0003e80000100800 */
[----:B------:R1:W-:Y:S04]  /*404e0*/  LDGSTS.E [R6+0x1200], desc[UR22][R4.64], P2 ;  /* 0x0120000004067fae */ /* 0x0003e800091a1016 */
[----:B-1----:R-:W5:Y:S01]  /*404f0*/  LDL.LU R11, [R1+0x490] ;  /* 0x00049000010b7983 */ /* 0x002f620000300800 */
[----:B------:R-:W-:Y:S01]  /*40500*/  IADD3 R14, P4, PT, R14, R134, RZ ;  /* 0x000000860e0e7210 */ /* 0x000fe20007f9e0ff */
[----:B------:R-:W-:-:S02]  /*40510*/  IMAD.MOV.U32 R5, RZ, RZ, R16 ;  /* 0x000000ffff057224 */ /* 0x000fc400078e0010 */
[----:B------:R-:W5:Y:S01]  /*40520*/  LDL.LU R16, [R1+0x44c] ;  /* 0x00044c0001107983 */ /* 0x000f620000300800 */
[----:B------:R-:W-:-:S03]  /*40530*/  MOV R4, R12 ;  /* 0x0000000c00047202 */ /* 0x000fc60000000f00 */
[----:B------:R-:W5:Y:S01]  /*40540*/  LDL.LU R12, [R1+0x48c] ;  /* 0x00048c00010c7983 */ /* 0x000f620000300800 */
[----:B------:R-:W-:-:S03]  /*40550*/  IADD3 R8, P5, PT, R8, R134, RZ ;  /* 0x0000008608087210 */ /* 0x000fc60007fbe0ff */
[----:B------:R1:W-:Y:S04]  /*40560*/  STL [R1+0x350], R14 ;  /* 0x0003500e01007387 */ /* 0x0003e80000100800 */
[----:B------:R1:W-:Y:S02]  /*40570*/  LDGSTS.E [R6+0x1600], desc[UR22][R4.64], P2 ;  /* 0x0160000004067fae */ /* 0x0003e400091a1016 */
[----:B-1----:R-:W-:Y:S02]  /*40580*/  IMAD.MOV.U32 R4, RZ, RZ, R14 ;  /* 0x000000ffff047224 */ /* 0x002fe400078e000e */
[--C-:B---3--:R-:W-:Y:S02]  /*40590*/  IMAD.X R15, R15, 0x1, R135.reuse, P4 ;  /* 0x000000010f0f7824 */ /* 0x108fe400020e0687 */
[----:B------:R-:W-:-:S03]  /*405a0*/  IMAD.X R13, R13, 0x1, R135, P5 ;  /* 0x000000010d0d7824 */ /* 0x000fc600028e0687 */
[----:B------:R1:W-:Y:S04]  /*405b0*/  STL [R1+0x34c], R15 ;  /* 0x00034c0f01007387 */ /* 0x0003e80000100800 */
[----:B------:R3:W-:Y:S01]  /*405c0*/  STL [R1+0x390], R8 ;  /* 0x0003900801007387 */ /* 0x0007e20000100800 */
[----:B------:R-:W-:-:S03]  /*405d0*/  MOV R5, R15 ;  /* 0x0000000f00057202 */ /* 0x000fc60000000f00 */
[----:B------:R-:W5:Y:S04]  /*405e0*/  LDL.LU R14, [R1+0x4d0] ;  /* 0x0004d000010e7983 */ /* 0x000f680000300800 */
[----:B------:R3:W-:Y:S04]  /*405f0*/  STL [R1+0x38c], R13 ;  /* 0x00038c0d01007387 */ /* 0x0007e80000100800 */
[----:B------:R-:W5:Y:S04]  /*40600*/  LDL.LU R19, [R1+0x510] ;  /* 0x0005100001137983 */ /* 0x000f680000300800 */
[----:B-1----:R-:W5:Y:S04]  /*40610*/  LDL.LU R15, [R1+0x4cc] ;  /* 0x0004cc00010f7983 */ /* 0x002f680000300800 */
[----:B------:R-:W5:Y:S04]  /*40620*/  LDL.LU R20, [R1+0x50c] ;  /* 0x00050c0001147983 */ /* 0x000f680000300800 */
[----:B------:R1:W-:Y:S02]  /*40630*/  LDGSTS.E [R6+0x1a00], desc[UR22][R4.64], P2 ;  /* 0x01a0000004067fae */ /* 0x0003e400091a1016 */
[----:B-1----:R-:W-:-:S02]  /*40640*/  IMAD.MOV.U32 R4, RZ, RZ, R8 ;  /* 0x000000ffff047224 */ /* 0x002fc400078e0008 */
[----:B------:R-:W-:Y:S01]  /*40650*/  IMAD.MOV.U32 R5, RZ, RZ, R13 ;  /* 0x000000ffff057224 */ /* 0x000fe200078e000d */
[----:B---3--:R-:W3:Y:S04]  /*40660*/  LDL.LU R8, [R1+0x550] ;  /* 0x0005500001087983 */ /* 0x008ee80000300800 */
[----:B------:R-:W3:Y:S04]  /*40670*/  LDL.LU R13, [R1+0x590] ;  /* 0x00059000010d7983 */ /* 0x000ee80000300800 */
[----:B------:R1:W-:Y:S01]  /*40680*/  LDGSTS.E [R6+0x1e00], desc[UR22][R4.64], P2 ;  /* 0x01e0000004067fae */ /* 0x0003e200091a1016 */
[----:B----4-:R-:W-:-:S05]  /*40690*/  IADD3 R17, P4, PT, R17, R134, RZ ;  /* 0x0000008611117210 */ /* 0x010fca0007f9e0ff */
[----:B------:R4:W-:Y:S01]  /*406a0*/  STL [R1+0x3d0], R17 ;  /* 0x0003d01101007387 */ /* 0x0009e20000100800 */
[----:B------:R-:W-:Y:S01]  /*406b0*/  IADD3 R7, P5, PT, R7, R134, RZ ;  /* 0x0000008607077210 */ /* 0x000fe20007fbe0ff */
[----:B--2---:R-:W-:Y:S01]  /*406c0*/  IMAD.X R18, R18, 0x1, R135, P4 ;  /* 0x0000000112127824 */ /* 0x004fe200020e0687 */
[----:B-1----:R-:W-:-:S03]  /*406d0*/  MOV R4, R17 ;  /* 0x0000001100047202 */ /* 0x002fc60000000f00 */
[----:B------:R-:W-:Y:S01]  /*406e0*/  IMAD.X R9, R9, 0x1, R135, P5 ;  /* 0x0000000109097824 */ /* 0x000fe200028e0687 */
[----:B------:R1:W-:Y:S04]  /*406f0*/  STL [R1+0x3cc], R18 ;  /* 0x0003cc1201007387 */ /* 0x0003e80000100800 */
[----:B------:R2:W-:Y:S04]  /*40700*/  STL [R1+0x410], R7 ;  /* 0x0004100701007387 */ /* 0x0005e80000100800 */
[----:B----4-:R-:W4:Y:S01]  /*40710*/  LDL.LU R17, [R1+0x54c] ;  /* 0x00054c0001117983 */ /* 0x010f220000300800 */
[----:B------:R-:W-:-:S03]  /*40720*/  IMAD.MOV.U32 R5, RZ, RZ, R18 ;  /* 0x000000ffff057224 */ /* 0x000fc600078e0012 */
[----:B------:R2:W-:Y:S04]  /*40730*/  STL [R1+0x40c], R9 ;  /* 0x00040c0901007387 */ /* 0x0005e80000100800 */
[----:B-1----:R-:W4:Y:S04]  /*40740*/  LDL.LU R18, [R1+0x58c] ;  /* 0x00058c0001127983 */ /* 0x002f280000300800 */
[----:B------:R1:W-:Y:S02]  /*40750*/  LDGSTS.E [R6+0x2200], desc[UR22][R4.64], P2 ;  /* 0x0220000004067fae */ /* 0x0003e400091a1016 */
[----:B-1----:R-:W-:-:S02]  /*40760*/  IMAD.MOV.U32 R4, RZ, RZ, R7 ;  /* 0x000000ffff047224 */ /* 0x002fc400078e0007 */
[----:B------:R-:W-:Y:S01]  /*40770*/  IMAD.MOV.U32 R5, RZ, RZ, R9 ;  /* 0x000000ffff057224 */ /* 0x000fe200078e0009 */
[----:B--2---:R-:W2:Y:S04]  /*40780*/  LDL.LU R7, [R1+0x5d0] ;  /* 0x0005d00001077983 */ /* 0x004ea80000300800 */
[----:B------:R-:W2:Y:S04]  /*40790*/  LDL.LU R9, [R1+0x610] ;  /* 0x0006100001097983 */ /* 0x000ea80000300800 */
[----:B------:R1:W-:Y:S01]  /*407a0*/  LDGSTS.E [R6+0x2600], desc[UR22][R4.64], P2 ;  /* 0x0260000004067fae */ /* 0x0003e200091a1016 */
[----:B-----5:R-:W-:-:S05]  /*407b0*/  IADD3 R10, P4, PT, R10, R134, RZ ;  /* 0x000000860a0a7210 */ /* 0x020fca0007f9e0ff */
[----:B------:R5:W-:Y:S01]  /*407c0*/  STL [R1+0x450], R10 ;  /* 0x0004500a01007387 */ /* 0x000be20000100800 */
[----:B------:R-:W-:Y:S01]  /*407d0*/  IADD3 R11, P5, PT, R11, R134, RZ ;  /* 0x000000860b0b7210 */ /* 0x000fe20007fbe0ff */
[----:B-1----:R-:W-:Y:S02]  /*407e0*/  IMAD.MOV.U32 R4, RZ, RZ, R10 ;  /* 0x000000ffff047224 */ /* 0x002fe400078e000a */
[----:B------:R-:W-:Y:S01]  /*407f0*/  IMAD.X R16, R16, 0x1, R135, P4 ;  /* 0x0000000110107824 */ /* 0x000fe200020e0687 */
[----:B------:R-:W-:-:S04]  /*40800*/  IADD3.X R12, PT, PT, R12, R135, RZ, P5, !PT ;  /* 0x000000870c0c7210 */ /* 0x000fc80002ffe4ff */
[----:B------:R1:W-:Y:S04]  /*40810*/  STL [R1+0x44c], R16 ;  /* 0x00044c1001007387 */ /* 0x0003e80000100800 */
[----:B------:R1:W-:Y:S04]  /*40820*/  STL [R1+0x490], R11 ;  /* 0x0004900b01007387 */ /* 0x0003e80000100800 */
[----:B-----5:R-:W5:Y:S01]  /*40830*/  LDL.LU R10, [R1+0x5cc] ;  /* 0x0005cc00010a7983 */ /* 0x020f620000300800 */
[----:B------:R-:W-:-:S03]  /*40840*/  IMAD.MOV.U32 R5, RZ, RZ, R16 ;  /* 0x000000ffff057224 */ /* 0x000fc600078e0010 */
[----:B------:R1:W-:Y:S04]  /*40850*/  STL [R1+0x48c], R12 ;  /* 0x00048c0c01007387 */ /* 0x0003e80000100800 */
[----:B-1----:R-:W5:Y:S04]  /*40860*/  LDL.LU R16, [R1+0x60c] ;  /* 0x00060c0001107983 */ /* 0x002f680000300800 */
        /* <DEDUP_REMOVED lines=22> */
[----:B-1----:R-:W-:Y:S01]  /*409d0*/  IMAD.MOV.U32 R4, RZ, RZ, R19 ;  /* 0x000000ffff047224 */ /* 0x002fe200078e0013 */
[----:B------:R-:W-:-:S05]  /*409e0*/  MOV R5, R20 ;  /* 0x0000001400057202 */ /* 0x000fca0000000f00 */
[----:B------:R1:W-:Y:S02]  /*409f0*/  LDGSTS.E [R6+0x3600], desc[UR22][R4.64], P2 ;  /* 0x0360000004067fae */ /* 0x0003e400091a1016 */
[----:B-1----:R-:W-:Y:S02]  /*40a00*/  IMAD.MOV.U32 R4, RZ, RZ, R8 ;  /* 0x000000ffff047224 */ /* 0x002fe400078e0008 */
[----:B----4-:R-:W-:-:S04]  /*40a10*/  IMAD.X R17, R17, 0x1, R135, P4 ;  /* 0x0000000111117824 */ /* 0x010fc800020e0687 */
        /* <DEDUP_REMOVED lines=8> */
[----:B---3--:R-:W-:Y:S01]  /*40aa0*/  IMAD.MOV.U32 R5, RZ, RZ, R18 ;  /* 0x000000ffff057224 */ /* 0x008fe200078e0012 */
[----:B--2---:R-:W-:-:S02]  /*40ab0*/  IADD3 R7, P4, PT, R7, R134, RZ ;  /* 0x0000008607077210 */ /* 0x004fc40007f9e0ff */
[----:B-1----:R-:W2:Y:S01]  /*40ac0*/  LDL.LU R18, [R1+0x6cc] ;  /* 0x0006cc0001127983 */ /* 0x002ea20000300800 */
[----:B------:R-:W-:Y:S02]  /*40ad0*/  MOV R4, R13 ;  /* 0x0000000d00047202 */ /* 0x000fe40000000f00 */
[----:B------:R-:W-:Y:S01]  /*40ae0*/  IADD3 R9, P5, PT, R9, R134, RZ ;  /* 0x0000008609097210 */ /* 0x000fe20007fbe0ff */
[----:B------:R-:W3:Y:S04]  /*40af0*/  LDL.LU R13, [R1+0x70c] ;  /* 0x00070c00010d7983 */ /* 0x000ee80000300800 */
[----:B------:R1:W-:Y:S04]  /*40b00*/  LDGSTS.E [R6+0x3e00], desc[UR22][R4.64], P2 ;  /* 0x03e0000004067fae */ /* 0x0003e800091a1016 */
[----:B------:R-:W-:Y:S01]  /*40b10*/  STL [R1+0x5d0], R7 ;  /* 0x0005d00701007387 */ /* 0x000fe20000100800 */
[----:B-1----:R-:W-:-:S02]  /*40b20*/  IMAD.MOV.U32 R4, RZ, RZ, R7 ;  /* 0x000000ffff047224 */ /* 0x002fc400078e0007 */
[----:B-----5:R-:W-:-:S05]  /*40b30*/  IMAD.X R10, R10, 0x1, R135, P4 ;  /* 0x000000010a0a7824 */ /* 0x020fca00020e0687 */
[----:B------:R-:W-:Y:S01]  /*40b40*/  MOV R5, R10 ;  /* 0x0000000a00057202 */ /* 0x000fe20000000f00 */
[----:B------:R1:W-:Y:S01]  /*40b50*/  STL [R1+0x5cc], R10 ;  /* 0x0005cc0a01007387 */ /* 0x0003e20000100800 */
[----:B------:R-:W-:-:S03]  /*40b60*/  IMAD.X R16, R16, 0x1, R135, P5 ;  /* 0x0000000110107824 */ /* 0x000fc600028e0687 */
[----:B------:R-:W-:Y:S04]  /*40b70*/  STL [R1+0x610], R9 ;  /* 0x0006100901007387 */ /* 0x000fe80000100800 */
[----:B------:R5:W-:Y:S04]  /*40b80*/  LDGSTS.E [R6+0x4200], desc[UR22][R4.64], P2 ;  /* 0x0420000004067fae */ /* 0x000be800091a1016 */
[----:B-1----:R-:W3:Y:S04]  /*40b90*/  LDL.LU R10, [R1+0x750] ;  /* 0x00075000010a7983 */ /* 0x002ee80000300800 */
[----:B------:R1:W-:Y:S04]  /*40ba0*/  STL [R1+0x60c], R16 ;  /* 0x00060c1001007387 */ /* 0x0003e80000100800 */
[----:B------:R-:W3:Y:S01]  /*40bb0*/  LDL.LU R7, [R1+0x790] ;  /* 0x0007900001077983 */ /* 0x000ee20000300800 */
[----:B-----5:R-:W-:Y:S01]  /*40bc0*/  IMAD.MOV.U32 R5, RZ, RZ, R16 ;  /* 0x000000ffff057224 */ /* 0x020fe200078e0010 */
[----:B------:R-:W-:-:S02]  /*40bd0*/  IADD3 R11, P4, PT, R11, R134, RZ ;  /* 0x000000860b0b7210 */ /* 0x000fc40007f9e0ff */
[----:B-1----:R-:W5:Y:S01]  /*40be0*/  LDL.LU R16, [R1+0x74c] ;  /* 0x00074c0001107983 */ /* 0x002f620000300800 */
[----:B------:R-:W-:-:S03]  /*40bf0*/  IMAD.MOV.U32 R4, RZ, RZ, R9 ;  /* 0x000000ffff047224 */ /* 0x000fc600078e0009 */
[----:B------:R-:W5:Y:S01]  /*40c00*/  LDL.LU R9, [R1+0x78c] ;  /* 0x00078c0001097983 */ /* 0x000f620000300800 */
[----:B------:R-:W-:-:S03]  /*40c10*/  IADD3 R12, P5, PT, R12, R134, RZ ;  /* 0x000000860c0c7210 */ /* 0x000fc60007fbe0ff */
[----:B------:R1:W-:Y:S04]  /*40c20*/  LDGSTS.E [R6+0x4600], desc[UR22][R4.64], P2 ;  /* 0x0460000004067fae */ /* 0x0003e800091a1016 */
[----:B------:R1:W-:Y:S02]  /*40c30*/  STL [R1+0x650], R11 ;  /* 0x0006500b01007387 */ /* 0x0003e40000100800 */
[----:B-1----:R-:W-:Y:S01]  /*40c40*/  MOV R4, R11 ;  /* 0x0000000b00047202 */ /* 0x002fe20000000f00 */
[----:B------:R-:W-:-:S04]  /*40c50*/  IMAD.X R15, R15, 0x1, R135, P4 ;  /* 0x000000010f0f7824 */ /* 0x000fc800020e0687 */
[----:B------:R-:W-:Y:S01]  /*40c60*/  IMAD.MOV.U32 R5, RZ, RZ, R15 ;  /* 0x000000ffff057224 */ /* 0x000fe200078e000f */
        /* <DEDUP_REMOVED lines=14> */
[----:B----4-:R-:W-:-:S05]  /*40d50*/  IADD3 R17, P4, PT, R17, R134, RZ ;  /* 0x0000008611117210 */ /* 0x010fca0007f9e0ff */
[----:B------:R-:W-:Y:S01]  /*40d60*/  STL [R1+0x6d0], R17 ;  /* 0x0006d01101007387 */ /* 0x000fe20000100800 */
[----:B------:R-:W-:Y:S01]  /*40d70*/  IADD3 R8, P5, PT, R8, R134, RZ ;  /* 0x0000008608087210 */ /* 0x000fe20007fbe0ff */
[----:B--2---:R-:W-:-:S03]  /*40d80*/  IMAD.X R18, R18, 0x1, R135, P4 ;  /* 0x0000000112127824 */ /* 0x004fc600020e0687 */
[----:B---3--:R-:W-:Y:S02]  /*40d90*/  IADD3.X R13, PT, PT, R13, R135, RZ, P5, !PT ;  /* 0x000000870d0d7210 */ /* 0x008fe40002ffe4ff */
[----:B------:R2:W-:Y:S01]  /*40da0*/  STL [R1+0x6cc], R18 ;  /* 0x0006cc1201007387 */ /* 0x0005e20000100800 */
[----:B-1----:R-:W-:-:S03]  /*40db0*/  IMAD.MOV.U32 R5, RZ, RZ, R18 ;  /* 0x000000ffff057224 */ /* 0x002fc600078e0012 */
[----:B------:R1:W-:Y:S01]  /*40dc0*/  STL [R1+0x710], R8 ;  /* 0x0007100801007387 */ /* 0x0003e20000100800 */
[----:B------:R-:W-:-:S03]  /*40dd0*/  IMAD.MOV.U32 R4, RZ, RZ, R17 ;  /* 0x000000ffff047224 */ /* 0x000fc600078e0011 */
[----:B--2---:R-:W2:Y:S04]  /*40de0*/  LDL.LU R18, [R1+0x84c] ;  /* 0x00084c0001127983 */ /* 0x004ea80000300800 */
[----:B------:R3:W-:Y:S04]  /*40df0*/  STL [R1+0x70c], R13 ;  /* 0x00070c0d01007387 */ /* 0x0007e80000100800 */
[----:B------:R-:W4:Y:S04]  /*40e00*/  LDL.LU R17, [R1+0x88c] ;  /* 0x00088c0001117983 */ /* 0x000f280000300800 */
[----:B------:R1:W-:Y:S02]  /*40e10*/  LDGSTS.E [R6+0x5200], desc[UR22][R4.64], P2 ;  /* 0x0520000004067fae */ /* 0x0003e400091a1016 */
[----:B-1----:R-:W-:-:S02]  /*40e20*/  IMAD.MOV.U32 R4, RZ, RZ, R8 ;  /* 0x000000ffff047224 */ /* 0x002fc400078e0008 */
[----:B------:R-:W-:Y:S01]  /*40e30*/  IMAD.MOV.U32 R5, RZ, RZ, R13 ;  /* 0x000000ffff057224 */ /* 0x000fe200078e000d */
[----:B------:R-:W4:Y:S04]  /*40e40*/  LDL.LU R8, [R1+0x8d0] ;  /* 0x0008d00001087983 */ /* 0x000f280000300800 */
[----:B---3--:R-:W3:Y:S04]  /*40e50*/  LDL.LU R13, [R1+0x910] ;  /* 0x00091000010d7983 */ /* 0x008ee80000300800 */
[----:B------:R1:W-:Y:S01]  /*40e60*/  LDGSTS.E [R6+0x5600], desc[UR22][R4.64], P2 ;  /* 0x0560000004067fae */ /* 0x0003e200091a1016 */
[----:B------:R-:W-:-:S05]  /*40e70*/  IADD3 R10, P4, PT, R10, R134, RZ ;  /* 0x000000860a0a7210 */ /* 0x000fca0007f9e0ff */
[----:B------:R5:W-:Y:S01]  /*40e80*/  STL [R1+0x750], R10 ;  /* 0x0007500a01007387 */ /* 0x000be20000100800 */
[----:B------:R-:W-:Y:S02]  /*40e90*/  IADD3 R7, P5, PT, R7, R134, RZ ;  /* 0x0000008607077210 */ /* 0x000fe40007fbe0ff */
[----:B-----5:R-:W-:Y:S01]  /*40ea0*/  IADD3.X R16, PT, PT, R16, R135, RZ, P4, !PT ;  /* 0x0000008710107210 */ /* 0x020fe200027fe4ff */
[----:B-1----:R-:W-:Y:S02]  /*40eb0*/  IMAD.MOV.U32 R4, RZ, RZ, R10 ;  /* 0x000000ffff047224 */ /* 0x002fe400078e000a */
[----:B------:R-:W-:Y:S02]  /*40ec0*/  IMAD.X R9, R9, 0x1, R135, P5 ;  /* 0x0000000109097824 */ /* 0x000fe400028e0687 */
[----:B------:R1:W-:Y:S04]  /*40ed0*/  STL [R1+0x74c], R16 ;  /* 0x00074c1001007387 */ /* 0x0003e80000100800 */
[----:B------:R-:W-:Y:S04]  /*40ee0*/  STL [R1+0x790], R7 ;  /* 0x0007900701007387 */ /* 0x000fe80000100800 */
[----:B------:R-:W5:Y:S01]  /*40ef0*/  LDL.LU R10, [R1+0x8cc] ;  /* 0x0008cc00010a7983 */ /* 0x000f620000300800 */
[----:B------:R-:W-:-:S03]  /*40f00*/  IMAD.MOV.U32 R5, RZ, RZ, R16 ;  /* 0x000000ffff057224 */ /* 0x000fc600078e0010 */
[----:B------:R1:W-:Y:S04]  /*40f10*/  STL [R1+0x78c], R9 ;  /* 0x00078c0901007387 */ /* 0x0003e80000100800 */
[----:B-1----:R-:W5:Y:S04]  /*40f20*/  LDL.LU R16, [R1+0x90c] ;  /* 0x00090c0001107983 */ /* 0x002f680000300800 */
[----:B------:R1:W-:Y:S02]  /*40f30*/  LDGSTS.E [R6+0x5a00], desc[UR22][R4.64], P2 ;  /* 0x05a0000004067fae */ /* 0x0003e400091a1016 */
[----:B-1----:R-:W-:Y:S01]  /*40f40*/  IMAD.MOV.U32 R4, RZ, RZ, R7 ;  /* 0x000000ffff047224 */ /* 0x002fe200078e0007 */
[----:B------:R-:W-:-:S02]  /*40f50*/  MOV R5, R9 ;  /* 0x0000000900057202 */ /* 0x000fc40000000f00 */
[----:B------:R-:W5:Y:S04]  /*40f60*/  LDL.LU R9, [R1+0x950] ;  /* 0x0009500001097983 */ /* 0x000f680000300800 */
[----:B------:R-:W5:Y:S04]  /*40f70*/  LDL.LU R7, [R1+0x990] ;  /* 0x0009900001077983 */ /* 0x000f680000300800 */
[----:B------:R1:W-:Y:S01]  /*40f80*/  LDGSTS.E [R6+0x5e00], desc[UR22][R4.64], P2 ;  /* 0x05e0000004067fae */ /* 0x0003e200091a1016 */
[----:B------:R-:W-:-:S05]  /*40f90*/  IADD3 R11, P4, PT, R11, R134, RZ ;  /* 0x000000860b0b7210 */ /* 0x000fca0007f9e0ff */
[----:B------:R-:W-:Y:S01]  /*40fa0*/  STL [R1+0x7d0], R11 ;  /* 0x0007d00b01007387 */ /* 0x000fe20000100800 */
[----:B------:R-:W-:Y:S01]  /*40fb0*/  IADD3 R19, P5, PT, R19, R134, RZ ;  /* 0x0000008613137210 */ /* 0x000fe20007fbe0ff */
[----:B------:R-:W-:-:S04]  /*40fc0*/  IMAD.X R12, R12, 0x1, R135, P4 ;  /* 0x000000010c0c7824 */ /* 0x000fc800020e0687 */
[----:B------:R-:W-:Y:S01]  /*40fd0*/  IMAD.X R20, R20, 0x1, R135, P5 ;  /* 0x0000000114147824 */ /* 0x000fe200028e0687 */
        /* <DEDUP_REMOVED lines=11> */
[----:B-1----:R-:W-:Y:S01]  /*41090*/  MOV R4, R19 ;  /* 0x0000001300047202 */ /* 0x002fe20000000f00 */
[----:B------:R-:W-:-:S05]  /*410a0*/  IMAD.MOV.U32 R5, RZ, RZ, R20 ;  /* 0x000000ffff057224 */ /* 0x000fca00078e0014 */
[----:B------:R1:W-:Y:S01]  /*410b0*/  LDGSTS.E [R6+0x6600], desc[UR22][R4.64], P2 ;  /* 0x0660000004067fae */ /* 0x0003e200091a1016 */
[----:B--2---:R-:W-:Y:S02]  /*410c0*/  IMAD.X R18, R18, 0x1, R135, P4 ;  /* 0x0000000112127824 */ /* 0x004fe400020e0687 */
[----:B-1----:R-:W-:-:S03]  /*410d0*/  IMAD.MOV.U32 R4, RZ, RZ, R14 ;  /* 0x000000ffff047224 */ /* 0x002fc600078e000e */
[----:B------:R-:W-:Y:S01]  /*410e0*/  MOV R5, R18 ;  /* 0x0000001200057202 */ /* 0x000fe20000000f00 */
[----:B------:R-:W-:Y:S01]  /*410f0*/  STL [R1+0x84c], R18 ;  /* 0x00084c1201007387 */ /* 0x000fe20000100800 */
[----:B----4-:R-:W-:-:S03]  /*41100*/  IMAD.X R17, R17, 0x1, R135, P5 ;  /* 0x0000000111117824 */ /* 0x010fc600028e0687 */
[----:B------:R1:W-:Y:S04]  /*41110*/  STL [R1+0x890], R15 ;  /* 0x0008900f01007387 */ /* 0x0003e80000100800 */
[----:B------:R-:W2:Y:S04]  /*41120*/  LDL.LU R14, [R1+0x1d8] ;  /* 0x0001d800010e7983 */ /* 0x000ea80000300800 */
[----:B------:R-:W-:Y:S04]  /*41130*/  STL [R1+0x88c], R17 ;  /* 0x00088c1101007387 */ /* 0x000fe80000100800 */
[----:B------:R4:W-:Y:S04]  /*41140*/  LDGSTS.E [R6+0x6a00], desc[UR22][R4.64], P2 ;  /* 0x06a0000004067fae */ /* 0x0009e800091a1016 */
[----:B------:R-:W2:Y:S01]  /*41150*/  LDL.LU R19, [R1+0x218] ;  /* 0x0002180001137983 */ /* 0x000ea20000300800 */
[----:B------:R-:W-:Y:S01]  /*41160*/  IADD3 R8, P4, PT, R8, R134, RZ ;  /* 0x0000008608087210 */ /* 0x000fe20007f9e0ff */
[----:B----4-:R-:W-:-:S02]  /*41170*/  IMAD.MOV.U32 R4, RZ, RZ, R15 ;  /* 0x000000ffff047224 */ /* 0x010fc400078e000f */
[----:B-1----:R-:W4:Y:S01]  /*41180*/  LDL.LU R15, [R1+0x1d4] ;  /* 0x0001d400010f7983 */ /* 0x002f220000300800 */
[----:B------:R-:W-:Y:S01]  /*41190*/  IMAD.MOV.U32 R5, RZ, RZ, R17 ;  /* 0x000000ffff057224 */ /* 0x000fe200078e0011 */
[----:B---3--:R-:W-:Y:S02]  /*411a0*/  IADD3 R13, P5, PT, R13, R134, RZ ;  /* 0x000000860d0d7210 */ /* 0x008fe40007fbe0ff */
[----:B------:R-:W3:Y:S04]  /*411b0*/  LDL.LU R20, [R1+0x214] ;  /* 0x0002140001147983 */ /* 0x000ee80000300800 */
[----:B------:R1:W-:Y:S04]  /*411c0*/  STL [R1+0x8d0], R8 ;  /* 0x0008d00801007387 */ /* 0x0003e80000100800 */
[----:B------:R1:W-:Y:S02]  /*411d0*/  LDGSTS.E [R6+0x6e00], desc[UR22][R4.64], P2 ;  /* 0x06e0000004067fae */ /* 0x0003e400091a1016 */
[----:B-1----:R-:W-:Y:S01]  /*411e0*/  MOV R4, R8 ;  /* 0x0000000800047202 */ /* 0x002fe20000000f00 */
[----:B-----5:R-:W-:-:S05]  /*411f0*/  IMAD.X R10, R10, 0x1, R135, P4 ;  /* 0x000000010a0a7824 */ /* 0x020fca00020e0687 */
[----:B------:R1:W-:Y:S01]  /*41200*/  STL [R1+0x8cc], R10 ;  /* 0x0008cc0a01007387 */ /* 0x0003e20000100800 */
[----:B------:R-:W-:-:S03]  /*41210*/  IMAD.X R16, R16, 0x1, R135, P5 ;  /* 0x0000000110107824 */ /* 0x000fc600028e0687 */
[----:B------:R-:W-:Y:S01]  /*41220*/  STL [R1+0x910], R13 ;  /* 0x0009100d01007387 */ /* 0x000fe20000100800 */
[----:B------:R-:W-:-:S03]  /*41230*/  IMAD.MOV.U32 R5, RZ, RZ, R10 ;  /* 0x000000ffff057224 */ /* 0x000fc600078e000a */
        /* <DEDUP_REMOVED lines=34> */
[----:B----4-:R-:W-:-:S05]  /*41460*/  IADD3.X R15, PT, PT, R15, R135, RZ, P4, !PT ;  /* 0x000000870f0f7210 */ /* 0x010fca00027fe4ff */
[----:B------:R1:W-:Y:S01]  /*41470*/  STL [R1+0x1d4], R15 ;  /* 0x0001d40f01007387 */ /* 0x0003e20000100800 */
[----:B------:R-:W-:Y:S02]  /*41480*/  IMAD.MOV.U32 R5, RZ, RZ, R15 ;  /* 0x000000ffff057224 */ /* 0x000fe400078e000f */
[----:B------:R-:W-:Y:S01]  /*41490*/  IMAD.MOV.U32 R4, RZ, RZ, R14 ;  /* 0x000000ffff047224 */ /* 0x000fe200078e000e */
[----:B-1----:R-:W2:Y:S01]  /*414a0*/  LDL.LU R15, [R1+0x354] ;  /* 0x00035400010f7983 */ /* 0x002ea20000300800 */
[----:B------:R-:W-:-:S03]  /*414b0*/  VIADD R6, R6, UR5 ;  /* 0x0000000506067c36 */ /* 0x000fc60008000000 */
[----:B------:R-:W4:Y:S01]  /*414c0*/  LDL.LU R14, [R1+0x394] ;  /* 0x00039400010e7983 */ /* 0x000f220000300800 */
[----:B---3--:R-:W-:-:S03]  /*414d0*/  IMAD.X R20, R20, 0x1, R135, P5 ;  /* 0x0000000114147824 */ /* 0x008fc600028e0687 */
[----:B------:R1:W-:Y:S04]  /*414e0*/  LDGSTS.E [R6+0x280], desc[UR22][R4.64], P2 ;  /* 0x0028000004067fae */ /* 0x0003e800091a1016 */
[----:B------:R-:W-:Y:S01]  /*414f0*/  STL [R1+0x214], R20 ;  /* 0x0002141401007387 */ /* 0x000fe20000100800 */
[----:B-1----:R-:W-:Y:S01]  /*41500*/  MOV R4, R19 ;  /* 0x0000001300047202 */ /* 0x002fe20000000f00 */
[----:B------:R-:W-:-:S05]  /*41510*/  IMAD.MOV.U32 R5, RZ, RZ, R20 ;  /* 0x000000ffff057224 */ /* 0x000fca00078e0014 */
[----:B------:R1:W-:Y:S01]  /*41520*/  LDGSTS.E [R6+0x680], desc[UR22][R4.64], P2 ;  /* 0x0068000004067fae */ /* 0x0003e200091a1016 */
[-C--:B-----5:R-:W-:Y:S02]  /*41530*/  IADD3 R8, P4, PT, R8, R134.reuse, RZ ;  /* 0x0000008608087210 */ /* 0x0a0fe40007f9e0ff */
[----:B------:R-:W-:-:S03]  /*41540*/  IADD3 R10, P5, PT, R10, R134, RZ ;  /* 0x000000860a0a7210 */ /* 0x000fc60007fbe0ff */
[--C-:B------:R-:W-:Y:S01]  /*41550*/  IMAD.X R17, R17, 0x1, R135.reuse, P4 ;  /* 0x0000000111117824 */ /* 0x100fe200020e0687 */
        /* <DEDUP_REMOVED lines=13> */
[----:B------:R-:W3:Y:S04]  /*41630*/  LDL.LU R10, [R1+0x414] ;  /* 0x00041400010a7983 */ /* 0x000ee80000300800 */
[----:B------:R1:W-:Y:S01]  /*41640*/  LDGSTS.E [R6+0xe80], desc[UR22][R4.64], P2 ;  /* 0x00e8000004067fae */ /* 0x0003e200091a1016 */
[----:B------:R-:W-:-:S04]  /*41650*/  IADD3 R9, P4, PT, R9, R134, RZ ;  /* 0x0000008609097210 */ /* 0x000fc80007f9e0ff */
[----:B-1----:R-:W-:Y:S01]  /*41660*/  MOV R4, R9 ;  /* 0x0000000900047202 */ /* 0x002fe20000000f00 */
[----:B------:R1:W-:Y:S01]  /*41670*/  STL [R1+0x2d8], R9 ;  /* 0x0002d80901007387 */ /* 0x0003e20000100800 */
[----:B------:R-:W-:Y:S01]  /*41680*/  IADD3 R12, P5, PT, R12, R134, RZ ;  /* 0x000000860c0c7210 */ /* 0x000fe20007fbe0ff */
[----:B------:R-:W-:-:S04]  /*41690*/  IMAD.X R11, R11, 0x1, R135, P4 ;  /* 0x000000010b0b7824 */ /* 0x000fc800020e0687 */
[----:B------:R-:W-:Y:S01]  /*416a0*/  IMAD.X R16, R16, 0x1, R135, P5 ;  /* 0x0000000110107824 */ /* 0x000fe200028e0687 */
[----:B------:R1:W-:Y:S01]  /*416b0*/  STL [R1+0x2d4], R11 ;  /* 0x0002d40b01007387 */ /* 0x0003e20000100800 */
[----:B------:R-:W-:-:S03]  /*416c0*/  IMAD.MOV.U32 R5, RZ, RZ, R11 ;  /* 0x000000ffff057224 */ /* 0x000fc600078e000b */
[----:B------:R-:W-:Y:S04]  /*416d0*/  STL [R1+0x318], R12 ;  /* 0x0003180c01007387 */ /* 0x000fe80000100800 */
[----:B-1----:R-:W3:Y:S04]  /*416e0*/  LDL.LU R9, [R1+0x458] ;  /* 0x0004580001097983 */ /* 0x002ee80000300800 */
[----:B------:R1:W-:Y:S04]  /*416f0*/  STL [R1+0x314], R16 ;  /* 0x0003141001007387 */ /* 0x0003e80000100800 */
[----:B------:R1:W-:Y:S04]  /*41700*/  LDGSTS.E [R6+0x1280], desc[UR22][R4.64], P2 ;  /* 0x0128000004067fae */ /* 0x0003e800091a1016 */
[----:B------:R-:W3:Y:S01]  /*41710*/  LDL.LU R11, [R1+0x498] ;  /* 0x00049800010b7983 */ /* 0x000ee20000300800 */
[----:B-1----:R-:W-:-:S03]  /*41720*/  IMAD.MOV.U32 R5, RZ, RZ, R16 ;  /* 0x000000ffff057224 */ /* 0x002fc600078e0010 */
[----:B------:R-:W3:Y:S01]  /*41730*/  LDL.LU R16, [R1+0x454] ;  /* 0x0004540001107983 */ /* 0x000ee20000300800 */
[----:B------:R-:W-:-:S03]  /*41740*/  IMAD.MOV.U32 R4, RZ, RZ, R12 ;  /* 0x000000ffff047224 */ /* 0x000fc600078e000c */
[----:B------:R-:W3:Y:S01]  /*41750*/  LDL.LU R12, [R1+0x494] ;  /* 0x00049400010c7983 */ /* 0x000ee20000300800 */
[-C--:B------:R-:W-:Y:S02]  /*41760*/  IADD3 R13, P4, PT, R13, R134.reuse, RZ ;  /* 0x000000860d0d7210 */ /* 0x080fe40007f9e0ff */
[----:B------:R-:W-:Y:S01]  /*41770*/  IADD3 R7, P5, PT, R7, R134, RZ ;  /* 0x0000008607077210 */ /* 0x000fe20007fbe0ff */
[----:B------:R1:W-:Y:S04]  /*41780*/  LDGSTS.E [R6+0x1680], desc[UR22][R4.64], P2 ;  /* 0x0168000004067fae */ /* 0x0003e800091a1016 */
[----:B------:R2:W-:Y:S01]  /*41790*/  STL [R1+0x358], R13 ;  /* 0x0003580d01007387 */ /* 0x0005e20000100800 */
[----:B-1----:R-:W-:Y:S02]  /*417a0*/  IMAD.MOV.U32 R4, RZ, RZ, R13 ;  /* 0x000000ffff047224 */ /* 0x002fe400078e000d */
[----:B--2---:R-:W-:Y:S01]  /*417b0*/  IMAD.X R15, R15, 0x1, R135, P4 ;  /* 0x000000010f0f7824 */ /* 0x004fe200020e0687 */
[----:B----4-:R-:W-:-:S04]  /*417c0*/  IADD3.X R14, PT, PT, R14, R135, RZ, P5, !PT ;  /* 0x000000870e0e7210 */ /* 0x010fc80002ffe4ff */
        /* <DEDUP_REMOVED lines=16> */
[----:B------:R-:W-:Y:S02]  /*418d0*/  IADD3 R8, P5, PT, R8, R134, RZ ;  /* 0x0000008608087210 */ /* 0x000fe40007fbe0ff */
[----:B---3--:R-:W-:Y:S01]  /*418e0*/  IADD3.X R18, PT, PT, R18, R135, RZ, P4, !PT ;  /* 0x0000008712127210 */ /* 0x008fe200027fe4ff */
        /* <DEDUP_REMOVED lines=8> */
[----:B------:R1:W-:Y:S02]  /*41970*/  LDGSTS.E [R6+0x2280], desc[UR22][R4.64], P2 ;  /* 0x0228000004067fae */ /* 0x0003e400091a1016 */
[----:B-1----:R-:W-:Y:S01]  /*41980*/  IMAD.MOV.U32 R4, RZ, RZ, R8 ;  /* 0x000000ffff047224 */ /* 0x002fe200078e0008 */
[----:B------:R-:W-:Y:S01]  /*41990*/  MOV R5, R10 ;  /* 0x0000000a00057202 */ /* 0x000fe20000000f00 */
[----:B---3--:R-:W3:Y:S04]  /*419a0*/  LDL.LU R8, [R1+0x5d8] ;  /* 0x0005d80001087983 */ /* 0x008ee80000300800 */
[----:B------:R-:W3:Y:S04]  /*419b0*/  LDL.LU R10, [R1+0x618] ;  /* 0x00061800010a7983 */ /* 0x000ee80000300800 */
[----:B------:R1:W-:Y:S01]  /*419c0*/  LDGSTS.E [R6+0x2680], desc[UR22][R4.64], P2 ;  /* 0x0268000004067fae */ /* 0x0003e200091a1016 */
[----:B------:R-:W-:-:S05]  /*419d0*/  IADD3 R9, P4, PT, R9, R134, RZ ;  /* 0x0000008609097210 */ /* 0x000fca0007f9e0ff */
[----:B------:R1:W-:Y:S02]  /*419e0*/  STL [R1+0x458], R9 ;  /* 0x0004580901007387 */ /* 0x0003e40000100800 */
[----:B-1----:R-:W-:Y:S01]  /*419f0*/  IMAD.MOV.U32 R4, RZ, RZ, R9 ;  /* 0x000000ffff047224 */ /* 0x002fe200078e0009 */
[----:B------:R-:W-:Y:S01]  /*41a00*/  IADD3 R11, P5, PT, R11, R134, RZ ;  /* 0x000000860b0b7210 */ /* 0x000fe20007fbe0ff */
[----:B------:R-:W-:-:S04]  /*41a10*/  IMAD.X R16, R16, 0x1, R135, P4 ;  /* 0x0000000110107824 */ /* 0x000fc800020e0687 */
[----:B------:R-:W-:Y:S01]  /*41a20*/  IMAD.X R12, R12, 0x1, R135, P5 ;  /* 0x000000010c0c7824 */ /* 0x000fe200028e0687 */
[----:B------:R1:W-:Y:S04]  /*41a30*/  STL [R1+0x454], R16 ;  /* 0x0004541001007387 */ /* 0x0003e80000100800 */
[----:B------:R1:W-:Y:S04]  /*41a40*/  STL [R1+0x498], R11 ;  /* 0x0004980b01007387 */ /* 0x0003e80000100800 */
[----:B------:R-:W3:Y:S01]  /*41a50*/  LDL.LU R9, [R1+0x5d4] ;  /* 0x0005d40001097983 */ /* 0x000ee20000300800 */
[----:B------:R-:W-:-:S03]  /*41a60*/  IMAD.MOV.U32 R5, RZ, RZ, R16 ;  /* 0x000000ffff057224 */ /* 0x000fc600078e0010 */
[----:B------:R4:W-:Y:S04]  /*41a70*/  STL [R1+0x494], R12 ;  /* 0x0004940c01007387 */ /* 0x0009e80000100800 */
[----:B-1----:R-:W3:Y:S04]  /*41a80*/  LDL.LU R16, [R1+0x614] ;  /* 0x0006140001107983 */ /* 0x002ee80000300800 */
[----:B------:R1:W-:Y:S01]  /*41a90*/  LDGSTS.E [R6+0x2a80], desc[UR22][R4.64], P2 ;  /* 0x02a8000004067fae */ /* 0x0003e200091a1016 */
[----:B----4-:R-:W-:Y:S01]  /*41aa0*/  IADD3 R13, P4, PT, R13, R134, RZ ;  /* 0x000000860d0d7210 */ /* 0x010fe20007f9e0ff */
[----:B-1----:R-:W-:Y:S01]  /*41ab0*/  IMAD.MOV.U32 R5, RZ, RZ, R12 ;  /* 0x000000ffff057224 */ /* 0x002fe200078e000c */
[----:B------:R-:W-:-:S02]  /*41ac0*/  MOV R4, R11 ;  /* 0x0000000b00047202 */ /* 0x000fc40000000f00 */
        /* <DEDUP_REMOVED lines=12> */
[----:B------:R-:W-:Y:S01]  /*41b90*/  STL [R1+0x514], R20 ;  /* 0x0005141401007387 */ /* 0x000fe20000100800 */
[----:B--2---:R-:W-:-:S03]  /*41ba0*/  IADD3 R7, P4, PT, R7, R134, RZ ;  /* 0x0000008607077210 */ /* 0x004fc60007f9e0ff */
[----:B------:R-:W2:Y:S01]  /*41bb0*/  LDL.LU R13, [R1+0x694] ;  /* 0x00069400010d7983 */ /* 0x000ea20000300800 */
[----:B------:R-:W-:-:S03]  /*41bc0*/  IADD3 R14, P5, PT, R14, R134, RZ ;  /* 0x000000860e0e7210 */ /* 0x000fc60007fbe0ff */
[----:B------:R1:W-:Y:S04]  /*41bd0*/  LDGSTS.E [R6+0x3280], desc[UR22][R4.64], P2 ;  /* 0x0328000004067fae */ /* 0x0003e800091a1016 */
[----:B------:R-:W-:Y:S01]  /*41be0*/  STL [R1+0x558], R7 ;  /* 0x0005580701007387 */ /* 0x000fe20000100800 */
[----:B-1----:R-:W-:Y:S02]  /*41bf0*/  IMAD.MOV.U32 R4, RZ, RZ, R19 ;  /* 0x000000ffff047224 */ /* 0x002fe400078e0013 */
[----:B------:R-:W-:-:S05]  /*41c00*/  IMAD.MOV.U32 R5, RZ, RZ, R20 ;  /* 0x000000ffff057224 */ /* 0x000fca00078e0014 */
[----:B------:R1:W-:Y:S01]  /*41c10*/  LDGSTS.E [R6+0x3680], desc[UR22][R4.64], P2 ;  /* 0x0368000004067fae */ /* 0x0003e200091a1016 */
[----:B-----5:R-:W-:Y:S01]  /*41c20*/  IMAD.X R17, R17, 0x1, R135, P4 ;  /* 0x0000000111117824 */ /* 0x020fe200020e0687 */
[----:B-1----:R-:W-:-:S03]  /*41c30*/  MOV R4, R7 ;  /* 0x0000000700047202 */ /* 0x002fc60000000f00 */
[----:B------:R-:W-:Y:S01]  /*41c40*/  IMAD.MOV.U32 R5, RZ, RZ, R17 ;  /* 0x000000ffff057224 */ /* 0x000fe200078e0011 */
[----:B------:R1:W-:Y:S01]  /*41c50*/  STL [R1+0x554], R17 ;  /* 0x0005541101007387 */ /* 0x0003e20000100800 */
[----:B------:R-:W-:-:S03]  /*41c60*/  IMAD.X R18, R18, 0x1, R135, P5 ;  /* 0x0000000112127824 */ /* 0x000fc600028e0687 */
[----:B------:R-:W-:Y:S04]  /*41c70*/  STL [R1+0x598], R14 ;  /* 0x0005980e01007387 */ /* 0x000fe80000100800 */
[----:B------:R5:W-:Y:S04]  /*41c80*/  LDGSTS.E [R6+0x3a80], desc[UR22][R4.64], P2 ;  /* 0x03a8000004067fae */ /* 0x000be800091a1016 */
[----:B-1----:R-:W2:Y:S04]  /*41c90*/  LDL.LU R17, [R1+0x6d8] ;  /* 0x0006d80001117983 */ /* 0x002ea80000300800 */
[----:B------:R1:W-:Y:S04]  /*41ca0*/  STL [R1+0x594], R18 ;  /* 0x0005941201007387 */ /* 0x0003e80000100800 */
[----:B------:R-:W2:Y:S01]  /*41cb0*/  LDL.LU R7, [R1+0x718] ;  /* 0x0007180001077983 */ /* 0x000ea20000300800 */
[----:B-----5:R-:W-:Y:S01]  /*41cc0*/  IMAD.MOV.U32 R5, RZ, RZ, R18 ;  /* 0x000000ffff057224 */ /* 0x020fe200078e0012 */
[----:B---3--:R-:W-:-:S02]  /*41cd0*/  IADD3 R8, P4, PT, R8, R134, RZ ;  /* 0x0000008608087210 */ /* 0x008fc40007f9e0ff */
[----:B-1----:R-:W3:Y:S01]  /*41ce0*/  LDL.LU R18, [R1+0x6d4] ;  /* 0x0006d40001127983 */ /* 0x002ee20000300800 */
[----:B------:R-:W-:-:S03]  /*41cf0*/  IMAD.MOV.U32 R4, RZ, RZ, R14 ;  /* 0x000000ffff047224 */ /* 0x000fc600078e000e */
[----:B------:R-:W5:Y:S01]  /*41d00*/  LDL.LU R14, [R1+0x714] ;  /* 0x00071400010e7983 */ /* 0x000f620000300800 */
[----:B------:R-:W-:-:S03]  /*41d10*/  IADD3 R10, P5, PT, R10, R134, RZ ;  /* 0x000000860a0a7210 */ /* 0x000fc60007fbe0ff */
[----:B------:R1:W-:Y:S04]  /*41d20*/  LDGSTS.E [R6+0x3e80], desc[UR22][R4.64], P2 ;  /* 0x03e8000004067fae */ /* 0x0003e800091a1016 */
[----:B------:R-:W-:Y:S01]  /*41d30*/  STL [R1+0x5d8], R8 ;  /* 0x0005d80801007387 */ /* 0x000fe20000100800 */
        /* <DEDUP_REMOVED lines=10> */
[----:B------:R-:W-:-:S03]  /*41de0*/  IMAD.MOV.U32 R5, RZ, RZ, R16 ;  /* 0x000000ffff057224 */ /* 0x000fc600078e0010 */
[----:B-1----:R-:W5:Y:S01]  /*41df0*/  LDL.LU R16, [R1+0x754] ;  /* 0x0007540001107983 */ /* 0x002f620000300800 */
[----:B------:R-:W-:-:S03]  /*41e00*/  IMAD.MOV.U32 R4, RZ, RZ, R10 ;  /* 0x000000ffff047224 */ /* 0x000fc600078e000a */
[----:B------:R-:W5:Y:S01]  /*41e10*/  LDL.LU R10, [R1+0x794] ;  /* 0x00079400010a7983 */ /* 0x000f620000300800 */
[-C--:B----4-:R-:W-:Y:S02]  /*41e20*/  IADD3 R11, P4, PT, R11, R134.reuse, RZ ;  /* 0x000000860b0b7210 */ /* 0x090fe40007f9e0ff */
[----:B------:R-:W-:Y:S01]  /*41e30*/  IADD3 R12, P5, PT, R12, R134, RZ ;  /* 0x000000860c0c7210 */ /* 0x000fe20007fbe0ff */
[----:B------:R1:W-:Y:S04]  /*41e40*/  LDGSTS.E [R6+0x4680], desc[UR22][R4.64], P2 ;  /* 0x0468000004067fae */ /* 0x0003e800091a1016 */
[----:B------:R4:W-:Y:S01]  /*41e50*/  STL [R1+0x658], R11 ;  /* 0x0006580b01007387 */ /* 0x0009e20000100800 */
[----:B-1----:R-:W-:Y:S01]  /*41e60*/  IMAD.MOV.U32 R4, RZ, RZ, R11 ;  /* 0x000000ffff047224 */ /* 0x002fe200078e000b */
[----:B------:R-:W-:-:S05]  /*41e70*/  IADD3.X R15, PT, PT, R15, R135, RZ, P4, !PT ;  /* 0x000000870f0f7210 */ /* 0x000fca00027fe4ff */
[----:B------:R-:W-:Y:S01]  /*41e80*/  STL [R1+0x654], R15 ;  /* 0x0006540f01007387 */ /* 0x000fe20000100800 */
[----:B------:R-:W-:Y:S02]  /*41e90*/  IMAD.MOV.U32 R5, RZ, RZ, R15 ;  /* 0x000000ffff057224 */ /* 0x000fe400078e000f */
[----:B--2---:R-:W-:Y:S01]  /*41ea0*/  IMAD.X R13, R13, 0x1, R135, P5 ;  /* 0x000000010d0d7824 */ /* 0x004fe200028e0687 */
[----:B------:R1:W-:Y:S04]  /*41eb0*/  STL [R1+0x698], R12 ;  /* 0x0006980c01007387 */ /* 0x0003e80000100800 */
[----:B----4-:R-:W2:Y:S04]  /*41ec0*/  LDL.LU R11, [R1+0x7d8] ;  /* 0x0007d800010b7983 */ /* 0x010ea80000300800 */
[----:B------:R4:W-:Y:S04]  /*41ed0*/  STL [R1+0x694], R13 ;  /* 0x0006940d01007387 */ /* 0x0009e80000100800 */
[----:B------:R1:W-:Y:S04]  /*41ee0*/  LDGSTS.E [R6+0x4a80], desc[UR22][R4.64], P2 ;  /* 0x04a8000004067fae */ /* 0x0003e800091a1016 */
[----:B------:R-:W2:Y:S01]  /*41ef0*/  LDL.LU R19, [R1+0x818] ;  /* 0x0008180001137983 */ /* 0x000ea20000300800 */
[----:B-1----:R-:W-:-:S03]  /*41f00*/  IMAD.MOV.U32 R4, RZ, RZ, R12 ;  /* 0x000000ffff047224 */ /* 0x002fc600078e000c */
[----:B------:R-:W2:Y:S04]  /*41f10*/  LDL.LU R12, [R1+0x7d4] ;  /* 0x0007d400010c7983 */ /* 0x000ea80000300800 */
[----:B------:R-:W2:Y:S01]  /*41f20*/  LDL.LU R20, [R1+0x814] ;  /* 0x0008140001147983 */ /* 0x000ea20000300800 */
[----:B------:R-:W-:-:S03]  /*41f30*/  MOV R5, R13 ;  /* 0x0000000d00057202 */ /* 0x000fc60000000f00 */
[----:B----4-:R-:W4:Y:S04]  /*41f40*/  LDL.LU R13, [R1+0x858] ;  /* 0x00085800010d7983 */ /* 0x010f280000300800 */
[----:B------:R-:W4:Y:S04]  /*41f50*/  LDL.LU R15, [R1+0x898] ;  /* 0x00089800010f7983 */ /* 0x000f280000300800 */
[----:B------:R1:W-:Y:S01]  /*41f60*/  LDGSTS.E [R6+0x4e80], desc[UR22][R4.64], P2 ;  /* 0x04e8000004067fae */ /* 0x0003e200091a1016 */
[----:B------:R-:W-:-:S05]  /*41f70*/  IADD3 R17, P4, PT, R17, R134, RZ ;  /* 0x0000008611117210 */ /* 0x000fca0007f9e0ff */
[----:B------:R-:W-:Y:S01]  /*41f80*/  STL [R1+0x6d8], R17 ;  /* 0x0006d81101007387 */ /* 0x000fe20000100800 */
[----:B------:R-:W-:Y:S01]  /*41f90*/  IADD3 R7, P5, PT, R7, R134, RZ ;  /* 0x0000008607077210 */ /* 0x000fe20007fbe0ff */
[----:B---3--:R-:W-:-:S04]  /*41fa0*/  IMAD.X R18, R18, 0x1, R135, P4 ;  /* 0x0000000112127824 */ /* 0x008fc800020e0687 */
[----:B-----5:R-:W-:Y:S01]  /*41fb0*/  IMAD.X R14, R14, 0x1, R135, P5 ;  /* 0x000000010e0e7824 */ /* 0x020fe200028e0687 */
[----:B------:R3:W-:Y:S01]  /*41fc0*/  STL [R1+0x6d4], R18 ;  /* 0x0006d41201007387 */ /* 0x0007e20000100800 */
[----:B-1----:R-:W-:-:S03]  /*41fd0*/  IMAD.MOV.U32 R5, RZ, RZ, R18 ;  /* 0x000000ffff057224 */ /* 0x002fc600078e0012 */
[----:B------:R1:W-:Y:S01]  /*41fe0*/  STL [R1+0x718], R7 ;  /* 0x0007180701007387 */ /* 0x0003e20000100800 */
[----:B------:R-:W-:-:S03]  /*41ff0*/  IMAD.MOV.U32 R4, RZ, RZ, R17 ;  /* 0x000000ffff047224 */ /* 0x000fc600078e0011 */
[----:B---3--:R-:W3:Y:S04]  /*42000*/  LDL.LU R18, [R1+0x854] ;  /* 0x0008540001127983 */ /* 0x008ee80000300800 */
[----:B------:R5:W-:Y:S04]  /*42010*/  STL [R1+0x714], R14 ;  /* 0x0007140e01007387 */ /* 0x000be80000100800 */
[----:B------:R-:W3:Y:S04]  /*42020*/  LDL.LU R17, [R1+0x894] ;  /* 0x0008940001117983 */ /* 0x000ee80000300800 */
[----:B------:R1:W-:Y:S02]  /*42030*/  LDGSTS.E [R6+0x5280], desc[UR22][R4.64], P2 ;  /* 0x0528000004067fae */ /* 0x0003e400091a1016 */
[----:B-1----:R-:W-:Y:S01]  /*42040*/  MOV R4, R7 ;  /* 0x0000000700047202 */ /* 0x002fe20000000f00 */
[----:B------:R-:W-:Y:S01]  /*42050*/  IMAD.MOV.U32 R5, RZ, RZ, R14 ;  /* 0x000000ffff057224 */ /* 0x000fe200078e000e */
[----:B------:R-:W3:Y:S04]  /*42060*/  LDL.LU R7, [R1+0x8d8] ;  /* 0x0008d80001077983 */ /* 0x000ee80000300800 */
[----:B-----5:R-:W5:Y:S04]  /*42070*/  LDL.LU R14, [R1+0x918] ;  /* 0x00091800010e7983 */ /* 0x020f680000300800 */
[----:B------:R1:W-:Y:S01]  /*42080*/  LDGSTS.E [R6+0x5680], desc[UR22][R4.64], P2 ;  /* 0x0568000004067fae */ /* 0x0003e200091a1016 */
[----:B------:R-:W-:-:S05]  /*42090*/  IADD3 R9, P4, PT, R9, R134, RZ ;  /* 0x0000008609097210 */ /* 0x000fca0007f9e0ff */
[----:B------:R1:W-:Y:S01]  /*420a0*/  STL [R1+0x758], R9 ;  /* 0x0007580901007387 */ /* 0x0003e20000100800 */
[----:B------:R-:W-:Y:S01]  /*420b0*/  IADD3 R8, P5, PT, R8, R134, RZ ;  /* 0x0000008608087210 */ /* 0x000fe20007fbe0ff */
[----:B------:R-:W-:Y:S02]  /*420c0*/  IMAD.X R16, R16, 0x1, R135, P4 ;  /* 0x0000000110107824 */ /* 0x000fe400020e0687 */
[----:B-1----:R-:W-:Y:S02]  /*420d0*/  IMAD.MOV.U32 R4, RZ, RZ, R9 ;  /* 0x000000ffff047224 */ /* 0x002fe400078e0009 */
[----:B------:R-:W-:Y:S01]  /*420e0*/  IMAD.X R10, R10, 0x1, R135, P5 ;  /* 0x000000010a0a7824 */ /* 0x000fe200028e0687 */
[----:B------:R1:W-:Y:S04]  /*420f0*/  STL [R1+0x754], R16 ;  /* 0x0007541001007387 */ /* 0x0003e80000100800 */
[----:B------:R1:W-:Y:S04]  /*42100*/  STL [R1+0x798], R8 ;  /* 0x0007980801007387 */ /* 0x0003e80000100800 */
[----:B------:R-:W5:Y:S01]  /*42110*/  LDL.LU R9, [R1+0x8d4] ;  /* 0x0008d40001097983 */ /* 0x000f620000300800 */
[----:B------:R-:W-:-:S03]  /*42120*/  MOV R5, R16 ;  /* 0x0000001000057202 */ /* 0x000fc60000000f00 */
[----:B------:R2:W-:Y:S04]  /*42130*/  STL [R1+0x794], R10 ;  /* 0x0007940a01007387 */ /* 0x0005e80000100800 */
[----:B-1----:R-:W5:Y:S04]  /*42140*/  LDL.LU R16, [R1+0x914] ;  /* 0x0009140001107983 */ /* 0x002f680000300800 */
[----:B------:R1:W-:Y:S01]  /*42150*/  LDGSTS.E [R6+0x5a80], desc[UR22][R4.64], P2 ;  /* 0x05a8000004067fae */ /* 0x0003e200091a1016 */
[----:B--2---:R-:W-:Y:S01]  /*42160*/  IADD3 R11, P4, PT, R11, R134, RZ ;  /* 0x000000860b0b7210 */ /* 0x004fe20007f9e0ff */
[----:B-1----:R-:W-:-:S02]  /*42170*/  IMAD.MOV.U32 R4, RZ, RZ, R8 ;  /* 0x000000ffff047224 */ /* 0x002fc400078e0008 */
[----:B------:R-:W-:Y:S01]  /*42180*/  IMAD.MOV.U32 R5, RZ, RZ, R10 ;  /* 0x000000ffff057224 */ /* 0x000fe200078e000a */
[----:B------:R-:W2:Y:S04]  /*42190*/  LDL.LU R8, [R1+0x958] ;  /* 0x0009580001087983 */ /* 0x000ea80000300800 */
[----:B------:R-:W2:Y:S01]  /*421a0*/  LDL.LU R10, [R1+0x998] ;  /* 0x00099800010a7983 */ /* 0x000ea20000300800 */
[----:B------:R-:W-:-:S03]  /*421b0*/  IADD3 R19, P5, PT, R19, R134, RZ ;  /* 0x0000008613137210 */ /* 0x000fc60007fbe0ff */
[----:B------:R1:W-:Y:S04]  /*421c0*/  STL [R1+0x7d8], R11 ;  /* 0x0007d80b01007387 */ /* 0x0003e80000100800 */
[----:B------:R1:W-:Y:S01]  /*421d0*/  LDGSTS.E [R6+0x5e80], desc[UR22][R4.64], P2 ;  /* 0x05e8000004067fae */ /* 0x0003e200091a1016 */
[--C-:B------:R-:W-:Y:S02]  /*421e0*/  IMAD.X R12, R12, 0x1, R135.reuse, P4 ;  /* 0x000000010c0c7824 */ /* 0x100fe400020e0687 */
[----:B------:R-:W-:-:S03]  /*421f0*/  IMAD.X R20, R20, 0x1, R135, P5 ;  /* 0x0000000114147824 */ /* 0x000fc600028e0687 */
[----:B------:R4:W-:Y:S01]  /*42200*/  STL [R1+0x7d4], R12 ;  /* 0x0007d40c01007387 */ /* 0x0009e20000100800 */
[----:B-1----:R-:W-:-:S03]  /*42210*/  MOV R4, R11 ;  /* 0x0000000b00047202 */ /* 0x002fc60000000f00 */
[----:B------:R-:W-:Y:S01]  /*42220*/  STL [R1+0x818], R19 ;  /* 0x0008181301007387 */ /* 0x000fe20000100800 */
[----:B------:R-:W-:-:S03]  /*42230*/  IMAD.MOV.U32 R5, RZ, RZ, R12 ;  /* 0x000000ffff057224 */ /* 0x000fc600078e000c */
[----:B------:R-:W2:Y:S04]  /*42240*/  LDL.LU R11, [R1+0x954] ;  /* 0x00095400010b7983 */ /* 0x000ea80000300800 */
[----:B------:R-:W-:Y:S04]  /*42250*/  STL [R1+0x814], R20 ;  /* 0x0008141401007387 */ /* 0x000fe80000100800 */
[----:B----4-:R-:W4:Y:S01]  /*42260*/  LDL.LU R12, [R1+0x994] ;  /* 0x00099400010c7983 */ /* 0x010f220000300800 */
[----:B------:R-:W-:-:S03]  /*42270*/  IADD3 R13, P4, PT, R13, R134, RZ ;  /* 0x000000860d0d7210 */ /* 0x000fc60007f9e0ff */
[----:B------:R1:W-:Y:S01]  /*42280*/  LDGSTS.E [R6+0x6280], desc[UR22][R4.64], P2 ;  /* 0x0628000004067fae */ /* 0x0003e200091a1016 */
[----:B------:R-:W-:-:S03]  /*42290*/  IADD3 R15, P5, PT, R15, R134, RZ ;  /* 0x000000860f0f7210 */ /* 0x000fc60007fbe0ff */
[----:B------:R3:W-:Y:S01]  /*422a0*/  STL [R1+0x858], R13 ;  /* 0x0008580d01007387 */ /* 0x0007e20000100800 */
[----:B-1----:R-:W-:Y:S02]  /*422b0*/  IMAD.MOV.U32 R4, RZ, RZ, R19 ;  /* 0x000000ffff047224 */ /* 0x002fe400078e0013 */
[----:B------:R-:W-:-:S05]  /*422c0*/  IMAD.MOV.U32 R5, RZ, RZ, R20 ;  /* 0x000000ffff057224 */ /* 0x000fca00078e0014 */
[----:B------:R1:W-:Y:S01]  /*422d0*/  LDGSTS.E [R6+0x6680], desc[UR22][R4.64], P2 ;  /* 0x0668000004067fae */ /* 0x0003e200091a1016 */
[----:B---3--:R-:W-:Y:S02]  /*422e0*/  IMAD.X R18, R18, 0x1, R135, P4 ;  /* 0x0000000112127824 */ /* 0x008fe400020e0687 */
[----:B-1----:R-:W-:Y:S02]  /*422f0*/  IMAD.MOV.U32 R4, RZ, RZ, R13 ;  /* 0x000000ffff047224 */ /* 0x002fe400078e000d */
        /* <DEDUP_REMOVED lines=8> */
[----:B------:R-:W-:Y:S01]  /*42380*/  IADD3 R7, P4, PT, R7, R134, RZ ;  /* 0x0000008607077210 */ /* 0x000fe20007f9e0ff */
[----:B-1----:R-:W-:-:S02]  /*42390*/  IMAD.MOV.U32 R4, RZ, RZ, R15 ;  /* 0x000000ffff047224 */ /* 0x002fc400078e000f */
[----:B------:R-:W3:Y:S01]  /*423a0*/  LDL.LU R15, [R1+0x1dc] ;  /* 0x0001dc00010f7983 */ /* 0x000ee20000300800 */
[----:B------:R-:W-:Y:S01]  /*423b0*/  IMAD.MOV.U32 R5, RZ, RZ, R17 ;  /* 0x000000ffff057224 */ /* 0x000fe200078e0011 */
[----:B-----5:R-:W-:Y:S02]  /*423c0*/  IADD3 R14, P5, PT, R14, R134, RZ ;  /* 0x000000860e0e7210 */ /* 0x020fe40007fbe0ff */
[----:B------:R-:W5:Y:S04]  /*423d0*/  LDL.LU R20, [R1+0x21c] ;  /* 0x00021c0001147983 */ /* 0x000f680000300800 */
[----:B------:R1:W-:Y:S04]  /*423e0*/  LDGSTS.E [R6+0x6e80], desc[UR22][R4.64], P2 ;  /* 0x06e8000004067fae */ /* 0x0003e800091a1016 */
[----:B------:R1:W-:Y:S02]  /*423f0*/  STL [R1+0x8d8], R7 ;  /* 0x0008d80701007387 */ /* 0x0003e40000100800 */
[----:B-1----:R-:W-:Y:S01]  /*42400*/  IMAD.MOV.U32 R4, RZ, RZ, R7 ;  /* 0x000000ffff047224 */ /* 0x002fe200078e0007 */
[----:B------:R-:W-:-:S05]  /*42410*/  IADD3.X R9, PT, PT, R9, R135, RZ, P4, !PT ;  /* 0x0000008709097210 */ /* 0x000fca00027fe4ff */
[----:B------:R1:W-:Y:S01]  /*42420*/  STL [R1+0x8d4], R9 ;  /* 0x0008d40901007387 */ /* 0x0003e20000100800 */
[----:B------:R-:W-:Y:S02]  /*42430*/  IMAD.MOV.U32 R5, RZ, RZ, R9 ;  /* 0x000000ffff057224 */ /* 0x000fe400078e0009 */
[----:B------:R-:W-:Y:S01]  /*42440*/  IMAD.X R16, R16, 0x1, R135, P5 ;  /* 0x0000000110107824 */ /* 0x000fe200028e0687 */
[----:B------:R-:W-:Y:S04]  /*42450*/  STL [R1+0x918], R14 ;  /* 0x0009180e01007387 */ /* 0x000fe80000100800 */
[----:B------:R-:W5:Y:S04]  /*42460*/  LDL.LU R7, [R1+0x260] ;  /* 0x0002600001077983 */ /* 0x000f680000300800 */
[----:B------:R1:W-:Y:S04]  /*42470*/  STL [R1+0x914], R16 ;  /* 0x0009141001007387 */ /* 0x0003e80000100800 */
[----:B------:R1:W-:Y:S04]  /*42480*/  LDGSTS.E [R6+0x7280], desc[UR22][R4.64], P2 ;  /* 0x0728000004067fae */ /* 0x0003e800091a1016 */
[----:B-1----:R-:W5:Y:S01]  /*42490*/  LDL.LU R9, [R1+0x2a0] ;  /* 0x0002a00001097983 */ /* 0x002f620000300800 */
[----:B------:R-:W-:-:S03]  /*424a0*/  MOV R5, R16 ;  /* 0x0000001000057202 */ /* 0x000fc60000000f00 */
[----:B------:R-:W5:Y:S04]  /*424b0*/  LDL.LU R16, [R1+0x25c] ;  /* 0x00025c0001107983 */ /* 0x000f680000300800 */
[----:B------:R-:W5:Y:S01]  /*424c0*/  LDL.LU R18, [R1+0x29c] ;  /* 0x00029c0001127983 */ /* 0x000f620000300800 */
[-C--:B--2---:R-:W-:Y:S01]  /*424d0*/  IADD3 R8, P4, PT, R8, R134.reuse, RZ ;  /* 0x0000008608087210 */ /* 0x084fe20007f9e0ff */
[----:B------:R-:W-:Y:S01]  /*424e0*/  IMAD.MOV.U32 R4, RZ, RZ, R14 ;  /* 0x000000ffff047224 */ /* 0x000fe200078e000e */
[----:B------:R-:W-:-:S03]  /*424f0*/  IADD3 R10, P5, PT, R10, R134, RZ ;  /* 0x000000860a0a7210 */ /* 0x000fc60007fbe0ff */
[----:B------:R1:W-:Y:S04]  /*42500*/  STL [R1+0x958], R8 ;  /* 0x0009580801007387 */ /* 0x0003e80000100800 */
[----:B------:R2:W-:Y:S01]  /*42510*/  LDGSTS.E [R6+0x7680], desc[UR22][R4.64], P2 ;  /* 0x0768000004067fae */ /* 0x0005e200091a1016 */
[----:B------:R-:W-:Y:S02]  /*42520*/  IMAD.X R11, R11, 0x1, R135, P4 ;  /* 0x000000010b0b7824 */ /* 0x000fe400020e0687 */
[----:B--2---:R-:W-:-:S03]  /*42530*/  IMAD.MOV.U32 R4, RZ, RZ, R8 ;  /* 0x000000ffff047224 */ /* 0x004fc600078e0008 */
[----:B------:R2:W-:Y:S01]  /*42540*/  STL [R1+0x954], R11 ;  /* 0x0009540b01007387 */ /* 0x0005e20000100800 */
[----:B----4-:R-:W-:-:S03]  /*42550*/  IMAD.X R12, R12, 0x1, R135, P5 ;  /* 0x000000010c0c7824 */ /* 0x010fc600028e0687 */
[----:B------:R-:W-:Y:S01]  /*42560*/  STL [R1+0x998], R10 ;  /* 0x0009980a01007387 */ /* 0x000fe20000100800 */
[----:B------:R-:W-:-:S03]  /*42570*/  IMAD.MOV.U32 R5, RZ, RZ, R11 ;  /* 0x000000ffff057224 */ /* 0x000fc600078e000b */
[----:B-1----:R-:W4:Y:S04]  /*42580*/  LDL.LU R8, [R1+0x2e0] ;  /* 0x0002e00001087983 */ /* 0x002f280000300800 */
[----:B------:R1:W-:Y:S04]  /*42590*/  STL [R1+0x994], R12 ;  /* 0x0009940c01007387 */ /* 0x0003e80000100800 */
[----:B--2---:R-:W2:Y:S04]  /*425a0*/  LDL.LU R11, [R1+0x320] ;  /* 0x00032000010b7983 */ /* 0x004ea80000300800 */
[----:B------:R-:W2:Y:S04]  /*425b0*/  LDL.LU R14, [R1+0x2dc] ;  /* 0x0002dc00010e7983 */ /* 0x000ea80000300800 */
[----:B------:R-:W2:Y:S04]  /*425c0*/  LDL.LU R17, [R1+0x31c] ;  /* 0x00031c0001117983 */ /* 0x000ea80000300800 */
[----:B------:R1:W-:Y:S02]  /*425d0*/  LDGSTS.E [R6+0x7a80], desc[UR22][R4.64], P2 ;  /* 0x07a8000004067fae */ /* 0x0003e400091a1016 */
[----:B-1----:R-:W-:Y:S01]  /*425e0*/  MOV R4, R10 ;  /* 0x0000000a00047202 */ /* 0x002fe20000000f00 */
[----:B------:R-:W-:-:S02]  /*425f0*/  IMAD.MOV.U32 R5, RZ, RZ, R12 ;  /* 0x000000ffff057224 */ /* 0x000fc400078e000c */
        /* <DEDUP_REMOVED lines=10> */
[----:B------:R-:W-:Y:S02]  /*426a0*/  LOP3.LUT R6, R132, 0x60, RZ, 0x3c, !PT ;  /* 0x0000006084067812 */ /* 0x000fe400078e3cff */
[----:B------:R-:W-:Y:S01]  /*426b0*/  MOV R4, R13 ;  /* 0x0000000d00047202 */ /* 0x000fe20000000f00 */
[----:B-1----:R-:W3:Y:S02]  /*426c0*/  LDL.LU R15, [R1+0x35c] ;  /* 0x00035c00010f7983 */ /* 0x002ee40000300800 */
[----:B------:R-:W-:Y:S02]  /*426d0*/  VIADD R6, R6, UR5 ;  /* 0x0000000506067c36 */ /* 0x000fe40008000000 */
[----:B------:R-:W3:Y:S01]  /*426e0*/  LDL.LU R13, [R1+0x39c] ;  /* 0x00039c00010d7983 */ /* 0x000ee20000300800 */
[----:B-----5:R-:W-:-:S03]  /*426f0*/  IMAD.X R20, R20, 0x1, R135, P5 ;  /* 0x0000000114147824 */ /* 0x020fc600028e0687 */
[----:B------:R1:W-:Y:S04]  /*42700*/  LDGSTS.E [R6+0x300], desc[UR22][R4.64], P2 ;  /* 0x0030000004067fae */ /* 0x0003e800091a1016 */
[----:B------:R-:W-:Y:S01]  /*42710*/  STL [R1+0x21c], R20 ;  /* 0x00021c1401007387 */ /* 0x000fe20000100800 */
[----:B-1----:R-:W-:Y:S02]  /*42720*/  IMAD.MOV.U32 R4, RZ, RZ, R19 ;  /* 0x000000ffff047224 */ /* 0x002fe400078e0013 */
[----:B------:R-:W-:-:S05]  /*42730*/  IMAD.MOV.U32 R5, RZ, RZ, R20 ;  /* 0x000000ffff057224 */ /* 0x000fca00078e0014 */
[----:B------:R1:W-:Y:S01]  /*42740*/  LDGSTS.E [R6+0x700], desc[UR22][R4.64], P2 ;  /* 0x0070000004067fae */ /* 0x0003e200091a1016 */
[----:B------:R-:W-:-:S05]  /*42750*/  IADD3 R7, P4, PT, R7, R134, RZ ;  /* 0x0000008607077210 */ /* 0x000fca0007f9e0ff */
[----:B------:R-:W-:Y:S01]  /*42760*/  STL [R1+0x260], R7 ;  /* 0x0002600701007387 */ /* 0x000fe20000100800 */
[----:B-1----:R-:W-:Y:S01]  /*42770*/  IMAD.MOV.U32 R4, RZ, RZ, R7 ;  /* 0x000000ffff047224 */ /* 0x002fe200078e0007 */
[----:B------:R-:W-:Y:S01]  /*42780*/  IADD3 R9, P5, PT, R9, R134, RZ ;  /* 0x0000008609097210 */ /* 0x000fe20007fbe0ff */
[----:B------:R-:W-:-:S03]  /*42790*/  IMAD.X R16, R16, 0x1, R135, P4 ;  /* 0x0000000110107824 */ /* 0x000fc600020e0687 */
[----:B------:R-:W-:Y:S02]  /*427a0*/  IADD3.X R18, PT, PT, R18, R135, RZ, P5, !PT ;  /* 0x0000008712127210 */ /* 0x000fe40002ffe4ff */
[----:B------:R1:W-:Y:S01]  /*427b0*/  STL [R1+0x25c], R16 ;  /* 0x00025c1001007387 */ /* 0x0003e20000100800 */
[----:B------:R-:W-:-:S03]  /*427c0*/  IMAD.MOV.U32 R5, RZ, RZ, R16 ;  /* 0x000000ffff057224 */ /* 0x000fc600078e0010 */
[----:B------:R-:W-:Y:S04]  /*427d0*/  STL [R1+0x2a0], R9 ;  /* 0x0002a00901007387 */ /* 0x000fe80000100800 */
[----:B------:R5:W-:Y:S04]  /*427e0*/  LDGSTS.E [R6+0xb00], desc[UR22][R4.64], P2 ;  /* 0x00b0000004067fae */ /* 0x000be800091a1016 */
[----:B-1----:R-:W3:Y:S04]  /*427f0*/  LDL.LU R16, [R1+0x3e0] ;  /* 0x0003e00001107983 */ /* 0x002ee80000300800 */
[----:B------:R1:W-:Y:S04]  /*42800*/  STL [R1+0x29c], R18 ;  /* 0x00029c1201007387 */ /* 0x0003e80000100800 */
[----:B------:R-:W3:Y:S01]  /*42810*/  LDL.LU R7, [R1+0x420] ;  /* 0x0004200001077983 */ /* 0x000ee20000300800 */
[----:B-----5:R-:W-:-:S03]  /*42820*/  IMAD.MOV.U32 R5, RZ, RZ, R18 ;  /* 0x000000ffff057224 */ /* 0x020fc600078e0012 */
[----:B-1----:R-:W5:Y:S01]  /*42830*/  LDL.LU R18, [R1+0x3dc] ;  /* 0x0003dc0001127983 */ /* 0x002f620000300800 */
[----:B------:R-:W-:-:S03]  /*42840*/  IMAD.MOV.U32 R4, RZ, RZ, R9 ;  /* 0x000000ffff047224 */ /* 0x000fc600078e0009 */
[----:B------:R-:W5:Y:S04]  /*42850*/  LDL.LU R9, [R1+0x41c] ;  /* 0x00041c0001097983 */ /* 0x000f680000300800 */
[----:B------:R1:W-:Y:S01]  /*42860*/  LDGSTS.E [R6+0xf00], desc[UR22][R4.64], P2 ;  /* 0x00f0000004067fae */ /* 0x0003e200091a1016 */
[-C--:B----4-:R-:W-:Y:S02]  /*42870*/  IADD3 R8, P4, PT, R8, R134.reuse, RZ ;  /* 0x0000008608087210 */ /* 0x090fe40007f9e0ff */
[----:B--2---:R-:W-:Y:S02]  /*42880*/  IADD3 R11, P5, PT, R11, R134, RZ ;  /* 0x000000860b0b7210 */ /* 0x004fe40007fbe0ff */
[----:B------:R-:W-:Y:S01]  /*42890*/  IADD3.X R14, PT, PT, R14, R135, RZ, P4, !PT ;  /* 0x000000870e0e7210 */ /* 0x000fe200027fe4ff */
[----:B------:R-:W-:Y:S01]  /*428a0*/  STL [R1+0x2e0], R8 ;  /* 0x0002e00801007387 */ /* 0x000fe20000100800 */
[----:B-1----:R-:W-:-:S02]  /*428b0*/  IMAD.MOV.U32 R4, RZ, RZ, R8 ;  /* 0x000000ffff047224 */ /* 0x002fc400078e0008 */
[----:B------:R-:W-:Y:S01]  /*428c0*/  IMAD.X R17, R17, 0x1, R135, P5 ;  /* 0x0000000111117824 */ /* 0x000fe200028e0687 */
[----:B------:R1:W-:Y:S01]  /*428d0*/  STL [R1+0x2dc], R14 ;  /* 0x0002dc0e01007387 */ /* 0x0003e20000100800 */
[----:B------:R-:W-:-:S03]  /*428e0*/  IMAD.MOV.U32 R5, RZ, RZ, R14 ;  /* 0x000000ffff057224 */ /* 0x000fc600078e000e */
[----:B------:R-:W-:Y:S04]  /*428f0*/  STL [R1+0x320], R11 ;  /* 0x0003200b01007387 */ /* 0x000fe80000100800 */
[----:B------:R2:W-:Y:S04]  /*42900*/  LDGSTS.E [R6+0x1300], desc[UR22][R4.64], P2 ;  /* 0x0130000004067fae */ /* 0x0005e800091a1016 */
[----:B-1----:R-:W4:Y:S04]  /*42910*/  LDL.LU R14, [R1+0x460] ;  /* 0x00046000010e7983 */ /* 0x002f280000300800 */
[----:B------:R1:W-:Y:S04]  /*42920*/  STL [R1+0x31c], R17 ;  /* 0x00031c1101007387 */ /* 0x0003e80000100800 */
[----:B------:R-:W4:Y:S01]  /*42930*/  LDL.LU R8, [R1+0x4a0] ;  /* 0x0004a00001087983 */ /* 0x000f220000300800 */
[----:B--2---:R-:W-:-:S02]  /*42940*/  MOV R5, R17 ;  /* 0x0000001100057202 */ /* 0x004fc40000000f00 */
[-C--:B------:R-:W-:Y:S01]  /*42950*/  IADD3 R12, P4, PT, R12, R134.reuse, RZ ;  /* 0x000000860c0c7210 */ /* 0x080fe20007f9e0ff */
[----:B-1----:R-:W2:Y:S01]  /*42960*/  LDL.LU R17, [R1+0x45c] ;  /* 0x00045c0001117983 */ /* 0x002ea20000300800 */
[----:B------:R-:W-:Y:S01]  /*42970*/  IMAD.MOV.U32 R4, RZ, RZ, R11 ;  /* 0x000000ffff047224 */ /* 0x000fe200078e000b */
[----:B------:R-:W-:Y:S02]  /*42980*/  IADD3 R10, P5, PT, R10, R134, RZ ;  /* 0x000000860a0a7210 */ /* 0x000fe40007fbe0ff */
[----:B------:R-:W2:Y:S04]  /*42990*/  LDL.LU R11, [R1+0x49c] ;  /* 0x00049c00010b7983 */ /* 0x000ea80000300800 */
[----:B------:R1:W-:Y:S04]  /*429a0*/  LDGSTS.E [R6+0x1700], desc[UR22][R4.64], P2 ;  /* 0x0170000004067fae */ /* 0x0003e800091a1016 */
[----:B------:R3:W-:Y:S01]  /*429b0*/  STL [R1+0x360], R12 ;  /* 0x0003600c01007387 */ /* 0x0007e20000100800 */
[----:B-1----:R-:W-:-:S02]  /*429c0*/  IMAD.MOV.U32 R4, RZ, RZ, R12 ;  /* 0x000000ffff047224 */ /* 0x002fc400078e000c */
[--C-:B---3--:R-:W-:Y:S02]  /*429d0*/  IMAD.X R15, R15, 0x1, R135.reuse, P4 ;  /* 0x000000010f0f7824 */ /* 0x108fe400020e0687 */
[----:B------:R-:W-:-:S03]  /*429e0*/  IMAD.X R13, R13, 0x1, R135, P5 ;  /* 0x000000010d0d7824 */ /* 0x000fc600028e0687 */
[----:B------:R-:W-:Y:S01]  /*429f0*/  STL [R1+0x35c], R15 ;  /* 0x00035c0f01007387 */ /* 0x000fe20000100800 */
[----:B------:R-:W-:-:S03]  /*42a00*/  IMAD.MOV.U32 R5, RZ, RZ, R15 ;  /* 0x000000ffff057224 */ /* 0x000fc600078e000f */
[----:B------:R-:W-:Y:S04]  /*42a10*/  STL [R1+0x3a0], R10 ;  /* 0x0003a00a01007387 */ /* 0x000fe80000100800 */
[----:B------:R-:W3:Y:S04]  /*42a20*/  LDL.LU R12, [R1+0x4e0] ;  /* 0x0004e000010c7983 */ /* 0x000ee80000300800 */
[----:B------:R1:W-:Y:S04]  /*42a30*/  STL [R1+0x39c], R13 ;  /* 0x00039c0d01007387 */ /* 0x0003e80000100800 */
[----:B------:R1:W-:Y:S04]  /*42a40*/  LDGSTS.E [R6+0x1b00], desc[UR22][R4.64], P2 ;  /* 0x01b0000004067fae */ /* 0x0003e800091a1016 */
[----:B------:R-:W3:Y:S01]  /*42a50*/  LDL.LU R19, [R1+0x520] ;  /* 0x0005200001137983 */ /* 0x000ee20000300800 */
[----:B-1----:R-:W-:-:S03]  /*42a60*/  IMAD.MOV.U32 R5, RZ, RZ, R13 ;  /* 0x000000ffff057224 */ /* 0x002fc600078e000d */
[----:B------:R-:W3:Y:S04]  /*42a70*/  LDL.LU R13, [R1+0x4dc] ;  /* 0x0004dc00010d7983 */ /* 0x000ee80000300800 */
[----:B------:R-:W3:Y:S01]  /*42a80*/  LDL.LU R20, [R1+0x51c] ;  /* 0x00051c0001147983 */ /* 0x000ee20000300800 */
[----:B------:R-:W-:-:S03]  /*42a90*/  MOV R4, R10 ;  /* 0x0000000a00047202 */ /* 0x000fc60000000f00 */
[----:B------:R-:W3:Y:S04]  /*42aa0*/  LDL.LU R10, [R1+0x560] ;  /* 0x00056000010a7983 */ /* 0x000ee80000300800 */
[----:B------:R-:W3:Y:S04]  /*42ab0*/  LDL.LU R15, [R1+0x5a0] ;  /* 0x0005a000010f7983 */ /* 0x000ee80000300800 */
[----:B------:R1:W-:Y:S01]  /*42ac0*/  LDGSTS.E [R6+0x1f00], desc[UR22][R4.64], P2 ;  /* 0x01f0000004067fae */ /* 0x0003e200091a1016 */
[----:B------:R-:W-:-:S05]  /*42ad0*/  IADD3 R16, P4, PT, R16, R134, RZ ;  /* 0x0000008610107210 */ /* 0x000fca0007f9e0ff */
[----:B------:R5:W-:Y:S01]  /*42ae0*/  STL [R1+0x3e0], R16 ;  /* 0x0003e01001007387 */ /* 0x000be20000100800 */
[----:B------:R-:W-:Y:S01]  /*42af0*/  IADD3 R7, P5, PT, R7, R134, RZ ;  /* 0x0000008607077210 */ /* 0x000fe20007fbe0ff */
[--C-:B-----5:R-:W-:Y:S02]  /*42b00*/  IMAD.X R18, R18, 0x1, R135.reuse, P4 ;  /* 0x0000000112127824 */ /* 0x120fe400020e0687 */
[----:B-1----:R-:W-:Y:S02]  /*42b10*/  IMAD.MOV.U32 R4, RZ, RZ, R16 ;  /* 0x000000ffff047224 */ /* 0x002fe400078e0010 */
[----:B------:R-:W-:Y:S01]  /*42b20*/  IMAD.X R9, R9, 0x1, R135, P5 ;  /* 0x0000000109097824 */ /* 0x000fe200028e0687 */
[----:B------:R1:W-:Y:S04]  /*42b30*/  STL [R1+0x3dc], R18 ;  /* 0x0003dc1201007387 */ /* 0x0003e80000100800 */
[----:B------:R5:W-:Y:S04]  /*42b40*/  STL [R1+0x420], R7 ;  /* 0x0004200701007387 */ /* 0x000be80000100800 */
[----:B------:R-:W3:Y:S01]  /*42b50*/  LDL.LU R16, [R1+0x55c] ;  /* 0x00055c0001107983 */ /* 0x000ee20000300800 */
[----:B------:R-:W-:-:S03]  /*42b60*/  MOV R5, R18 ;  /* 0x0000001200057202 */ /* 0x000fc60000000f00 */
[----:B------:R4:W-:Y:S04]  /*42b70*/  STL [R1+0x41c], R9 ;  /* 0x00041c0901007387 */ /* 0x0009e80000100800 */
[----:B-1----:R-:W3:Y:S04]  /*42b80*/  LDL.LU R18, [R1+0x59c] ;  /* 0x00059c0001127983 */ /* 0x002ee80000300800 */
[----:B------:R1:W-:Y:S01]  /*42b90*/  LDGSTS.E [R6+0x2300], desc[UR22][R4.64], P2 ;  /* 0x0230000004067fae */ /* 0x0003e200091a1016 */
[----:B----4-:R-:W-:Y:S01]  /*42ba0*/  IADD3 R14, P4, PT, R14, R134, RZ ;  /* 0x000000860e0e7210 */ /* 0x010fe20007f9e0ff */
[----:B-1----:R-:W-:-:S02]  /*42bb0*/  IMAD.MOV.U32 R4, RZ, RZ, R7 ;  /* 0x000000ffff047224 */ /* 0x002fc400078e0007 */
[----:B------:R-:W-:Y:S01]  /*42bc0*/  IMAD.MOV.U32 R5, RZ, RZ, R9 ;  /* 0x000000ffff057224 */ /* 0x000fe200078e0009 */
[----:B-----5:R-:W4:Y:S01]  /*42bd0*/  LDL.LU R7, [R1+0x5e0] ;  /* 0x0005e00001077983 */ /* 0x020f220000300800 */
[----:B------:R-:W-:-:S03]  /*42be0*/  IADD3 R8, P5, PT, R8, R134, RZ ;  /* 0x0000008608087210 */ /* 0x000fc60007fbe0ff */
[----:B------:R-:W5:Y:S01]  /*42bf0*/  LDL.LU R9, [R1+0x620] ;  /* 0x0006200001097983 */ /* 0x000f620000300800 */
[----:B--2---:R-:W-:-:S03]  /*42c00*/  IMAD.X R17, R17, 0x1, R135, P4 ;  /* 0x0000000111117824 */ /* 0x004fc600020e0687 */
[----:B------:R1:W-:Y:S01]  /*42c10*/  STL [R1+0x460], R14 ;  /* 0x0004600e01007387 */ /* 0x0003e20000100800 */
[----:B------:R-:W-:-:S03]  /*42c20*/  IMAD.X R11, R11, 0x1, R135, P5 ;  /* 0x000000010b0b7824 */ /* 0x000fc600028e0687 */
[----:B------:R2:W-:Y:S04]  /*42c30*/  LDGSTS.E [R6+0x2700], desc[UR22][R4.64], P2 ;  /* 0x0270000004067fae */ /* 0x0005e800091a1016 */
[----:B------:R1:W-:Y:S04]  /*42c40*/  STL [R1+0x45c], R17 ;  /* 0x00045c1101007387 */ /* 0x0003e80000100800 */
[----:B------:R-:W-:Y:S01]  /*42c50*/  STL [R1+0x4a0], R8 ;  /* 0x0004a00801007387 */ /* 0x000fe20000100800 */
[----:B--2---:R-:W-:-:S03]  /*42c60*/  MOV R4, R14 ;  /* 0x0000000e00047202 */ /* 0x004fc60000000f00 */
[----:B-1----:R-:W2:Y:S01]  /*42c70*/  LDL.LU R14, [R1+0x5dc] ;  /* 0x0005dc00010e7983 */ /* 0x002ea20000300800 */
[----:B------:R-:W-:-:S03]  /*42c80*/  IMAD.MOV.U32 R5, RZ, RZ, R17 ;  /* 0x000000ffff057224 */ /* 0x000fc600078e0011 */
[----:B------:R1:W-:Y:S04]  /*42c90*/  STL [R1+0x49c], R11 ;  /* 0x00049c0b01007387 */ /* 0x0003e80000100800 */
[----:B------:R-:W2:Y:S04]  /*42ca0*/  LDL.LU R17, [R1+0x61c] ;  /* 0x00061c0001117983 */ /* 0x000ea80000300800 */
[----:B------:R1:W-:Y:S02]  /*42cb0*/  LDGSTS.E [R6+0x2b00], desc[UR22][R4.64], P2 ;  /* 0x02b0000004067fae */ /* 0x0003e400091a1016 */
[----:B-1----:R-:W-:-:S02]  /*42cc0*/  IMAD.MOV.U32 R4, RZ, RZ, R8 ;  /* 0x000000ffff047224 */ /* 0x002fc400078e0008 */
[----:B------:R-:W-:Y:S02]  /*42cd0*/  IMAD.MOV.U32 R5, RZ, RZ, R11 ;  /* 0x000000ffff057224 */ /* 0x000fe400078e000b */
[----:B------:R-:W2:Y:S04]  /*42ce0*/  LDL.LU R11, [R1+0x660] ;  /* 0x00066000010b7983 */ /* 0x000ea80000300800 */
[----:B------:R-:W2:Y:S01]  /*42cf0*/  LDL.LU R8, [R1+0x6a0] ;  /* 0x0006a00001087983 */ /* 0x000ea20000300800 */
[----:B---3--:R-:W-:-:S03]  /*42d00*/  IADD3 R12, P4, PT, R12, R134, RZ ;  /* 0x000000860c0c7210 */ /* 0x008fc60007f9e0ff */
[----:B------:R1:W-:Y:S04]  /*42d10*/  LDGSTS.E [R6+0x2f00], desc[UR22][R4.64], P2 ;  /* 0x02f0000004067fae */ /* 0x0003e800091a1016 */
[----:B------:R-:W-:Y:S01]  /*42d20*/  STL [R1+0x4e0], R12 ;  /* 0x0004e00c01007387 */ /* 0x000fe20000100800 */
[----:B------:R-:W-:Y:S01]  /*42d30*/  IADD3 R19, P5, PT, R19, R134, RZ ;  /* 0x0000008613137210 */ /* 0x000fe20007fbe0ff */
[----:B------:R-:W-:-:S03]  /*42d40*/  IMAD.X R13, R13, 0x1, R135, P4 ;  /* 0x000000010d0d7824 */ /* 0x000fc600020e0687 */
[----:B------:R-:W-:Y:S02]  /*42d50*/  IADD3.X R20, PT, PT, R20, R135, RZ, P5, !PT ;  /* 0x0000008714147210 */ /* 0x000fe40002ffe4ff */
[----:B------:R3:W-:Y:S01]  /*42d60*/  STL [R1+0x4dc], R13 ;  /* 0x0004dc0d01007387 */ /* 0x0007e20000100800 */
[----:B-1----:R-:W-:-:S03]  /*42d70*/  IMAD.MOV.U32 R5, RZ, RZ, R13 ;  /* 0x000000ffff057224 */ /* 0x002fc600078e000d */
[----:B------:R-:W-:Y:S01]  /*42d80*/  STL [R1+0x520], R19 ;  /* 0x0005201301007387 */ /* 0x000fe20000100800 */
[----:B------:R-:W-:-:S03]  /*42d90*/  IMAD.MOV.U32 R4, RZ, RZ, R12 ;  /* 0x000000ffff047224 */ /* 0x000fc600078e000c */
[----:B---3--:R-:W3:Y:S04]  /*42da0*/  LDL.LU R13, [R1+0x65c] ;  /* 0x00065c00010d7983 */ /* 0x008ee80000300800 */
[----:B------:R-:W-:Y:S04]  /*42db0*/  STL [R1+0x51c], R20 ;  /* 0x00051c1401007387 */ /* 0x000fe80000100800 */
[----:B------:R-:W3:Y:S01]  /*42dc0*/  LDL.LU R12, [R1+0x69c] ;  /* 0x00069c00010c7983 */ /* 0x000ee20000300800 */
[----:B------:R-:W-:-:S03]  /*42dd0*/  IADD3 R10, P4, PT, R10, R134, RZ ;  /* 0x000000860a0a7210 */ /* 0x000fc60007f9e0ff */
[----:B------:R1:W-:Y:S01]  /*42de0*/  LDGSTS.E [R6+0x3300], desc[UR22][R4.64], P2 ;  /* 0x0330000004067fae */ /* 0x0003e200091a1016 */
[----:B------:R-:W-:-:S03]  /*42df0*/  IADD3 R15, P5, PT, R15, R134, RZ ;  /* 0x000000860f0f7210 */ /* 0x000fc60007fbe0ff */
[----:B------:R-:W-:Y:S01]  /*42e00*/  STL [R1+0x560], R10 ;  /* 0x0005600a01007387 */ /* 0x000fe20000100800 */
[----:B-1----:R-:W-:Y:S02]  /*42e10*/  IMAD.MOV.U32 R4, RZ, RZ, R19 ;  /* 0x000000ffff047224 */ /* 0x002fe400078e0013 */
[----:B------:R-:W-:-:S05]  /*42e20*/  IMAD.MOV.U32 R5, RZ, RZ, R20 ;  /* 0x000000ffff057224 */ /* 0x000fca00078e0014 */
[----:B------:R1:W-:Y:S02]  /*42e30*/  LDGSTS.E [R6+0x3700], desc[UR22][R4.64], P2 ;  /* 0x0370000004067fae */ /* 0x0003e400091a1016 */
[----:B-1----:R-:W-:Y:S01]  /*42e40*/  IMAD.MOV.U32 R4, RZ, RZ, R10 ;  /* 0x000000ffff047224 */ /* 0x002fe200078e000a */
[----:B------:R-:W-:-:S05]  /*42e50*/  IADD3.X R16, PT, PT, R16, R135, RZ, P4, !PT ;  /* 0x0000008710107210 */ /* 0x000fca00027fe4ff */
        /* <DEDUP_REMOVED lines=8> */
[----:B------:R-:W-:-:S03]  /*42ee0*/  MOV R5, R18 ;  /* 0x0000001200057202 */ /* 0x000fc60000000f00 */
[----:B-1----:R-:W3:Y:S01]  /*42ef0*/  LDL.LU R18, [R1+0x6dc] ;  /* 0x0006dc0001127983 */ /* 0x002ee20000300800 */
[----:B------:R-:W-:-:S03]  /*42f00*/  IMAD.MOV.U32 R4, RZ, RZ, R15 ;  /* 0x000000ffff047224 */ /* 0x000fc600078e000f */
[----:B------:R-:W3:Y:S01]  /*42f10*/  LDL.LU R15, [R1+0x71c] ;  /* 0x00071c00010f7983 */ /* 0x000ee20000300800 */
[-C--:B----4-:R-:W-:Y:S02]  /*42f20*/  IADD3 R7, P4, PT, R7, R134.reuse, RZ ;  /* 0x0000008607077210 */ /* 0x090fe40007f9e0ff */
[----:B-----5:R-:W-:Y:S01]  /*42f30*/  IADD3 R9, P5, PT, R9, R134, RZ ;  /* 0x0000008609097210 */ /* 0x020fe20007fbe0ff */
[----:B------:R1:W-:Y:S04]  /*42f40*/  LDGSTS.E [R6+0x3f00], desc[UR22][R4.64], P2 ;  /* 0x03f0000004067fae */ /* 0x0003e800091a1016 */
[----:B------:R-:W-:Y:S01]  /*42f50*/  STL [R1+0x5e0], R7 ;  /* 0x0005e00701007387 */ /* 0x000fe20000100800 */
[----:B-1----:R-:W-:Y:S02]  /*42f60*/  IMAD.MOV.U32 R4, RZ, RZ, R7 ;  /* 0x000000ffff047224 */ /* 0x002fe400078e0007 */
[----:B--2---:R-:W-:-:S04]  /*42f70*/  IMAD.X R14, R14, 0x1, R135, P4 ;  /* 0x000000010e0e7824 */ /* 0x004fc800020e0687 */
[----:B------:R-:W-:Y:S01]  /*42f80*/  IMAD.MOV.U32 R5, RZ, RZ, R14 ;  /* 0x000000ffff057224 */ /* 0x000fe200078e000e */
[----:B------:R1:W-:Y:S01]  /*42f90*/  STL [R1+0x5dc], R14 ;  /* 0x0005dc0e01007387 */ /* 0x0003e20000100800 */
[----:B------:R-:W-:-:S03]  /*42fa0*/  IMAD.X R17, R17, 0x1, R135, P5 ;  /* 0x0000000111117824 */ /* 0x000fc600028e0687 */
[----:B------:R-:W-:Y:S04]  /*42fb0*/  STL [R1+0x620], R9 ;  /* 0x0006200901007387 */ /* 0x000fe80000100800 */
[----:B------:R2:W-:Y:S04]  /*42fc0*/  LDGSTS.E [R6+0x4300], desc[UR22][R4.64], P2 ;  /* 0x0430000004067fae */ /* 0x0005e800091a1016 */
[----:B-1----:R-:W4:Y:S04]  /*42fd0*/  LDL.LU R14, [R1+0x760] ;  /* 0x00076000010e7983 */ /* 0x002f280000300800 */
[----:B------:R1:W-:Y:S04]  /*42fe0*/  STL [R1+0x61c], R17 ;  /* 0x00061c1101007387 */ /* 0x0003e80000100800 */
[----:B------:R-:W5:Y:S01]  /*42ff0*/  LDL.LU R7, [R1+0x7a0] ;  /* 0x0007a00001077983 */ /* 0x000f620000300800 */
[----:B--2---:R-:W-:Y:S01]  /*43000*/  IMAD.MOV.U32 R5, RZ, RZ, R17 ;  /* 0x000000ffff057224 */ /* 0x004fe200078e0011 */
[----:B------:R-:W-:-:S02]  /*43010*/  IADD3 R11, P4, PT, R11, R134, RZ ;  /* 0x000000860b0b7210 */ /* 0x000fc40007f9e0ff */
[----:B-1----:R-:W2:Y:S01]  /*43020*/  LDL.LU R17, [R1+0x75c] ;  /* 0x00075c0001117983 */ /* 0x002ea20000300800 */
[----:B------:R-:W-:-:S03]  /*43030*/  MOV R4, R9 ;  /* 0x0000000900047202 */ /* 0x000fc60000000f00 */
[----:B------:R-:W2:Y:S01]  /*43040*/  LDL.LU R9, [R1+0x79c] ;  /* 0x00079c0001097983 */ /* 0x000ea20000300800 */
[----:B------:R-:W-:-:S03]  /*43050*/  IADD3 R8, P5, PT, R8, R134, RZ ;  /* 0x0000008608087210 */ /* 0x000fc60007fbe0ff */
[----:B------:R1:W-:Y:S04]  /*43060*/  LDGSTS.E [R6+0x4700], desc[UR22][R4.64], P2 ;  /* 0x0470000004067fae */ /* 0x0003e800091a1016 */
[----:B------:R3:W-:Y:S01]  /*43070*/  STL [R1+0x660], R11 ;  /* 0x0006600b01007387 */ /* 0x0007e20000100800 */
[----:B-1----:R-:W-:Y:S02]  /*43080*/  IMAD.MOV.U32 R4, RZ, RZ, R11 ;  /* 0x000000ffff047224 */ /* 0x002fe400078e000b */
[----:B---3--:R-:W-:-:S05]  /*43090*/  IMAD.X R13, R13, 0x1, R135, P4 ;  /* 0x000000010d0d7824 */ /* 0x008fca00020e0687 */
[----:B------:R-:W-:Y:S01]  /*430a0*/  MOV R5, R13 ;  /* 0x0000000d00057202 */ /* 0x000fe20000000f00 */
[----:B------:R-:W-:Y:S01]  /*430b0*/  STL [R1+0x65c], R13 ;  /* 0x00065c0d01007387 */ /* 0x000fe20000100800 */
[----:B------:R-:W-:-:S03]  /*430c0*/  IMAD.X R12, R12, 0x1, R135, P5 ;  /* 0x000000010c0c7824 */ /* 0x000fc600028e0687 */
        /* <DEDUP_REMOVED lines=8> */
[----:B------:R-:W-:-:S03]  /*43150*/  IMAD.MOV.U32 R4, RZ, RZ, R8 ;  /* 0x000000ffff047224 */ /* 0x000fc600078e0008 */
[----:B------:R-:W3:Y:S04]  /*43160*/  LDL.LU R8, [R1+0x860] ;  /* 0x0008600001087983 */ /* 0x000ee80000300800 */
[----:B------:R-:W3:Y:S04]  /*43170*/  LDL.LU R13, [R1+0x8a0] ;  /* 0x0008a000010d7983 */ /* 0x000ee80000300800 */
[----:B------:R1:W-:Y:S01]  /*43180*/  LDGSTS.E [R6+0x4f00], desc[UR22][R4.64], P2 ;  /* 0x04f0000004067fae */ /* 0x0003e200091a1016 */
[----:B------:R-:W-:-:S05]  /*43190*/  IADD3 R16, P4, PT, R16, R134, RZ ;  /* 0x0000008610107210 */ /* 0x000fca0007f9e0ff */
[----:B------:R1:W-:Y:S01]  /*431a0*/  STL [R1+0x6e0], R16 ;  /* 0x0006e01001007387 */ /* 0x0003e20000100800 */
[----:B------:R-:W-:Y:S01]  /*431b0*/  IADD3 R10, P5, PT, R10, R134, RZ ;  /* 0x000000860a0a7210 */ /* 0x000fe20007fbe0ff */
[----:B------:R-:W-:Y:S01]  /*431c0*/  IMAD.X R18, R18, 0x1, R135, P4 ;  /* 0x0000000112127824 */ /* 0x000fe200020e0687 */
[----:B-1----:R-:W-:-:S03]  /*431d0*/  MOV R4, R16 ;  /* 0x0000001000047202 */ /* 0x002fc60000000f00 */
[----:B------:R-:W-:Y:S01]  /*431e0*/  IMAD.X R15, R15, 0x1, R135, P5 ;  /* 0x000000010f0f7824 */ /* 0x000fe200028e0687 */
[----:B------:R1:W-:Y:S04]  /*431f0*/  STL [R1+0x6dc], R18 ;  /* 0x0006dc1201007387 */ /* 0x0003e80000100800 */
[----:B------:R-:W-:Y:S04]  /*43200*/  STL [R1+0x720], R10 ;  /* 0x0007200a01007387 */ /* 0x000fe80000100800 */
[----:B------:R-:W3:Y:S01]  /*43210*/  LDL.LU R16, [R1+0x85c] ;  /* 0x00085c0001107983 */ /* 0x000ee20000300800 */
[----:B------:R-:W-:-:S03]  /*43220*/  IMAD.MOV.U32 R5, RZ, RZ, R18 ;  /* 0x000000ffff057224 */ /* 0x000fc600078e0012 */
[----:B------:R1:W-:Y:S04]  /*43230*/  STL [R1+0x71c], R15 ;  /* 0x00071c0f01007387 */ /* 0x0003e80000100800 */
[----:B-1----:R-:W3:Y:S04]  /*43240*/  LDL.LU R18, [R1+0x89c] ;  /* 0x00089c0001127983 */ /* 0x002ee80000300800 */
[----:B------:R1:W-:Y:S02]  /*43250*/  LDGSTS.E [R6+0x5300], desc[UR22][R4.64], P2 ;  /* 0x0530000004067fae */ /* 0x0003e400091a1016 */
[----:B-1----:R-:W-:-:S02]  /*43260*/  IMAD.MOV.U32 R4, RZ, RZ, R10 ;  /* 0x000000ffff047224 */ /* 0x002fc400078e000a */
[----:B------:R-:W-:Y:S02]  /*43270*/  IMAD.MOV.U32 R5, RZ, RZ, R15 ;  /* 0x000000ffff057224 */ /* 0x000fe400078e000f */
[----:B------:R-:W3:Y:S01]  /*43280*/  LDL.LU R15, [R1+0x8e0] ;  /* 0x0008e000010f7983 */ /* 0x000ee20000300800 */
[----:B----4-:R-:W-:-:S03]  /*43290*/  IADD3 R14, P4, PT, R14, R134, RZ ;  /* 0x000000860e0e7210 */ /* 0x010fc60007f9e0ff */
[----:B------:R-:W4:Y:S04]  /*432a0*/  LDL.LU R10, [R1+0x920] ;  /* 0x00092000010a7983 */ /* 0x000f280000300800 */
[----:B------:R-:W-:Y:S01]  /*432b0*/  STL [R1+0x760], R14 ;  /* 0x0007600e01007387 */ /* 0x000fe20000100800 */
[----:B-----5:R-:W-:-:S03]  /*432c0*/  IADD3 R7, P5, PT, R7, R134, RZ ;  /* 0x0000008607077210 */ /* 0x020fc60007fbe0ff */
[----:B------:R1:W-:Y:S01]  /*432d0*/  LDGSTS.E [R6+0x5700], desc[UR22][R4.64], P2 ;  /* 0x0570000004067fae */ /* 0x0003e200091a1016 */
[----:B--2---:R-:W-:Y:S01]  /*432e0*/  IMAD.X R17, R17, 0x1, R135, P4 ;  /* 0x0000000111117824 */ /* 0x004fe200020e0687 */
[----:B------:R-:W-:-:S04]  /*432f0*/  IADD3.X R9, PT, PT, R9, R135, RZ, P5, !PT ;  /* 0x0000008709097210 */ /* 0x000fc80002ffe4ff */
[----:B------:R2:W-:Y:S01]  /*43300*/  STL [R1+0x75c], R17 ;  /* 0x00075c1101007387 */ /* 0x0005e20000100800 */
[----:B-1----:R-:W-:-:S03]  /*43310*/  IMAD.MOV.U32 R5, RZ, RZ, R17 ;  /* 0x000000ffff057224 */ /* 0x002fc600078e0011 */
[----:B------:R1:W-:Y:S01]  /*43320*/  STL [R1+0x7a0], R7 ;  /* 0x0007a00701007387 */ /* 0x0003e20000100800 */
[----:B------:R-:W-:-:S03]  /*43330*/  IMAD.MOV.U32 R4, RZ, RZ, R14 ;  /* 0x000000ffff047224 */ /* 0x000fc600078e000e */
[----:B--2---:R-:W2:Y:S04]  /*43340*/  LDL.LU R17, [R1+0x8dc] ;  /* 0x0008dc0001117983 */ /* 0x004ea80000300800 */
[----:B------:R5:W-:Y:S04]  /*43350*/  STL [R1+0x79c], R9 ;  /* 0x00079c0901007387 */ /* 0x000be80000100800 */
[----:B------:R-:W2:Y:S04]  /*43360*/  LDL.LU R14, [R1+0x91c] ;  /* 0x00091c00010e7983 */ /* 0x000ea80000300800 */
[----:B------:R1:W-:Y:S02]  /*43370*/  LDGSTS.E [R6+0x5b00], desc[UR22][R4.64], P2 ;  /* 0x05b0000004067fae */ /* 0x0003e400091a1016 */
[----:B-1----:R-:W-:-:S02]  /*43380*/  IMAD.MOV.U32 R4, RZ, RZ, R7 ;  /* 0x000000ffff047224 */ /* 0x002fc400078e0007 */
[----:B------:R-:W-:Y:S01]  /*43390*/  IMAD.MOV.U32 R5, RZ, RZ, R9 ;  /* 0x000000ffff057224 */ /* 0x000fe200078e0009 */
[----:B------:R-:W2:Y:S04]  /*433a0*/  LDL.LU R7, [R1+0x960] ;  /* 0x0009600001077983 */ /* 0x000ea80000300800 */
[----:B-----5:R-:W5:Y:S04]  /*433b0*/  LDL.LU R9, [R1+0x9a0] ;  /* 0x0009a00001097983 */ /* 0x020f680000300800 */
[----:B------:R1:W-:Y:S01]  /*433c0*/  LDGSTS.E [R6+0x5f00], desc[UR22][R4.64], P2 ;  /* 0x05f0000004067fae */ /* 0x0003e200091a1016 */
[----:B---3--:R-:W-:-:S05]  /*433d0*/  IADD3 R11, P4, PT, R11, R134, RZ ;  /* 0x000000860b0b7210 */ /* 0x008fca0007f9e0ff */
[----:B------:R3:W-:Y:S01]  /*433e0*/  STL [R1+0x7e0], R11 ;  /* 0x0007e00b01007387 */ /* 0x0007e20000100800 */
[----:B------:R-:W-:Y:S01]  /*433f0*/  IADD3 R19, P5, PT, R19, R134, RZ ;  /* 0x0000008613137210 */ /* 0x000fe20007fbe0ff */
[----:B-1----:R-:W-:Y:S01]  /*43400*/  IMAD.MOV.U32 R4, RZ, RZ, R11 ;  /* 0x000000ffff047224 */ /* 0x002fe200078e000b */
[----:B------:R-:W-:-:S03]  /*43410*/  IADD3.X R12, PT, PT, R12, R135, RZ, P4, !PT ;  /* 0x000000870c0c7210 */ /* 0x000fc600027fe4ff */
[----:B------:R-:W-:Y:S02]  /*43420*/  IMAD.X R20, R20, 0x1, R135, P5 ;  /* 0x0000000114147824 */ /* 0x000fe400028e0687 */
[----:B------:R1:W-:Y:S04]  /*43430*/  STL [R1+0x7dc], R12 ;  /* 0x0007dc0c01007387 */ /* 0x0003e80000100800 */
[----:B------:R-:W-:Y:S04]  /*43440*/  STL [R1+0x820], R19 ;  /* 0x0008201301007387 */ /* 0x000fe80000100800 */
[----:B---3--:R-:W3:Y:S01]  /*43450*/  LDL.LU R11, [R1+0x95c] ;  /* 0x00095c00010b7983 */ /* 0x008ee20000300800 */
[----:B------:R-:W-:-:S03]  /*43460*/  IMAD.MOV.U32 R5, RZ, RZ, R12 ;  /* 0x000000ffff057224 */ /* 0x000fc600078e000c */
[----:B------:R-:W-:Y:S04]  /*43470*/  STL [R1+0x81c], R20 ;  /* 0x00081c1401007387 */ /* 0x000fe80000100800 */
[----:B-1----:R-:W3:Y:S01]  /*43480*/  LDL.LU R12, [R1+0x99c] ;  /* 0x00099c00010c7983 */ /* 0x002ee20000300800 */
[----:B------:R-:W-:-:S03]  /*43490*/  IADD3 R8, P4, PT, R8, R134, RZ ;  /* 0x0000008608087210 */ /* 0x000fc60007f9e0ff */
[----:B------:R1:W-:Y:S01]  /*434a0*/  LDGSTS.E [R6+0x6300], desc[UR22][R4.64], P2 ;  /* 0x0630000004067fae */ /* 0x0003e200091a1016 */
[----:B------:R-:W-:-:S03]  /*434b0*/  IADD3 R13, P5, PT, R13, R134, RZ ;  /* 0x000000860d0d7210 */ /* 0x000fc60007fbe0ff */
[----:B------:R-:W-:Y:S01]  /*434c0*/  STL [R1+0x860], R8 ;  /* 0x0008600801007387 */ /* 0x000fe20000100800 */
[----:B-1----:R-:W-:Y:S01]  /*434d0*/  IMAD.MOV.U32 R4, RZ, RZ, R19 ;  /* 0x000000ffff047224 */ /* 0x002fe200078e0013 */
[----:B------:R-:W-:-:S05]  /*434e0*/  MOV R5, R20 ;  /* 0x0000001400057202 */ /* 0x000fca0000000f00 */
[----:B------:R1:W-:Y:S02]  /*434f0*/  LDGSTS.E [R6+0x6700], desc[UR22][R4.64], P2 ;  /* 0x0670000004067fae */ /* 0x0003e400091a1016 */
[----:B-1----:R-:W-:Y:S02]  /*43500*/  IMAD.MOV.U32 R4, RZ, RZ, R8 ;  /* 0x000000ffff047224 */ /* 0x002fe400078e0008 */
        /* <DEDUP_REMOVED lines=11> */
[-C--:B------:R-:W-:Y:S02]  /*435c0*/  IADD3 R15, P4, PT, R15, R134.reuse, RZ ;  /* 0x000000860f0f7210 */ /* 0x080fe40007f9e0ff */
[----:B------:R-:W-:Y:S02]  /*435d0*/  MOV R4, R13 ;  /* 0x0000000d00047202 */ /* 0x000fe40000000f00 */
[----:B----4-:R-:W-:Y:S01]  /*435e0*/  IADD3 R10, P5, PT, R10, R134, RZ ;  /* 0x000000860a0a7210 */ /* 0x010fe20007fbe0ff */
[----:B------:R-:W4:Y:S04]  /*435f0*/  LDL.LU R13, [R1+0x224] ;  /* 0x00022400010d7983 */ /* 0x000f280000300800 */
[----:B------:R1:W-:Y:S04]  /*43600*/  LDGSTS.E [R6+0x6f00], desc[UR22][R4.64], P2 ;  /* 0x06f0000004067fae */ /* 0x0003e800091a1016 */
[----:B------:R2:W-:Y:S01]  /*43610*/  STL [R1+0x8e0], R15 ;  /* 0x0008e00f01007387 */ /* 0x0005e20000100800 */
[----:B-1----:R-:W-:-:S02]  /*43620*/  IMAD.MOV.U32 R4, RZ, RZ, R15 ;  /* 0x000000ffff047224 */ /* 0x002fc400078e000f */
[----:B--2---:R-:W-:-:S05]  /*43630*/  IMAD.X R17, R17, 0x1, R135, P4 ;  /* 0x0000000111117824 */ /* 0x004fca00020e0687 */
[----:B------:R-:W-:Y:S01]  /*43640*/  MOV R5, R17 ;  /* 0x0000001100057202 */ /* 0x000fe20000000f00 */
[----:B------:R-:W-:Y:S01]  /*43650*/  IMAD.X R14, R14, 0x1, R135, P5 ;  /* 0x000000010e0e7824 */ /* 0x000fe200028e0687 */
[----:B------:R-:W-:Y:S04]  /*43660*/  STL [R1+0x8dc], R17 ;  /* 0x0008dc1101007387 */ /* 0x000fe80000100800 */
[----:B------:R1:W-:Y:S04]  /*43670*/  STL [R1+0x920], R10 ;  /* 0x0009200a01007387 */ /* 0x0003e80000100800 */
[----:B------:R2:W-:Y:S04]  /*43680*/  LDGSTS.E [R6+0x7300], desc[UR22][R4.64], P2 ;  /* 0x0730000004067fae */ /* 0x0005e800091a1016 */
[----:B------:R-:W-:Y:S04]  /*43690*/  STL [R1+0x91c], R14 ;  /* 0x00091c0e01007387 */ /* 0x000fe80000100800 */
[----:B------:R-:W4:Y:S01]  /*436a0*/  LDL.LU R15, [R1+0x264] ;  /* 0x00026400010f7983 */ /* 0x000f220000300800 */
[----:B--2---:R-:W-:-:S03]  /*436b0*/  IMAD.MOV.U32 R4, RZ, RZ, R10 ;  /* 0x000000ffff047224 */ /* 0x004fc600078e000a */
[----:B-1----:R-:W2:Y:S01]  /*436c0*/  LDL.LU R10, [R1+0x268] ;  /* 0x00026800010a7983 */ /* 0x002ea20000300800 */
[-C--:B------:R-:W-:Y:S01]  /*436d0*/  IADD3 R7, P4, PT, R7, R134.reuse, RZ ;  /* 0x0000008607077210 */ /* 0x080fe20007f9e0ff */
[----:B------:R-:W-:Y:S02]  /*436e0*/  IMAD.MOV.U32 R5, RZ, RZ, R14 ;  /* 0x000000ffff057224 */ /* 0x000fe400078e000e */
[----:B------:R-:W2:Y:S01]  /*436f0*/  LDL.LU R20, [R1+0x2a4] ;  /* 0x0002a40001147983 */ /* 0x000ea20000300800 */
[----:B-----5:R-:W-:-:S03]  /*43700*/  IADD3 R9, P5, PT, R9, R134, RZ ;  /* 0x0000008609097210 */ /* 0x020fc60007fbe0ff */
[----:B------:R-:W5:Y:S04]  /*43710*/  LDL.LU R19, [R1+0x2a8] ;  /* 0x0002a80001137983 */ /* 0x000f680000300800 */
[----:B------:R1:W-:Y:S04]  /*43720*/  LDGSTS.E [R6+0x7700], desc[UR22][R4.64], P2 ;  /* 0x0770000004067fae */ /* 0x0003e800091a1016 */
[----:B------:R3:W-:Y:S01]  /*43730*/  STL [R1+0x960], R7 ;  /* 0x0009600701007387 */ /* 0x0007e20000100800 */
[----:B-1----:R-:W-:Y:S01]  /*43740*/  MOV R4, R7 ;  /* 0x0000000700047202 */ /* 0x002fe20000000f00 */
[----:B---3--:R-:W-:-:S04]  /*43750*/  IMAD.X R11, R11, 0x1, R135, P4 ;  /* 0x000000010b0b7824 */ /* 0x008fc800020e0687 */
[----:B------:R-:W-:Y:S01]  /*43760*/  IMAD.MOV.U32 R5, RZ, RZ, R11 ;  /* 0x000000ffff057224 */ /* 0x000fe200078e000b */
[----:B------:R1:W-:Y:S01]  /*43770*/  STL [R1+0x95c], R11 ;  /* 0x00095c0b01007387 */ /* 0x0003e20000100800 */
[----:B------:R-:W-:-:S03]  /*43780*/  IMAD.X R12, R12, 0x1, R135, P5 ;  /* 0x000000010c0c7824 */ /* 0x000fc600028e0687 */
[----:B------:R3:W-:Y:S04]  /*43790*/  STL [R1+0x9a0], R9 ;  /* 0x0009a00901007387 */ /* 0x0007e80000100800 */
[----:B------:R-:W5:Y:S04]  /*437a0*/  LDL.LU R7, [R1+0x2e8] ;  /* 0x0002e80001077983 */ /* 0x000f680000300800 */
[----:B------:R3:W-:Y:S04]  /*437b0*/  STL [R1+0x99c], R12 ;  /* 0x00099c0c01007387 */ /* 0x0007e80000100800 */
[----:B------:R3:W-:Y:S04]  /*437c0*/  LDGSTS.E [R6+0x7b00], desc[UR22][R4.64], P2 ;  /* 0x07b0000004067fae */ /* 0x0007e800091a1016 */
[----:B-1----:R-:W5:Y:S01]  /*437d0*/  LDL.LU R11, [R1+0x328] ;  /* 0x00032800010b7983 */ /* 0x002f620000300800 */
[----:B---3--:R-:W-:-:S03]  /*437e0*/  IMAD.MOV.U32 R4, RZ, RZ, R9 ;  /* 0x000000ffff047224 */ /* 0x008fc600078e0009 */
[----:B------:R-:W3:Y:S04]  /*437f0*/  LDL.LU R9, [R1+0x2e4] ;  /* 0x0002e40001097983 */ /* 0x000ee80000300800 */
[----:B------:R-:W3:Y:S01]  /*43800*/  LDL.LU R17, [R1+0x324] ;  /* 0x0003240001117983 */ /* 0x000ee20000300800 */
[----:B------:R-:W-:-:S03]  /*43810*/  IMAD.MOV.U32 R5, RZ, RZ, R12 ;  /* 0x000000ffff057224 */ /* 0x000fc600078e000c */
[----:B------:R-:W3:Y:S04]  /*43820*/  LDL.LU R12, [R1+0x368] ;  /* 0x00036800010c7983 */ /* 0x000ee80000300800 */
[----:B------:R-:W3:Y:S04]  /*43830*/  LDL.LU R14, [R1+0x3a8] ;  /* 0x0003a800010e7983 */ /* 0x000ee80000300800 */
[----:B------:R1:W-:Y:S01]  /*43840*/  LDGSTS.E [R6+0x7f00], desc[UR22][R4.64], P2 ;  /* 0x07f0000004067fae */ /* 0x0003e200091a1016 */
[-C--:B------:R-:W-:Y:S02]  /*43850*/  IADD3 R16, P4, PT, R16, R134.reuse, RZ ;  /* 0x0000008610107210 */ /* 0x080fe40007f9e0ff */
[----:B------:R-:W-:-:S03]  /*43860*/  IADD3 R8, P5, PT, R8, R134, RZ ;  /* 0x0000008608087210 */ /* 0x000fc60007fbe0ff */
[----:B------:R1:W-:Y:S01]  /*43870*/  STL [R1+0x1e8], R16 ;  /* 0x0001e81001007387 */ /* 0x0003e20000100800 */
[----:B------:R-:W-:-:S03]  /*43880*/  IMAD.X R18, R18, 0x1, R135, P4 ;  /* 0x0000000112127824 */ /* 0x000fc600020e0687 */
[----:B------:R-:W-:Y:S01]  /*43890*/  STL [R1+0x228], R8 ;  /* 0x0002280801007387 */ /* 0x000fe20000100800 */
[----:B-1----:R-:W-:-:S03]  /*438a0*/  IMAD.MOV.U32 R4, RZ, RZ, R16 ;  /* 0x000000ffff047224 */ /* 0x002fc600078e0010 */
[----:B------:R1:W-:Y:S04]  /*438b0*/  STL [R1+0x1e4], R18 ;  /* 0x0001e41201007387 */ /* 0x0003e80000100800 */
[----:B------:R-:W3:Y:S01]  /*438c0*/  LDL.LU R16, [R1+0x364] ;  /* 0x0003640001107983 */ /* 0x000ee20000300800 */
[----:B------:R-:W-:-:S03]  /*438d0*/  IMAD.MOV.U32 R5, RZ, RZ, R18 ;  /* 0x000000ffff057224 */ /* 0x000fc600078e0012 */
[----:B-1----:R-:W3:Y:S01]  /*438e0*/  LDL.LU R18, [R1+0x3a4] ;  /* 0x0003a40001127983 */ /* 0x002ee20000300800 */
[----:B------:R-:W-:Y:S01]  /*438f0*/  LOP3.LUT R6, R132, 0x70, RZ, 0x3c, !PT ;  /* 0x0000007084067812 */ /* 0x000fe200078e3cff */
[----:B----4-:R-:W-:-:S03]  /*43900*/  IMAD.X R13, R13, 0x1, R135, P5 ;  /* 0x000000010d0d7824 */ /* 0x010fc600028e0687 */
[----:B------:R-:W-:Y:S02]  /*43910*/  IADD3 R6, PT, PT, R6, UR5, RZ ;  /* 0x0000000506067c10 */ /* 0x000fe4000fffe0ff */
[----:B------:R1:W-:Y:S04]  /*43920*/  STL [R1+0x224], R13 ;  /* 0x0002240d01007387 */ /* 0x0003e80000100800 */
[----:B------:R4:W-:Y:S02]  /*43930*/  LDGSTS.E [R6+0x380], desc[UR22][R4.64], P2 ;  /* 0x0038000004067fae */ /* 0x0009e400091a1016 */
[----:B----4-:R-:W-:Y:S01]  /*43940*/  IMAD.MOV.U32 R4, RZ, RZ, R8 ;  /* 0x000000ffff047224 */ /* 0x010fe200078e0008 */
[----:B------:R-:W-:Y:S02]  /*43950*/  MOV R5, R13 ;  /* 0x0000000d00057202 */ /* 0x000fe40000000f00 */
[----:B-1----:R-:W4:Y:S04]  /*43960*/  LDL.LU R13, [R1+0x3e8] ;  /* 0x0003e800010d7983 */ /* 0x002f280000300800 */
[----:B------:R-:W4:Y:S04]  /*43970*/  LDL.LU R8, [R1+0x428] ;  /* 0x0004280001087983 */ /* 0x000f280000300800 */
[----:B------:R1:W-:Y:S01]  /*43980*/  LDGSTS.E [R6+0x780], desc[UR22][R4.64], P2 ;  /* 0x0078000004067fae */ /* 0x0003e200091a1016 */
[----:B--2---:R-:W-:-:S05]  /*43990*/  IADD3 R10, P4, PT, R10, R134, RZ ;  /* 0x000000860a0a7210 */ /* 0x004fca0007f9e0ff */
[----:B------:R-:W-:Y:S01]  /*439a0*/  IMAD.X R15, R15, 0x1, R135, P4 ;  /* 0x000000010f0f7824 */ /* 0x000fe200020e0687 */
[----:B-----5:R-:W-:Y:S01]  /*439b0*/  IADD3 R19, P5, PT, R19, R134, RZ ;  /* 0x0000008613137210 */ /* 0x020fe20007fbe0ff */
[----:B------:R-:W-:Y:S02]  /*439c0*/  STL [R1+0x268], R10 ;  /* 0x0002680a01007387 */ /* 0x000fe40000100800 */
[----:B-1----:R-:W-:Y:S02]  /*439d0*/  IMAD.MOV.U32 R5, RZ, RZ, R15 ;  /* 0x000000ffff057224 */ /* 0x002fe400078e000f */
[----:B------:R1:W-:Y:S01]  /*439e0*/  STL [R1+0x264], R15 ;  /* 0x0002640f01007387 */ /* 0x0003e20000100800 */
[----:B------:R-:W-:-:S03]  /*439f0*/  IMAD.X R20, R20, 0x1, R135, P5 ;  /* 0x0000000114147824 */ /* 0x000fc600028e0687 */
[----:B------:R-:W-:Y:S01]  /*43a00*/  STL [R1+0x2a8], R19 ;  /* 0x0002a81301007387 */ /* 0x000fe20000100800 */
[----:B------:R-:W-:-:S03]  /*43a10*/  IMAD.MOV.U32 R4, RZ, RZ, R10 ;  /* 0x000000ffff047224 */ /* 0x000fc600078e000a */
[----:B-1----:R-:W2:Y:S04]  /*43a20*/  LDL.LU R15, [R1+0x3e4] ;  /* 0x0003e400010f7983 */ /* 0x002ea80000300800 */
[----:B------:R-:W-:Y:S04]  /*43a30*/  STL [R1+0x2a4], R20 ;  /* 0x0002a41401007387 */ /* 0x000fe80000100800 */
[----:B------:R-:W5:Y:S04]  /*43a40*/  LDL.LU R10, [R1+0x424] ;  /* 0x00042400010a7983 */ /* 0x000f680000300800 */
[----:B------:R1:W-:Y:S02]  /*43a50*/  LDGSTS.E [R6+0xb80], desc[UR22][R4.64], P2 ;  /* 0x00b8000004067fae */ /* 0x0003e400091a1016 */
[----:B-1----:R-:W-:Y:S01]  /*43a60*/  MOV R4, R19 ;  /* 0x0000001300047202 */ /* 0x002fe20000000f00 */
[----:B------:R-:W-:-:S05]  /*43a70*/  IMAD.MOV.U32 R5, RZ, RZ, R20 ;  /* 0x000000ffff057224 */ /* 0x000fca00078e0014 */
[----:B------:R1:W-:Y:S01]  /*43a80*/  LDGSTS.E [R6+0xf80], desc[UR22][R4.64], P2 ;  /* 0x00f8000004067fae */ /* 0x0003e200091a1016 */
[----:B------:R-:W-:-:S05]  /*43a90*/  IADD3 R7, P4, PT, R7, R134, RZ ;  /* 0x0000008607077210 */ /* 0x000fca0007f9e0ff */
[----:B------:R-:W-:Y:S01]  /*43aa0*/  STL [R1+0x2e8], R7 ;  /* 0x0002e80701007387 */ /* 0x000fe20000100800 */
[----:B------:R-:W-:Y:S01]  /*43ab0*/  IADD3 R11, P5, PT, R11, R134, RZ ;  /* 0x000000860b0b7210 */ /* 0x000fe20007fbe0ff */
[----:B-1----:R-:W-:Y:S02]  /*43ac0*/  IMAD.MOV.U32 R4, RZ, RZ, R7 ;  /* 0x000000ffff047224 */ /* 0x002fe400078e0007 */
[--C-:B---3--:R-:W-:Y:S02]  /*43ad0*/  IMAD.X R9, R9, 0x1, R135.reuse, P4 ;  /* 0x0000000109097824 */ /* 0x108fe400020e0687 */
[----:B------:R-:W-:-:S03]  /*43ae0*/  IMAD.X R17, R17, 0x1, R135, P5 ;  /* 0x0000000111117824 */ /* 0x000fc600028e0687 */
[----:B------:R-:W-:Y:S01]  /*43af0*/  MOV R5, R9 ;  /* 0x0000000900057202 */ /* 0x000fe20000000f00 */
[----:B------:R1:W-:Y:S04]  /*43b00*/  STL [R1+0x2e4], R9 ;  /* 0x0002e40901007387 */ /* 0x0003e80000100800 */
[----:B------:R3:W-:Y:S04]  /*43b10*/  STL [R1+0x328], R11 ;  /* 0x0003280b01007387 */ /* 0x0007e80000100800 */
[----:B------:R3:W-:Y:S04]  /*43b20*/  LDGSTS.E [R6+0x1380], desc[UR22][R4.64], P2 ;  /* 0x0138000004067fae */ /* 0x0007e800091a1016 */
[----:B-1----:R-:W5:Y:S04]  /*43b30*/  LDL.LU R9, [R1+0x468] ;  /* 0x0004680001097983 */ /* 0x002f680000300800 */
[----:B------:R1:W-:Y:S04]  /*43b40*/  STL [R1+0x324], R17 ;  /* 0x0003241101007387 */ /* 0x0003e80000100800 */
[----:B------:R-:W5:Y:S01]  /*43b50*/  LDL.LU R7, [R1+0x4a8] ;  /* 0x0004a80001077983 */ /* 0x000f620000300800 */
[----:B---3--:R-:W-:-:S03]  /*43b60*/  IMAD.MOV.U32 R4, RZ, RZ, R11 ;  /* 0x000000ffff047224 */ /* 0x008fc600078e000b */
[----:B------:R-:W3:Y:S01]  /*43b70*/  LDL.LU R11, [R1+0x464] ;  /* 0x00046400010b7983 */ /* 0x000ee20000300800 */
[----:B------:R-:W-:Y:S01]  /*43b80*/  IMAD.MOV.U32 R5, RZ, RZ, R17 ;  /* 0x000000ffff057224 */ /* 0x000fe200078e0011 */
[-C--:B------:R-:W-:Y:S02]  /*43b90*/  IADD3 R12, P4, PT, R12, R134.reuse, RZ ;  /* 0x000000860c0c7210 */ /* 0x080fe40007f9e0ff */
[----:B-1----:R-:W3:Y:S01]  /*43ba0*/  LDL.LU R17, [R1+0x4a4] ;  /* 0x0004a40001117983 */ /* 0x002ee20000300800 */
        /* <DEDUP_REMOVED lines=21> */
[----:B-1----:R-:W-:Y:S02]  /*43d00*/  IMAD.MOV.U32 R4, RZ, RZ, R13 ;  /* 0x000000ffff047224 */ /* 0x002fe400078e000d */
[----:B--2---:R-:W-:-:S05]  /*43d10*/  IMAD.X R15, R15, 0x1, R135, P4 ;  /* 0x000000010f0f7824 */ /* 0x004fca00020e0687 */
[----:B------:R1:W-:Y:S01]  /*43d20*/  STL [R1+0x3e4], R15 ;  /* 0x0003e40f01007387 */ /* 0x0003e20000100800 */
[----:B-----5:R-:W-:-:S03]  /*43d30*/  IADD3.X R10, PT, PT, R10, R135, RZ, P5, !PT ;  /* 0x000000870a0a7210 */ /* 0x020fc60002ffe4ff */
[----:B------:R-:W-:Y:S04]  /*43d40*/  STL [R1+0x428], R8 ;  /* 0x0004280801007387 */ /* 0x000fe80000100800 */
[----:B----4-:R-:W2:Y:S01]  /*43d50*/  LDL.LU R13, [R1+0x568] ;  /* 0x00056800010d7983 */ /* 0x010ea20000300800 */
[----:B------:R-:W-:-:S03]  /*43d60*/  IMAD.MOV.U32 R5, RZ, RZ, R15 ;  /* 0x000000ffff057224 */ /* 0x000fc600078e000f */
[----:B------:R4:W-:Y:S04]  /*43d70*/  STL [R1+0x424], R10 ;  /* 0x0004240a01007387 */ /* 0x0009e80000100800 */
[----:B------:R-:W5:Y:S04]  /*43d80*/  LDL.LU R19, [R1+0x5a8] ;  /* 0x0005a80001137983 */ /* 0x000f680000300800 */
[----:B-1----:R-:W5:Y:S04]  /*43d90*/  LDL.LU R15, [R1+0x564] ;  /* 0x00056400010f7983 */ /* 0x002f680000300800 */
[----:B------:R-:W5:Y:S04]  /*43da0*/  LDL.LU R20, [R1+0x5a4] ;  /* 0x0005a40001147983 */ /* 0x000f680000300800 */
[----:B------:R1:W-:Y:S02]  /*43db0*/  LDGSTS.E [R6+0x2380], desc[UR22][R4.64], P2 ;  /* 0x0238000004067fae */ /* 0x0003e400091a1016 */
[----:B-1----:R-:W-:-:S02]  /*43dc0*/  IMAD.MOV.U32 R4, RZ, RZ, R8 ;  /* 0x000000ffff047224 */ /* 0x002fc400078e0008 */
[----:B------:R-:W-:Y:S02]  /*43dd0*/  IMAD.MOV.U32 R5, RZ, RZ, R10 ;  /* 0x000000ffff057224 */ /* 0x000fe400078e000a */
[----:B----4-:R-:W4:Y:S04]  /*43de0*/  LDL.LU R10, [R1+0x5e8] ;  /* 0x0005e800010a7983 */ /* 0x010f280000300800 */
[----:B------:R-:W4:Y:S04]  /*43df0*/  LDL.LU R8, [R1+0x628] ;  /* 0x0006280001087983 */ /* 0x000f280000300800 */
[----:B------:R1:W-:Y:S01]  /*43e00*/  LDGSTS.E [R6+0x2780], desc[UR22][R4.64], P2 ;  /* 0x0278000004067fae */ /* 0x0003e200091a1016 */
[----:B------:R-:W-:-:S02]  /*43e10*/  IADD3 R9, P4, PT, R9, R134, RZ ;  /* 0x0000008609097210 */ /* 0x000fc40007f9e0ff */
[----:B------:R-:W-:Y:S02]  /*43e20*/  IADD3 R7, P5, PT, R7, R134, RZ ;  /* 0x0000008607077210 */ /* 0x000fe40007fbe0ff */
[----:B---3--:R-:W-:Y:S01]  /*43e30*/  IADD3.X R11, PT, PT, R11, R135, RZ, P4, !PT ;  /* 0x000000870b0b7210 */ /* 0x008fe200027fe4ff */
[----:B------:R-:W-:Y:S02]  /*43e40*/  STL [R1+0x468], R9 ;  /* 0x0004680901007387 */ /* 0x000fe40000100800 */
[----:B------:R-:W-:Y:S02]  /*43e50*/  IMAD.X R17, R17, 0x1, R135, P5 ;  /* 0x0000000111117824 */ /* 0x000fe400028e0687 */
[----:B------:R3:W-:Y:S01]  /*43e60*/  STL [R1+0x464], R11 ;  /* 0x0004640b01007387 */ /* 0x0007e20000100800 */
[----:B-1----:R-:W-:-:S03]  /*43e70*/  IMAD.MOV.U32 R5, RZ, RZ, R11 ;  /* 0x000000ffff057224 */ /* 0x002fc600078e000b */
[----:B------:R-:W-:Y:S01]  /*43e80*/  STL [R1+0x4a8], R7 ;  /* 0x0004a80701007387 */ /* 0x000fe20000100800 */
[----:B------:R-:W-:-:S03]  /*43e90*/  IMAD.MOV.U32 R4, RZ, RZ, R9 ;  /* 0x000000ffff047224 */ /* 0x000fc600078e0009 */
[----:B---3--:R-:W3:Y:S04]  /*43ea0*/  LDL.LU R11, [R1+0x5e4] ;  /* 0x0005e400010b7983 */ /* 0x008ee80000300800 */
[----:B------:R1:W-:Y:S04]  /*43eb0*/  STL [R1+0x4a4], R17 ;  /* 0x0004a41101007387 */ /* 0x0003e80000100800 */
[----:B------:R-:W3:Y:S04]  /*43ec0*/  LDL.LU R9, [R1+0x624] ;  /* 0x0006240001097983 */ /* 0x000ee80000300800 */
[----:B------:R1:W-:Y:S02]  /*43ed0*/  LDGSTS.E [R6+0x2b80], desc[UR22][R4.64], P2 ;  /* 0x02b8000004067fae */ /* 0x0003e400091a1016 */
[----:B-1----:R-:W-:Y:S01]  /*43ee0*/  IMAD.MOV.U32 R4, RZ, RZ, R7 ;  /* 0x000000ffff047224 */ /* 0x002fe200078e0007 */
[----:B------:R-:W-:-:S02]  /*43ef0*/  MOV R5, R17 ;  /* 0x0000001100057202 */ /* 0x000fc40000000f00 */
[----:B------:R-:W3:Y:S04]  /*43f00*/  LDL.LU R17, [R1+0x668] ;  /* 0x0006680001117983 */ /* 0x000ee80000300800 */
[----:B------:R-:W3:Y:S04]  /*43f10*/  LDL.LU R7, [R1+0x6a8] ;  /* 0x0006a80001077983 */ /* 0x000ee80000300800 */
[----:B------:R1:W-:Y:S01]  /*43f20*/  LDGSTS.E [R6+0x2f80], desc[UR22][R4.64], P2 ;  /* 0x02f8000004067fae */ /* 0x0003e200091a1016 */
[-C--:B------:R-:W-:Y:S02]  /*43f30*/  IADD3 R16, P4, PT, R16, R134.reuse, RZ ;  /* 0x0000008610107210 */ /* 0x080fe40007f9e0ff */
[----:B------:R-:W-:-:S03]  /*43f40*/  IADD3 R12, P5, PT, R12, R134, RZ ;  /* 0x000000860c0c7210 */ /* 0x000fc60007fbe0ff */
[----:B------:R-:W-:Y:S01]  /*43f50*/  STL [R1+0x4e8], R16 ;  /* 0x0004e81001007387 */ /* 0x000fe20000100800 */
[--C-:B------:R-:W-:Y:S02]  /*43f60*/  IMAD.X R18, R18, 0x1, R135.reuse, P4 ;  /* 0x0000000112127824 */ /* 0x100fe400020e0687 */
[----:B------:R-:W-:-:S03]  /*43f70*/  IMAD.X R14, R14, 0x1, R135, P5 ;  /* 0x000000010e0e7824 */ /* 0x000fc600028e0687 */
[----:B------:R1:W-:Y:S02]  /*43f80*/  STL [R1+0x4e4], R18 ;  /* 0x0004e41201007387 */ /* 0x0003e40000100800 */
[----:B-1----:R-:W-:Y:S02]  /*43f90*/  IMAD.MOV.U32 R5, RZ, RZ, R18 ;  /* 0x000000ffff057224 */ /* 0x002fe400078e0012 */
[----:B------:R-:W-:Y:S01]  /*43fa0*/  STL [R1+0x528], R12 ;  /* 0x0005280c01007387 */ /* 0x000fe20000100800 */
[----:B------:R-:W-:-:S03]  /*43fb0*/  IMAD.MOV.U32 R4, RZ, RZ, R16 ;  /* 0x000000ffff047224 */ /* 0x000fc600078e0010 */
[----:B------:R-:W3:Y:S04]  /*43fc0*/  LDL.LU R18, [R1+0x664] ;  /* 0x0006640001127983 */ /* 0x000ee80000300800 */
[----:B------:R1:W-:Y:S04]  /*43fd0*/  STL [R1+0x524], R14 ;  /* 0x0005240e01007387 */ /* 0x0003e80000100800 */
[----:B------:R-:W3:Y:S04]  /*43fe0*/  LDL.LU R16, [R1+0x6a4] ;  /* 0x0006a40001107983 */ /* 0x000ee80000300800 */
[----:B------:R1:W-:Y:S02]  /*43ff0*/  LDGSTS.E [R6+0x3380], desc[UR22][R4.64], P2 ;  /* 0x0338000004067fae */ /* 0x0003e400091a1016 */
[----:B-1----:R-:W-:Y:S01]  /*44000*/  MOV R4, R12 ;  /* 0x0000000c00047202 */ /* 0x002fe20000000f00 */
[----:B------:R-:W-:-:S02]  /*44010*/  IMAD.MOV.U32 R5, RZ, RZ, R14 ;  /* 0x000000ffff057224 */ /* 0x000fc400078e000e */
[----:B------:R-:W3:Y:S04]  /*44020*/  LDL.LU R14, [R1+0x6e8] ;  /* 0x0006e800010e7983 */ /* 0x000ee80000300800 */
[----:B------:R-:W3:Y:S04]  /*44030*/  LDL.LU R12, [R1+0x728] ;  /* 0x00072800010c7983 */ /* 0x000ee80000300800 */
[----:B------:R1:W-:Y:S01]  /*44040*/  LDGSTS.E [R6+0x3780], desc[UR22][R4.64], P2 ;  /* 0x0378000004067fae */ /* 0x0003e200091a1016 */
[----:B--2---:R-:W-:-:S05]  /*44050*/  IADD3 R13, P4, PT, R13, R134, RZ ;  /* 0x000000860d0d7210 */ /* 0x004fca0007f9e0ff */
[----:B------:R-:W-:Y:S01]  /*44060*/  STL [R1+0x568], R13 ;  /* 0x0005680d01007387 */ /* 0x000fe20000100800 */
[----:B-----5:R-:W-:Y:S01]  /*44070*/  IADD3 R19, P5, PT, R19, R134, RZ ;  /* 0x0000008613137210 */ /* 0x020fe20007fbe0ff */
[----:B------:R-:W-:Y:S02]  /*44080*/  IMAD.X R15, R15, 0x1, R135, P4 ;  /* 0x000000010f0f7824 */ /* 0x000fe400020e0687 */
[----:B-1----:R-:W-:Y:S02]  /*44090*/  IMAD.MOV.U32 R4, RZ, RZ, R13 ;  /* 0x000000ffff047224 */ /* 0x002fe400078e000d */
[----:B------:R-:W-:Y:S01]  /*440a0*/  IMAD.X R20, R20, 0x1, R135, P5 ;  /* 0x0000000114147824 */ /* 0x000fe200028e0687 */
[----:B------:R1:W-:Y:S01]  /*440b0*/  STL [R1+0x564], R15 ;  /* 0x0005640f01007387 */ /* 0x0003e20000100800 */
[----:B------:R-:W-:-:S03]  /*440c0*/  MOV R5, R15 ;  /* 0x0000000f00057202 */ /* 0x000fc60000000f00 */
[----:B------:R-:W-:Y:S04]  /*440d0*/  STL [R1+0x5a8], R19 ;  /* 0x0005a81301007387 */ /* 0x000fe80000100800 */
[----:B------:R2:W-:Y:S04]  /*440e0*/  LDGSTS.E [R6+0x3b80], desc[UR22][R4.64], P2 ;  /* 0x03b8000004067fae */ /* 0x0005e800091a1016 */
[----:B-1----:R-:W5:Y:S04]  /*440f0*/  LDL.LU R15, [R1+0x6e4] ;  /* 0x0006e400010f7983 */ /* 0x002f680000300800 */
[----:B------:R-:W-:Y:S01]  /*44100*/  STL [R1+0x5a4], R20 ;  /* 0x0005a41401007387 */ /* 0x000fe20000100800 */
[----:B----4-:R-:W-:-:S03]  /*44110*/  IADD3 R10, P4, PT, R10, R134, RZ ;  /* 0x000000860a0a7210 */ /* 0x010fc60007f9e0ff */
[----:B------:R-:W4:Y:S01]  /*44120*/  LDL.LU R13, [R1+0x724] ;  /* 0x00072400010d7983 */ /* 0x000f220000300800 */
[----:B--2---:R-:W-:Y:S02]  /*44130*/  IMAD.MOV.U32 R4, RZ, RZ, R19 ;  /* 0x000000ffff047224 */ /* 0x004fe400078e0013 */
[----:B------:R-:W-:Y:S01]  /*44140*/  IMAD.MOV.U32 R5, RZ, RZ, R20 ;  /* 0x000000ffff057224 */ /* 0x000fe200078e0014 */
[----:B------:R-:W-:Y:S01]  /*44150*/  IADD3 R8, P5, PT, R8, R134, RZ ;  /* 0x0000008608087210 */ /* 0x000fe20007fbe0ff */
[----:B------:R1:W-:Y:S04]  /*44160*/  STL [R1+0x5e8], R10 ;  /* 0x0005e80a01007387 */ /* 0x0003e80000100800 */
[----:B------:R2:W-:Y:S02]  /*44170*/  LDGSTS.E [R6+0x3f80], desc[UR22][R4.64], P2 ;  /* 0x03f8000004067fae */ /* 0x0005e400091a1016 */
[----:B--2---:R-:W-:Y:S01]  /*44180*/  MOV R4, R10 ;  /* 0x0000000a00047202 */ /* 0x004fe20000000f00 */
[----:B---3--:R-:W-:-:S04]  /*44190*/  IMAD.X R11, R11, 0x1, R135, P4 ;  /* 0x000000010b0b7824 */ /* 0x008fc800020e0687 */
[----:B------:R-:W-:Y:S01]  /*441a0*/  IMAD.MOV.U32 R5, RZ, RZ, R11 ;  /* 0x000000ffff057224 */ /* 0x000fe200078e000b */
[----:B------:R-:W-:Y:S01]  /*441b0*/  STL [R1+0x5e4], R11 ;  /* 0x0005e40b01007387 */ /* 0x000fe20000100800 */
[----:B------:R-:W-:-:S03]  /*441c0*/  IMAD.X R9, R9, 0x1, R135, P5 ;  /* 0x0000000109097824 */ /* 0x000fc600028e0687 */
[----:B------:R2:W-:Y:S04]  /*441d0*/  STL [R1+0x628], R8 ;  /* 0x0006280801007387 */ /* 0x0005e80000100800 */
[----:B------:R3:W-:Y:S04]  /*441e0*/  LDGSTS.E [R6+0x4380], desc[UR22][R4.64], P2 ;  /* 0x0438000004067fae */ /* 0x0007e800091a1016 */
[----:B------:R2:W-:Y:S04]  /*441f0*/  STL [R1+0x624], R9 ;  /* 0x0006240901007387 */ /* 0x0005e80000100800 */
[----:B-1----:R-:W4:Y:S01]  /*44200*/  LDL.LU R10, [R1+0x764] ;  /* 0x00076400010a7983 */ /* 0x002f220000300800 */
[----:B---3--:R-:W-:-:S03]  /*44210*/  IMAD.MOV.U32 R4, RZ, RZ, R8 ;  /* 0x000000ffff047224 */ /* 0x008fc600078e0008 */
[----:B--2---:R-:W2:Y:S01]  /*44220*/  LDL.LU R8, [R1+0x768] ;  /* 0x0007680001087983 */ /* 0x004ea20000300800 */
[----:B------:R-:W-:Y:S01]  /*44230*/  IMAD.MOV.U32 R5, RZ, RZ, R9 ;  /* 0x000000ffff057224 */ /* 0x000fe200078e0009 */
[-C--:B------:R-:W-:Y:S02]  /*44240*/  IADD3 R17, P4, PT, R17, R134.reuse, RZ ;  /* 0x0000008611117210 */ /* 0x080fe40007f9e0ff */
[----:B------:R-:W3:Y:S04]  /*44250*/  LDL.LU R11, [R1+0x7a4] ;  /* 0x0007a400010b7983 */ /* 0x000ee80000300800 */
[----:B------:R-:W3:Y:S01]  /*44260*/  LDL.LU R9, [R1+0x7a8] ;  /* 0x0007a80001097983 */ /* 0x000ee20000300800 */
[----:B------:R-:W-:-:S03]  /*44270*/  IADD3 R7, P5, PT, R7, R134, RZ ;  /* 0x0000008607077210 */ /* 0x000fc60007fbe0ff */
[----:B------:R1:W-:Y:S04]  /*44280*/  LDGSTS.E [R6+0x4780], desc[UR22][R4.64], P2 ;  /* 0x0478000004067fae */ /* 0x0003e800091a1016 */
[----:B------:R-:W-:Y:S01]  /*44290*/  STL [R1+0x668], R17 ;  /* 0x0006681101007387 */ /* 0x000fe20000100800 */
[----:B-1----:R-:W-:Y:S02]  /*442a0*/  IMAD.MOV.U32 R4, RZ, RZ, R17 ;  /* 0x000000ffff047224 */ /* 0x002fe400078e0011 */
[----:B------:R-:W-:-:S04]  /*442b0*/  IMAD.X R18, R18, 0x1, R135, P4 ;  /* 0x0000000112127824 */ /* 0x000fc800020e0687 */
[----:B------:R-:W-:Y:S01]  /*442c0*/  IMAD.MOV.U32 R5, RZ, RZ, R18 ;  /* 0x000000ffff057224 */ /* 0x000fe200078e0012 */
[----:B------:R-:W-:Y:S01]  /*442d0*/  STL [R1+0x664], R18 ;  /* 0x0006641201007387 */ /* 0x000fe20000100800 */
[----:B------:R-:W-:-:S03]  /*442e0*/  IADD3.X R16, PT, PT, R16, R135, RZ, P5, !PT ;  /* 0x0000008710107210 */ /* 0x000fc60002ffe4ff */
[----:B------:R1:W-:Y:S04]  /*442f0*/  STL [R1+0x6a8], R7 ;  /* 0x0006a80701007387 */ /* 0x0003e80000100800 */
[----:B------:R1:W-:Y:S04]  /*44300*/  LDGSTS.E [R6+0x4b80], desc[UR22][R4.64], P2 ;  /* 0x04b8000004067fae */ /* 0x0003e800091a1016 */
[----:B------:R4:W-:Y:S04]  /*44310*/  STL [R1+0x6a4], R16 ;  /* 0x0006a41001007387 */ /* 0x0009e80000100800 */
[----:B------:R-:W3:Y:S01]  /*44320*/  LDL.LU R22, [R1+0x7e4] ;  /* 0x0007e40001167983 */ /* 0x000ee20000300800 */
[----:B-1----:R-:W-:-:S03]  /*44330*/  IMAD.MOV.U32 R4, RZ, RZ, R7 ;  /* 0x000000ffff047224 */ /* 0x002fc600078e0007 */
[----:B------:R-:W3:Y:S04]  /*44340*/  LDL.LU R7, [R1+0x7e8] ;  /* 0x0007e80001077983 */ /* 0x000ee80000300800 */
[----:B------:R-:W3:Y:S04]  /*44350*/  LDL.LU R21, [R1+0x824] ;  /* 0x0008240001157983 */ /* 0x000ee80000300800 */
[----:B------:R-:W3:Y:S01]  /*44360*/  LDL.LU R20, [R1+0x828] ;  /* 0x0008280001147983 */ /* 0x000ee20000300800 */
[-C--:B------:R-:W-:Y:S02]  /*44370*/  IADD3 R14, P4, PT, R14, R134.reuse, RZ ;  /* 0x000000860e0e7210 */ /* 0x080fe40007f9e0ff */
[----:B------:R-:W-:-:S03]  /*44380*/  IADD3 R12, P5, PT, R12, R134, RZ ;  /* 0x000000860c0c7210 */ /* 0x000fc60007fbe0ff */
[----:B------:R-:W-:Y:S01]  /*44390*/  STL [R1+0x6e8], R14 ;  /* 0x0006e80e01007387 */ /* 0x000fe20000100800 */
[----:B------:R-:W-:-:S05]  /*443a0*/  IMAD.MOV.U32 R5, RZ, RZ, R16 ;  /* 0x000000ffff057224 */ /* 0x000fca00078e0010 */
[----:B------:R1:W-:Y:S01]  /*443b0*/  LDGSTS.E [R6+0x4f80], desc[UR22][R4.64], P2 ;  /* 0x04f8000004067fae */ /* 0x0003e200091a1016 */
[----:B-----5:R-:W-:-:S05]  /*443c0*/  IADD3.X R15, PT, PT, R15, R135, RZ, P4, !PT ;  /* 0x000000870f0f7210 */ /* 0x020fca00027fe4ff */
[----:B------:R5:W-:Y:S01]  /*443d0*/  STL [R1+0x6e4], R15 ;  /* 0x0006e40f01007387 */ /* 0x000be20000100800 */
[----:B----4-:R-:W-:-:S03]  /*443e0*/  IMAD.X R13, R13, 0x1, R135, P5 ;  /* 0x000000010d0d7824 */ /* 0x010fc600028e0687 */
[----:B------:R-:W-:Y:S04]  /*443f0*/  STL [R1+0x728], R12 ;  /* 0x0007280c01007387 */ /* 0x000fe80000100800 */
[----:B------:R-:W4:Y:S04]  /*44400*/  LDL.LU R18, [R1+0x868] ;  /* 0x0008680001127983 */ /* 0x000f280000300800 */
[----:B------:R5:W-:Y:S04]  /*44410*/  STL [R1+0x724], R13 ;  /* 0x0007240d01007387 */ /* 0x000be80000100800 */
[----:B------:R-:W4:Y:S04]  /*44420*/  LDL.LU R16, [R1+0x8a8] ;  /* 0x0008a80001107983 */ /* 0x000f280000300800 */
[----:B------:R-:W4:Y:S01]  /*44430*/  LDL.LU R19, [R1+0x864] ;  /* 0x0008640001137983 */ /* 0x000f220000300800 */
[----:B-1----:R-:W-:-:S02]  /*44440*/  IMAD.MOV.U32 R4, RZ, RZ, R14 ;  /* 0x000000ffff047224 */ /* 0x002fc400078e000e */
[----:B------:R-:W-:Y:S01]  /*44450*/  IMAD.MOV.U32 R5, RZ, RZ, R15 ;  /* 0x000000ffff057224 */ /* 0x000fe200078e000f */
[----:B------:R-:W4:Y:S04]  /*44460*/  LDL.LU R17, [R1+0x8a4] ;  /* 0x0008a40001117983 */ /* 0x000f280000300800 */
[----:B-----5:R-:W5:Y:S04]  /*44470*/  LDL.LU R15, [R1+0x8e4] ;  /* 0x0008e400010f7983 */ /* 0x020f680000300800 */
[----:B------:R-:W5:Y:S04]  /*44480*/  LDL.LU R14, [R1+0x8e8] ;  /* 0x0008e800010e7983 */ /* 0x000f680000300800 */
[----:B------:R1:W-:Y:S02]  /*44490*/  LDGSTS.E [R6+0x5380], desc[UR22][R4.64], P2 ;  /* 0x0538000004067fae */ /* 0x0003e400091a1016 */
[----:B-1----:R-:W-:Y:S01]  /*444a0*/  IMAD.MOV.U32 R4, RZ, RZ, R12 ;  /* 0x000000ffff047224 */ /* 0x002fe200078e000c */
[----:B------:R-:W-:-:S02]  /*444b0*/  MOV R5, R13 ;  /* 0x0000000d00057202 */ /* 0x000fc40000000f00 */
[----:B------:R-:W5:Y:S04]  /*444c0*/  LDL.LU R13, [R1+0x924] ;  /* 0x00092400010d7983 */ /* 0x000f680000300800 */
[----:B------:R-:W5:Y:S04]  /*444d0*/  LDL.LU R12, [R1+0x928] ;  /* 0x00092800010c7983 */ /* 0x000f680000300800 */
[----:B------:R1:W-:Y:S01]  /*444e0*/  LDGSTS.E [R6+0x5780], desc[UR22][R4.64], P2 ;  /* 0x0578000004067fae */ /* 0x0003e200091a1016 */
[----:B--2---:R-:W-:-:S05]  /*444f0*/  IADD3 R8, P4, PT, R8, R134, RZ ;  /* 0x0000008608087210 */ /* 0x004fca0007f9e0ff */
[--C-:B------:R-:W-:Y:S01]  /*44500*/  IMAD.X R10, R10, 0x1, R135.reuse, P4 ;  /* 0x000000010a0a7824 */ /* 0x100fe200020e0687 */
[----:B---3--:R-:W-:Y:S01]  /*44510*/  IADD3 R9, P5, PT, R9, R134, RZ ;  /* 0x0000008609097210 */ /* 0x008fe20007fbe0ff */
[----:B------:R-:W-:Y:S01]  /*44520*/  STL [R1+0x768], R8 ;  /* 0x0007680801007387 */ /* 0x000fe20000100800 */
[----:B-1----:R-:W-:Y:S02]  /*44530*/  IMAD.MOV.U32 R4, RZ, RZ, R8 ;  /* 0x000000ffff047224 */ /* 0x002fe400078e0008 */
        /* <DEDUP_REMOVED lines=8> */
[----:B--2---:R-:W-:-:S03]  /*445c0*/  IMAD.MOV.U32 R5, RZ, RZ, R11 ;  /* 0x000000ffff057224 */ /* 0x004fc600078e000b */
[----:B-1----:R-:W2:Y:S01]  /*445d0*/  LDL.LU R11, [R1+0x964] ;  /* 0x00096400010b7983 */ /* 0x002ea20000300800 */
[----:B------:R-:W-:-:S03]  /*445e0*/  MOV R4, R9 ;  /* 0x0000000900047202 */ /* 0x000fc60000000f00 */
[----:B------:R-:W2:Y:S04]  /*445f0*/  LDL.LU R9, [R1+0x9a4] ;  /* 0x0009a40001097983 */ /* 0x000ea80000300800 */
[----:B------:R1:W-:Y:S01]  /*44600*/  LDGSTS.E [R6+0x5f80], desc[UR22][R4.64], P2 ;  /* 0x05f8000004067fae */ /* 0x0003e200091a1016 */
[----:B------:R-:W-:-:S05]  /*44610*/  IADD3 R7, P4, PT, R7, R134, RZ ;  /* 0x0000008607077210 */ /* 0x000fca0007f9e0ff */
[----:B------:R-:W-:Y:S01]  /*44620*/  IMAD.X R22, R22, 0x1, R135, P4 ;  /* 0x0000000116167824 */ /* 0x000fe200020e0687 */
[----:B------:R-:W-:Y:S01]  /*44630*/  IADD3 R20, P5, PT, R20, R134, RZ ;  /* 0x0000008614147210 */ /* 0x000fe20007fbe0ff */
[----:B------:R1:W-:Y:S02]  /*44640*/  STL [R1+0x7e8], R7 ;  /* 0x0007e80701007387 */ /* 0x0003e40000100800 */
[----:B-1----:R-:W-:Y:S02]  /*44650*/  IMAD.MOV.U32 R4, RZ, RZ, R7 ;  /* 0x000000ffff047224 */ /* 0x002fe400078e0007 */
[----:B------:R1:W-:Y:S04]  /*44660*/  STL [R1+0x7e4], R22 ;  /* 0x0007e41601007387 */ /* 0x0003e80000100800 */
[----:B------:R1:W-:Y:S04]  /*44670*/  STL [R1+0x828], R20 ;  /* 0x0008281401007387 */ /* 0x0003e80000100800 */
[----:B------:R-:W2:Y:S01]  /*44680*/  LDL R7, [R1+0xa34] ;  /* 0x000a340001077983 */ /* 0x000ea20000100800 */
[----:B------:R-:W-:Y:S01]  /*44690*/  MOV R5, R22 ;  /* 0x0000001600057202 */ /* 0x000fe20000000f00 */
[----:B------:R-:W-:-:S04]  /*446a0*/  IMAD.X R21, R21, 0x1, R135, P5 ;  /* 0x0000000115157824 */ /* 0x000fc800028e0687 */
[----:B------:R1:W-:Y:S02]  /*446b0*/  LDGSTS.E [R6+0x6380], desc[UR22][R4.64], P2 ;  /* 0x0638000004067fae */ /* 0x0003e400091a1016 */
[----:B-1----:R-:W-:Y:S02]  /*446c0*/  IMAD.MOV.U32 R4, RZ, RZ, R20 ;  /* 0x000000ffff047224 */ /* 0x002fe400078e0014 */
[----:B------:R-:W-:-:S05]  /*446d0*/  IMAD.MOV.U32 R5, RZ, RZ, R21 ;  /* 0x000000ffff057224 */ /* 0x000fca00078e0015 */
[----:B------:R1:W-:Y:S01]  /*446e0*/  LDGSTS.E [R6+0x6780], desc[UR22][R4.64], P2 ;  /* 0x0678000004067fae */ /* 0x0003e200091a1016 */
[----:B----4-:R-:W-:-:S04]  /*446f0*/  IADD3 R18, P4, PT, R18, R134, RZ ;  /* 0x0000008612127210 */ /* 0x010fc80007f9e0ff */
[----:B-1----:R-:W-:Y:S02]  /*44700*/  MOV R4, R18 ;  /* 0x0000001200047202 */ /* 0x002fe40000000f00 */
[----:B------:R-:W-:Y:S01]  /*44710*/  IADD3 R16, P5, PT, R16, R134, RZ ;  /* 0x0000008610107210 */ /* 0x000fe20007fbe0ff */
[----:B------:R-:W-:-:S04]  /*44720*/  IMAD.X R19, R19, 0x1, R135, P4 ;  /* 0x0000000113137824 */ /* 0x000fc800020e0687 */
[----:B------:R-:W-:Y:S02]  /*44730*/  IMAD.MOV.U32 R5, RZ, RZ, R19 ;  /* 0x000000ffff057224 */ /* 0x000fe400078e0013 */
[----:B------:R-:W-:-:S03]  /*44740*/  IMAD.X R17, R17, 0x1, R135, P5 ;  /* 0x0000000111117824 */ /* 0x000fc600028e0687 */
[----:B------:R1:W-:Y:S01]  /*44750*/  LDGSTS.E [R6+0x6b80], desc[UR22][R4.64], P2 ;  /* 0x06b8000004067fae */ /* 0x0003e200091a1016 */
[----:B-----5:R-:W-:-:S05]  /*44760*/  IADD3 R14, P4, PT, R14, R134, RZ ;  /* 0x000000860e0e7210 */ /* 0x020fca0007f9e0ff */
[----:B------:R-:W-:Y:S02]  /*44770*/  IMAD.X R15, R15, 0x1, R135, P4 ;  /* 0x000000010f0f7824 */ /* 0x000fe400020e0687 */
[----:B-1----:R-:W-:Y:S02]  /*44780*/  IMAD.MOV.U32 R4, RZ, RZ, R16 ;  /* 0x000000ffff047224 */ /* 0x002fe400078e0010 */
[----:B------:R-:W-:-:S05]  /*44790*/  IMAD.MOV.U32 R5, RZ, RZ, R17 ;  /* 0x000000ffff057224 */ /* 0x000fca00078e0011 */
[----:B------:R1:W-:Y:S01]  /*447a0*/  LDGSTS.E [R6+0x6f80], desc[UR22][R4.64], P2 ;  /* 0x06f8000004067fae */ /* 0x0003e200091a1016 */
[----:B------:R-:W-:-:S04]  /*447b0*/  IADD3 R12, P5, PT, R12, R134, RZ ;  /* 0x000000860c0c7210 */ /* 0x000fc80007fbe0ff */
[----:B------:R-:W-:Y:S01]  /*447c0*/  IADD3.X R13, PT, PT, R13, R135, RZ, P5, !PT ;  /* 0x000000870d0d7210 */ /* 0x000fe20002ffe4ff */
[----:B-1----:R-:W-:Y:S02]  /*447d0*/  IMAD.MOV.U32 R4, RZ, RZ, R14 ;  /* 0x000000ffff047224 */ /* 0x002fe400078e000e */
[----:B------:R-:W-:Y:S01]  /*447e0*/  IMAD.MOV.U32 R5, RZ, RZ, R15 ;  /* 0x000000ffff057224 */ /* 0x000fe200078e000f */
[----:B------:R1:W-:Y:S04]  /*447f0*/  STL [R1+0x824], R21 ;  /* 0x0008241501007387 */ /* 0x0003e80000100800 */
[----:B------:R4:W-:Y:S04]  /*44800*/  LDGSTS.E [R6+0x7380], desc[UR22][R4.64], P2 ;  /* 0x0738000004067fae */ /* 0x0009e800091a1016 */
[----:B------:R1:W-:Y:S04]  /*44810*/  STL [R1+0x868], R18 ;  /* 0x0008681201007387 */ /* 0x0003e80000100800 */
[----:B------:R1:W-:Y:S01]  /*44820*/  STL [R1+0x864], R19 ;  /* 0x0008641301007387 */ /* 0x0003e20000100800 */
[----:B----4-:R-:W-:-:S02]  /*44830*/  IMAD.MOV.U32 R4, RZ, RZ, R12 ;  /* 0x000000ffff047224 */ /* 0x010fc400078e000c */
[----:B------:R-:W-:Y:S01]  /*44840*/  IMAD.MOV.U32 R5, RZ, RZ, R13 ;  /* 0x000000ffff057224 */ /* 0x000fe200078e000d */
[----:B------:R1:W-:Y:S04]  /*44850*/  STL [R1+0x8a8], R16 ;  /* 0x0008a81001007387 */ /* 0x0003e80000100800 */
[----:B------:R1:W-:Y:S04]  /*44860*/  STL [R1+0x8a4], R17 ;  /* 0x0008a41101007387 */ /* 0x0003e80000100800 */
[----:B------:R4:W-:Y:S04]  /*44870*/  LDGSTS.E [R6+0x7780], desc[UR22][R4.64], P2 ;  /* 0x0778000004067fae */ /* 0x0009e800091a1016 */
[----:B------:R1:W-:Y:S01]  /*44880*/  STL [R1+0x8e8], R14 ;  /* 0x0008e80e01007387 */ /* 0x0003e20000100800 */
[----:B---3--:R-:W-:-:S03]  /*44890*/  IADD3 R10, P4, PT, R10, R134, RZ ;  /* 0x000000860a0a7210 */ /* 0x008fc60007f9e0ff */
[----:B------:R1:W-:Y:S01]  /*448a0*/  STL [R1+0x8e4], R15 ;  /* 0x0008e40f01007387 */ /* 0x0003e20000100800 */
[----:B------:R-:W-:Y:S01]  /*448b0*/  IADD3 R8, P5, PT, R8, R134, RZ ;  /* 0x0000008608087210 */ /* 0x000fe20007fbe0ff */
[----:B----4-:R-:W-:Y:S01]  /*448c0*/  IMAD.MOV.U32 R4, RZ, RZ, R10 ;  /* 0x000000ffff047224 */ /* 0x010fe200078e000a */
[----:B--2---:R-:W-:Y:S01]  /*448d0*/  IADD3.X R11, PT, PT, R11, R135, RZ, P4, !PT ;  /* 0x000000870b0b7210 */ /* 0x004fe200027fe4ff */
[----:B------:R1:W-:Y:S02]  /*448e0*/  STL [R1+0x928], R12 ;  /* 0x0009280c01007387 */ /* 0x0003e40000100800 */
[----:B------:R-:W-:Y:S02]  /*448f0*/  IMAD.X R9, R9, 0x1, R135, P5 ;  /* 0x0000000109097824 */ /* 0x000fe400028e0687 */
[----:B------:R-:W-:Y:S01]  /*44900*/  IMAD.MOV.U32 R5, RZ, RZ, R11 ;  /* 0x000000ffff057224 */ /* 0x000fe200078e000b */
[----:B------:R1:W-:Y:S04]  /*44910*/  STL [R1+0x924], R13 ;  /* 0x0009240d01007387 */ /* 0x0003e80000100800 */
[----:B------:R1:W-:Y:S04]  /*44920*/  STL [R1+0x968], R10 ;  /* 0x0009680a01007387 */ /* 0x0003e80000100800 */
[----:B------:R1:W-:Y:S04]  /*44930*/  STL [R1+0x964], R11 ;  /* 0x0009640b01007387 */ /* 0x0003e80000100800 */
[----:B------:R2:W-:Y:S04]  /*44940*/  LDGSTS.E [R6+0x7b80], desc[UR22][R4.64], P2 ;  /* 0x07b8000004067fae */ /* 0x0005e800091a1016 */
[----:B------:R1:W-:Y:S04]  /*44950*/  STL [R1+0x9a8], R8 ;  /* 0x0009a80801007387 */ /* 0x0003e80000100800 */
[----:B------:R1:W-:Y:S01]  /*44960*/  STL [R1+0x9a4], R9 ;  /* 0x0009a40901007387 */ /* 0x0003e20000100800 */
[----:B--2---:R-:W-:Y:S01]  /*44970*/  IMAD.MOV.U32 R4, RZ, RZ, R8 ;  /* 0x000000ffff047224 */ /* 0x004fe200078e0008 */
[----:B------:R-:W-:Y:S01]  /*44980*/  MOV R5, R9 ;  /* 0x0000000900057202 */ /* 0x000fe20000000f00 */
[----:B------:R-:W-:-:S04]  /*44990*/  UIADD3 UR13, UPT, UPT, UR13, 0x1, URZ ;  /* 0x000000010d0d7890 */ /* 0x000fc8000fffe0ff */
[----:B------:R2:W-:Y:S01]  /*449a0*/  LDGSTS.E [R6+0x7f80], desc[UR22][R4.64], P2 ;  /* 0x07f8000004067fae */ /* 0x0005e200091a1016 */
[----:B------:R-:W-:-:S03]  /*449b0*/  UISETP.GT.AND UP1, UPT, UR13, 0x1, UPT ;  /* 0x000000010d00788c */ /* 0x000fc6000bf24270 */
[----:B------:R-:W0:Y:S01]  /*449c0*/  LDGDEPBAR ;  /* 0x00000000000079af */ /* 0x000e220000000000 */
[----:B------:R-:W-:Y:S02]  /*449d0*/  USEL UR5, URZ, 0x1, !UP1 ;  /* 0x00000001ff057887 */ /* 0x000fe4000c800000 */
[----:B------:R-:W-:Y:S02]  /*449e0*/  USEL UR13, UR13, URZ, !UP1 ;  /* 0x000000ff0d0d7287 */ /* 0x000fe4000c800000 */
[----:B------:R-:W-:Y:S02]  /*449f0*/  ULOP3.LUT UR5, UR6, UR5, URZ, 0x3c, !UPT ;  /* 0x0000000506057292 */ /* 0x000fe4000f8e3cff */
[----:B--2---:R-:W-:Y:S01]  /*44a00*/  IMAD.U32 R4, RZ, RZ, UR6 ;  /* 0x00000006ff047e24 */ /* 0x004fe2000f8e00ff */
[C---:B------:R-:W-:Y:S01]  /*44a10*/  ISETP.NE.U32.AND P2, PT, R250.reuse, R7, PT ;  /* 0x00000007fa00720c */ /* 0x040fe20003f45070 */
[----:B------:R-:W-:-:S12]  /*44a20*/  VIADD R250, R250, 0x1 ;  /* 0x00000001fafa7836 */ /* 0x000fd80000000000 */
[----:B-1----:R-:W-:Y:S05]  /*44a30*/  @P2 BRA `(.L_x_11) ;  /* 0xffffff0800902947 */ /* 0x002fea000383ffff */
.L_x_8:
[----:B------:R-:W2:Y:S01]  /*44a40*/  LDL.LU R10, [R1+0xff0] ;  /* 0x000ff000010a7983 */ /* 0x000ea20000300800 */
[----:B------:R-:W1:Y:S03]  /*44a50*/  LDCU UR5, c[0x0][0x3b8] ;  /* 0x00007700ff0577ac */ /* 0x000e660008000800 */
[----:B------:R-:W3:Y:S01]  /*44a60*/  LDL.LU R5, [R1+0xff4] ;  /* 0x000ff40001057983 */ /* 0x000ee20000300800 */
[----:B------:R-:W4:Y:S01]  /*44a70*/  LDCU UR7, c[0x0][0x3b4] ;  /* 0x00007680ff0777ac */ /* 0x000f220008000800 */
[----:B------:R-:W2:Y:S01]  /*44a80*/  LDCU.128 UR12, c[0x0][0x390] ;  /* 0x00007200ff0c77ac */ /* 0x000ea20008000c00 */
[----:B------:R-:W3:Y:S01]  /*44a90*/  LDCU UR20, c[0x0][0x39c] ;  /* 0x00007380ff1477ac */ /* 0x000ee20008000800 */
[----:B------:R-:W2:Y:S01]  /*44aa0*/  LDCU UR8, c[0x0][0x39c] ;  /* 0x00007380ff0877ac */ /* 0x000ea20008000800 */
[----:B-1----:R-:W-:Y:S01]  /*44ab0*/  IMAD R7, R3, UR5, RZ ;  /* 0x0000000503077c24 */ /* 0x002fe2000f8e02ff */
[----:B------:R-:W1:Y:S03]  /*44ac0*/  LDCU UR16, c[0x0][0x39c] ;  /* 0x00007380ff1077ac */ /* 0x000e660008000800 */
[----:B------:R-:W-:Y:S01]  /*44ad0*/  VIADD R9, R7, UR5 ;  /* 0x0000000507097c36 */ /* 0x000fe20008000000 */
[----:B------:R-:W1:Y:S03]  /*44ae0*/  LDCU UR17, c[0x0][0x39c] ;  /* 0x00007380ff1177ac */ /* 0x000e660008000800 */
[----:B------:R-:W-:Y:S01]  /*44af0*/  VIADD R12, R9, UR5 ;  /* 0x00000005090c7c36 */ /* 0x000fe20008000000 */
[----:B------:R-:W1:Y:S04]  /*44b00*/  LDCU UR18, c[0x0][0x39c] ;  /* 0x00007380ff1277ac */ /* 0x000e680008000800 */
[----:B------:R-:W-:Y:S01]  /*44b10*/  IADD3 R4, PT, PT, R12, UR5, RZ ;  /* 0x000000050c047c10 */ /* 0x000fe2000fffe0ff */
[----:B------:R-:W1:Y:S04]  /*44b20*/  LDCU UR19, c[0x0][0x39c] ;  /* 0x00007380ff1377ac */ /* 0x000e680008000800 */
[----:B------:R-:W-:-:S04]  /*44b30*/  VIADD R16, R4, UR5 ;  /* 0x0000000504107c36 */ /* 0x000fc80008000000 */
[----:B------:R-:W-:-:S04]  /*44b40*/  VIADD R11, R16, UR5 ;  /* 0x00000005100b7c36 */ /* 0x000fc80008000000 */
[----:B------:R-:W-:-:S04]  /*44b50*/  VIADD R15, R11, UR5 ;  /* 0x000000050b0f7c36 */ /* 0x000fc80008000000 */
[----:B------:R-:W-:-:S05]  /*44b60*/  VIADD R8, R15, UR5 ;  /* 0x000000050f087c36 */ /* 0x000fca0008000000 */
[----:B------:R-:W-:Y:S02]  /*44b70*/  IADD3 R6, PT, PT, R8, UR5, RZ ;  /* 0x0000000508067c10 */ /* 0x000fe4000fffe0ff */
[C---:B--2---:R-:W-:Y:S01]  /*44b80*/  ISETP.GE.AND P1, PT, R10.reuse, UR14, PT ;  /* 0x0000000e0a007c0c */ /* 0x044fe2000bf26270 */
[----:B----4-:R-:W-:Y:S02]  /*44b90*/  IMAD R0, R10, UR7, RZ ;  /* 0x000000070a007c24 */ /* 0x010fe4000f8e02ff */
[----:B------:R-:W-:Y:S01]  /*44ba0*/  VIADD R10, R6, UR5 ;  /* 0x00000005060a7c36 */ /* 0x000fe20008000000 */
[----:B---3--:R-:W-:Y:S02]  /*44bb0*/  ISETP.LT.AND P5, PT, R5, UR20, !P1 ;  /* 0x0000001405007c0c */ /* 0x008fe4000cfa1270 */
[----:B------:R-:W-:Y:S01]  /*44bc0*/  LEA R2, P4, R0, UR12, 0x2 ;  /* 0x0000000c00027c11 */ /* 0x000fe2000f8810ff */
[----:B------:R-:W-:Y:S01]  /*44bd0*/  VIADD R14, R10, UR5 ;  /* 0x000000050a0e7c36 */ /* 0x000fe20008000000 */
[----:B------:R-:W-:-:S02]  /*44be0*/  ISETP.LT.AND P2, PT, R3, UR15, !P1 ;  /* 0x0000000f03007c0c */ /* 0x000fc4000cf41270 */
[----:B------:R-:W-:Y:S01]  /*44bf0*/  LEA.HI.X.SX32 R0, R0, UR13, 0x2, P4 ;  /* 0x0000000d00007c11 */ /* 0x000fe2000a0f16ff */
[----:B------:R-:W-:Y:S01]  /*44c00*/  VIADD R5, R14, UR5 ;  /* 0x000000050e057c36 */ /* 0x000fe20008000000 */
[----:B------:R-:W-:Y:S01]  /*44c10*/  P2R R252, PR, RZ, 0x20 ;  /* 0x00000020fffc7803 */ /* 0x000fe20000000000 */
[----:B-1----:R-:W-:Y:S08]  /*44c20*/  @!P3 BRA `(.L_x_12) ;  /* 0x000000000010b947 */ /* 0x002ff00003800000 */
[----:B------:R-:W-:-:S06]  /*44c30*/  USHF.L.U32 UR6, UR6, 0x1f, URZ ;  /* 0x0000001f06067899 */ /* 0x000fcc00080006ff */
[----:B------:R-:W-:-:S04]  /*44c40*/  IMAD.U32 R3, RZ, RZ, UR6 ;  /* 0x00000006ff037e24 */ /* 0x000fc8000f8e00ff */
[----:B------:R-:W1:Y:S02]  /*44c50*/  SYNCS.PHASECHK.TRANS64.TRYWAIT P3, [UR4], R3 ;  /* 0x00000003ff0075a7 */ /* 0x000e640008061104 */
[----:B-1----:R-:W-:Y:S05]  /*44c60*/  @!P3 BRA `(.L_x_13) ;  /* 0x0000007c0058b947 */ /* 0x002fea0003800000 */
.L_x_12:
[----:B------:R-:W-:-:S04]  /*44c70*/  DEPBAR.LE SB0, 0x0 ;  /* 0x000080000000791a */ /* 0x000fc80000000000 */
[----:B------:R-:W-:Y:S01]  /*44c80*/  BAR.SYNC.DEFER_BLOCKING 0x0 ;  /* 0x0000000000007b1d */ /* 0x000fe20000010000 */
[-C--:B------:R-:W-:Y:S02]  /*44c90*/  LEA R210, P3, R7, R2.reuse, 0x2 ;  /* 0x0000000207d27211 */ /* 0x080fe400078610ff */
[----:B------:R-:W-:Y:S02]  /*44ca0*/  LEA R208, P4, R9, R2, 0x2 ;  /* 0x0000000209d07211 */ /* 0x000fe400078810ff */
[----:B------:R-:W-:Y:S01]  /*44cb0*/  LEA.HI.X.SX32 R211, R7, R0, 0x2, P3 ;  /* 0x0000000007d37211 */ /* 0x000fe200018f16ff */
[----:B------:R-:W1:Y:S01]  /*44cc0*/  LDCU UR4, c[0x0][0x39c] ;  /* 0x00007380ff0477ac */ /* 0x000e620008000800 */
[----:B------:R-:W-:Y:S02]  /*44cd0*/  LEA R206, P3, R12, R2, 0x2 ;  /* 0x000000020cce7211 */ /* 0x000fe400078610ff */
[----:B------:R-:W-:Y:S01]  /*44ce0*/  LEA.HI.X.SX32 R209, R9, R0, 0x2, P4 ;  /* 0x0000000009d17211 */ /* 0x000fe200020f16ff */
[----:B------:R-:W2:Y:S01]  /*44cf0*/  LDCU UR6, c[0x0][0x39c] ;  /* 0x00007380ff0677ac */ /* 0x000ea20008000800 */
[----:B------:R-:W-:-:S02]  /*44d00*/  LEA R202, P4, R16, R2, 0x2 ;  /* 0x0000000210ca7211 */ /* 0x000fc400078810ff */
[----:B------:R-:W-:Y:S01]  /*44d10*/  LEA.HI.X.SX32 R207, R12, R0, 0x2, P3 ;  /* 0x000000000ccf7211 */ /* 0x000fe200018f16ff */
[----:B------:R-:W3:Y:S01]  /*44d20*/  LDCU UR7, c[0x0][0x39c] ;  /* 0x00007380ff0777ac */ /* 0x000ee20008000800 */
[----:B------:R-:W-:Y:S02]  /*44d30*/  LEA R204, P3, R4, R2, 0x2 ;  /* 0x0000000204cc7211 */ /* 0x000fe400078610ff */
[----:B------:R-:W-:Y:S02]  /*44d40*/  LEA.HI.X.SX32 R203, R16, R0, 0x2, P4 ;  /* 0x0000000010cb7211 */ /* 0x000fe400020f16ff */
[----:B------:R-:W-:Y:S02]  /*44d50*/  LEA R198, P4, R15, R2, 0x2 ;  /* 0x000000020fc67211 */ /* 0x000fe400078810ff */
[----:B------:R-:W-:Y:S02]  /*44d60*/  LEA.HI.X.SX32 R205, R4, R0, 0x2, P3 ;  /* 0x0000000004cd7211 */ /* 0x000fe400018f16ff */
[----:B------:R-:W-:Y:S01]  /*44d70*/  LEA R200, P3, R11, R2, 0x2 ;  /* 0x000000020bc87211 */ /* 0x000fe200078610ff */
[----:B------:R-:W4:Y:S02]  /*44d80*/  @!P0 SYNCS.CCTL.IV [UR9+0x80000] ;  /* 0x08000000ff0089b1 */ /* 0x000f240008000009 */
[----:B----4-:R-:W-:Y:S01]  /*44d90*/  BAR.SYNC.DEFER_BLOCKING 0x0 ;  /* 0x0000000000007b1d */ /* 0x010fe20000010000 */
[----:B------:R-:W-:-:S02]  /*44da0*/  LEA.HI.X.SX32 R199, R15, R0, 0x2, P4 ;  /* 0x000000000fc77211 */ /* 0x000fc400020f16ff */
[----:B------:R-:W-:Y:S02]  /*44db0*/  IADD3 R13, PT, PT, R5, UR5, RZ ;  /* 0x00000005050d7c10 */ /* 0x000fe4000fffe0ff */
[----:B------:R-:W-:Y:S02]  /*44dc0*/  LEA R212, P4, R6, R2, 0x2 ;  /* 0x0000000206d47211 */ /* 0x000fe400078810ff */
[----:B------:R-:W-:Y:S01]  /*44dd0*/  LEA.HI.X.SX32 R201, R11, R0, 0x2, P3 ;  /* 0x000000000bc97211 */ /* 0x000fe200018f16ff */
[----:B------:R-:W4:Y:S01]  /*44de0*/  LDTM.x64 R20, tmem[UR11] ;  /* 0x0000000b001479ee */ /* 0x000f220008340000 */
[----:B------:R-:W-:Y:S01]  /*44df0*/  LEA R196, P3, R8, R2, 0x2 ;  /* 0x0000000208c47211 */ /* 0x000fe200078610ff */
[----:B------:R-:W-:Y:S01]  /*44e00*/  VIADD R7, R13, UR5 ;  /* 0x000000050d077c36 */ /* 0x000fe20008000000 */
[----:B------:R-:W-:Y:S01]  /*44e10*/  LEA.HI.X.SX32 R213, R6, R0, 0x2, P4 ;  /* 0x0000000006d57211 */ /* 0x000fe200020f16ff */
[----:B------:R-:W5:Y:S01]  /*44e20*/  LDTM.x64 R132, tmem[UR11+0x40] ;  /* 0x0000400b008479ee */ /* 0x000f620008340000 */
[----:B------:R-:W-:Y:S01]  /*44e30*/  LEA R236, P4, R14, R2, 0x2 ;  /* 0x000000020eec7211 */ /* 0x000fe200078810ff */
[----:B------:R-:W-:Y:S01]  /*44e40*/  VIADD R9, R7, UR5 ;  /* 0x0000000507097c36 */ /* 0x000fe20008000000 */
[----:B------:R-:W-:-:S02]  /*44e50*/  LEA.HI.X.SX32 R197, R8, R0, 0x2, P3 ;  /* 0x0000000008c57211 */ /* 0x000fc400018f16ff */
[----:B------:R-:W-:Y:S01]  /*44e60*/  LEA R230, P3, R10, R2, 0x2 ;  /* 0x000000020ae67211 */ /* 0x000fe200078610ff */
[----:B------:R-:W-:Y:S01]  /*44e70*/  VIADD R12, R9, UR5 ;  /* 0x00000005090c7c36 */ /* 0x000fe20008000000 */
[----:B------:R-:W-:Y:S02]  /*44e80*/  LEA.HI.X.SX32 R237, R14, R0, 0x2, P4 ;  /* 0x000000000eed7211 */ /* 0x000fe400020f16ff */
[----:B------:R-:W-:Y:S01]  /*44e90*/  LEA R224, P4, R13, R2, 0x2 ;  /* 0x000000020de07211 */ /* 0x000fe200078810ff */
[----:B------:R-:W-:Y:S01]  /*44ea0*/  VIADD R4, R12, UR5 ;  /* 0x000000050c047c36 */ /* 0x000fe20008000000 */
[----:B------:R-:W-:Y:S01]  /*44eb0*/  LEA.HI.X.SX32 R231, R10, R0, 0x2, P3 ;  /* 0x000000000ae77211 */ /* 0x000fe200018f16ff */
[----:B------:R-:W1:Y:S01]  /*44ec0*/  @!P0 SYNCS.CCTL.IV [UR9+0x80008] ;  /* 0x08000800ff0089b1 */ /* 0x000e620008000009 */
[----:B------:R-:W-:Y:S01]  /*44ed0*/  LEA R242, P3, R5, R2, 0x2 ;  /* 0x0000000205f27211 */ /* 0x000fe200078610ff */
[----:B------:R-:W-:Y:S01]  /*44ee0*/  VIADD R3, R4, UR5 ;  /* 0x0000000504037c36 */ /* 0x000fe20008000000 */
[----:B------:R-:W-:Y:S01]  /*44ef0*/  LEA.HI.X.SX32 R225, R13, R0, 0x2, P4 ;  /* 0x000000000de17211 */ /* 0x000fe200020f16ff */
[----:B------:R-:W1:Y:S01]  /*44f00*/  LDCU UR9, c[0x0][0x39c] ;  /* 0x00007380ff0977ac */ /* 0x000e620008000800 */
[----:B------:R-:W-:-:S02]  /*44f10*/  LEA R16, P4, R9, R2, 0x2 ;  /* 0x0000000209107211 */ /* 0x000fc400078810ff */
[----:B------:R-:W-:Y:S01]  /*44f20*/  LEA.HI.X.SX32 R243, R5, R0, 0x2, P3 ;  /* 0x0000000005f37211 */ /* 0x000fe200018f16ff */
[----:B----4-:R-:W-:Y:S01]  /*44f30*/  STL.64 [R1+0x38], R34 ;  /* 0x0000382201007387 */ /* 0x010fe20000100a00 */
[----:B------:R-:W-:Y:S01]  /*44f40*/  LEA R218, P3, R7, R2, 0x2 ;  /* 0x0000000207da7211 */ /* 0x000fe200078610ff */
[----:B------:R-:W-:Y:S01]  /*44f50*/  IMAD.MOV.U32 R235, RZ, RZ, R21 ;  /* 0x000000ffffeb7224 */ /* 0x000fe200078e0015 */
[-C--:B------:R-:W-:Y:S01]  /*44f60*/  LEA.HI.X.SX32 R17, R9, R0.reuse, 0x2, P4 ;  /* 0x0000000009117211 */ /* 0x080fe200020f16ff */
[----:B------:R-:W-:Y:S01]  /*44f70*/  STL.64 [R1+0x40], R36 ;  /* 0x0000402401007387 */ /* 0x000fe20000100a00 */
[----:B------:R-:W-:Y:S01]  /*44f80*/  LEA.HI.X.SX32 R219, R7, R0, 0x2, P3 ;  /* 0x0000000007db7211 */ /* 0x000fe200018f16ff */
[----:B------:R-:W-:Y:S01]  /*44f90*/  IMAD.MOV.U32 R233, RZ, RZ, R22 ;  /* 0x000000ffffe97224 */ /* 0x000fe200078e0016 */
[C---:B------:R-:W-:Y:S01]  /*44fa0*/  LEA R18, P3, R12.reuse, R2, 0x2 ;  /* 0x000000020c127211 */ /* 0x040fe200078610ff */
[----:B------:R-:W-:Y:S01]  /*44fb0*/  STL.64 [R1+0x48], R38 ;  /* 0x0000482601007387 */ /* 0x000fe20000100a00 */
[C---:B------:R-:W-:Y:S01]  /*44fc0*/  IADD3 R11, PT, PT, R3.reuse, UR5, RZ ;  /* 0x00000005030b7c10 */ /* 0x040fe2000fffe0ff */
[----:B------:R-:W-:Y:S01]  /*44fd0*/  IMAD.MOV.U32 R229, RZ, RZ, R23 ;  /* 0x000000ffffe57224 */ /* 0x000fe200078e0017 */
[----:B------:R-:W-:Y:S01]  /*44fe0*/  LEA.HI.X.SX32 R19, R12, R0, 0x2, P3 ;  /* 0x000000000c137211 */ /* 0x000fe200018f16ff */
[----:B------:R-:W-:Y:S01]  /*44ff0*/  STL.64 [R1+0x50], R40 ;  /* 0x0000502801007387 */ /* 0x000fe20000100a00 */
[----:B------:R-:W-:Y:S01]  /*45000*/  LEA R14, P3, R3, R2, 0x2 ;  /* 0x00000002030e7211 */ /* 0x000fe200078610ff */
[----:B------:R-:W-:Y:S01]  /*45010*/  VIADD R8, R11, UR5 ;  /* 0x000000050b087c36 */ /* 0x000fe20008000000 */
[----:B------:R-:W-:Y:S01]  /*45020*/  MOV R239, R20 ;  /* 0x0000001400ef7202 */ /* 0x000fe20000000f00 */
[----:B------:R-:W-:Y:S01]  /*45030*/  STL.64 [R1+0x58], R42 ;  /* 0x0000582a01007387 */ /* 0x000fe20000100a00 */
[----:B------:R-:W-:Y:S01]  /*45040*/  LEA.HI.X.SX32 R15, R3, R0, 0x2, P3 ;  /* 0x00000000030f7211 */ /* 0x000fe200018f16ff */
[----:B------:R-:W-:Y:S01]  /*45050*/  VIADD R6, R8, UR5 ;  /* 0x0000000508067c36 */ /* 0x000fe20008000000 */
[----:B------:R-:W-:Y:S01]  /*45060*/  MOV R226, R25 ;  /* 0x0000001900e27202 */ /* 0x000fe20000000f00 */
[----:B------:R-:W-:Y:S01]  /*45070*/  STL.64 [R1+0x60], R44 ;  /* 0x0000602c01007387 */ /* 0x000fe20000100a00 */
[----:B------:R-:W-:Y:S01]  /*45080*/  IMAD.MOV.U32 R227, RZ, RZ, R24 ;  /* 0x000000ffffe37224 */ /* 0x000fe200078e0018 */
[----:B------:R-:W-:Y:S01]  /*45090*/  MOV R217, R30 ;  /* 0x0000001e00d97202 */ /* 0x000fe20000000f00 */
[----:B------:R-:W-:Y:S01]  /*450a0*/  VIADD R10, R6, UR5 ;  /* 0x00000005060a7c36 */ /* 0x000fe20008000000 */
[----:B------:R-:W-:Y:S01]  /*450b0*/  STL.64 [R1+0x68], R46 ;  /* 0x0000682e01007387 */ /* 0x000fe20000100a00 */
[----:B------:R-:W-:-:S02]  /*450c0*/  IMAD.MOV.U32 R223, RZ, RZ, R26 ;  /* 0x000000ffffdf7224 */ /* 0x000fc400078e001a */
[----:B------:R-:W-:Y:S01]  /*450d0*/  VIADD R5, R10, UR5 ;  /* 0x000000050a057c36 */ /* 0x000fe20008000000 */
[----:B------:R-:W-:Y:S01]  /*450e0*/  STL.64 [R1+0x70], R48 ;  /* 0x0000703001007387 */ /* 0x000fe20000100a00 */
[----:B------:R-:W-:Y:S02]  /*450f0*/  IMAD.MOV.U32 R222, RZ, RZ, R29 ;  /* 0x000000ffffde7224 */ /* 0x000fe400078e001d */
[----:B------:R-:W-:Y:S01]  /*45100*/  IMAD.MOV.U32 R221, RZ, RZ, R32 ;  /* 0x000000ffffdd7224 */ /* 0x000fe200078e0020 */
[----:B------:R-:W-:Y:S01]  /*45110*/  STL.64 [R1+0x78], R50 ;  /* 0x0000783201007387 */ /* 0x000fe20000100a00 */
[----:B------:R-:W-:Y:S01]  /*45120*/  IADD3 R7, PT, PT, R5, UR5, RZ ;  /* 0x0000000505077c10 */ /* 0x000fe2000fffe0ff */
[----:B------:R-:W-:Y:S02]  /*45130*/  IMAD.MOV.U32 R220, RZ, RZ, R27 ;  /* 0x000000ffffdc7224 */ /* 0x000fe400078e001b */
[----:B------:R-:W-:Y:S01]  /*45140*/  STL.64 [R1+0x80], R52 ;  /* 0x0000803401007387 */ /* 0x000fe20000100a00 */
[----:B------:R-:W-:-:S02]  /*45150*/  IMAD.MOV.U32 R216, RZ, RZ, R33 ;  /* 0x000000ffffd87224 */ /* 0x000fc400078e0021 */
[----:B------:R-:W-:Y:S01]  /*45160*/  VIADD R9, R7, UR5 ;  /* 0x0000000507097c36 */ /* 0x000fe20008000000 */
[----:B------:R-:W-:Y:S01]  /*45170*/  STL.64 [R1+0x88], R54 ;  /* 0x0000883601007387 */ /* 0x000fe20000100a00 */
[----:B------:R-:W-:Y:S02]  /*45180*/  IMAD.MOV.U32 R215, RZ, RZ, R28 ;  /* 0x000000ffffd77224 */ /* 0x000fe400078e001c */
[----:B------:R-:W-:Y:S01]  /*45190*/  IMAD.MOV.U32 R214, RZ, RZ, R31 ;  /* 0x000000ffffd67224 */ /* 0x000fe200078e001f */
[----:B------:R-:W-:Y:S04]  /*451a0*/  STL.64 [R1+0x90], R56 ;  /* 0x0000903801007387 */ /* 0x000fe80000100a00 */
        /* <DEDUP_REMOVED lines=12> */
[----:B------:R4:W-:Y:S04]  /*45270*/  STL.64 [R1+0xf8], R82 ;  /* 0x0000f85201007387 */ /* 0x0009e80000100a00 */
[----:B------:R1:W-:Y:S04]  /*45280*/  STL.64 [R1+0x1d0], R16 ;  /* 0x0001d01001007387 */ /* 0x0003e80000100a00 */
[----:B------:R-:W-:Y:S01]  /*45290*/  STL.64 [R1+0x1c8], R18 ;  /* 0x0001c81201007387 */ /* 0x000fe20000100a00 */
[----:B----4-:R-:W4:Y:S01]  /*452a0*/  LDTM.x64 R68, tmem[UR11+0x80] ;  /* 0x0000800b004479ee */ /* 0x010f220008340000 */
[----:B-1----:R-:W-:-:S04]  /*452b0*/  LEA R16, P4, R4, R2, 0x2 ;  /* 0x0000000204107211 */ /* 0x002fc800078810ff */
[----:B------:R-:W-:Y:S01]  /*452c0*/  LEA.HI.X.SX32 R17, R4, R0, 0x2, P4 ;  /* 0x0000000004117211 */ /* 0x000fe200020f16ff */
[----:B------:R-:W-:Y:S01]  /*452d0*/  VIADD R4, R9, UR5 ;  /* 0x0000000509047c36 */ /* 0x000fe20008000000 */
[----:B------:R-:W-:-:S03]  /*452e0*/  LEA R12, P4, R11, R2, 0x2 ;  /* 0x000000020b0c7211 */ /* 0x000fc600078810ff */
[----:B------:R-:W-:Y:S01]  /*452f0*/  STL.64 [R1+0x1c0], R16 ;  /* 0x0001c01001007387 */ /* 0x000fe20000100a00 */
[----:B------:R-:W-:Y:S01]  /*45300*/  LEA.HI.X.SX32 R13, R11, R0, 0x2, P4 ;  /* 0x000000000b0d7211 */ /* 0x000fe200020f16ff */
[----:B------:R-:W-:Y:S02]  /*45310*/  VIADD R3, R4, UR5 ;  /* 0x0000000504037c36 */ /* 0x000fe40008000000 */
[----:B------:R1:W-:Y:S04]  /*45320*/  STL.64 [R1+0x1b8], R14 ;  /* 0x0001b80e01007387 */ /* 0x0003e80000100a00 */
[----:B------:R2:W-:Y:S01]  /*45330*/  STL.64 [R1+0x1b0], R12 ;  /* 0x0001b00c01007387 */ /* 0x0005e20000100a00 */
[-C--:B-1----:R-:W-:Y:S02]  /*45340*/  LEA R14, P3, R8, R2.reuse, 0x2 ;  /* 0x00000002080e7211 */ /* 0x082fe400078610ff */
[----:B--2---:R-:W-:-:S02]  /*45350*/  LEA R12, P4, R6, R2, 0x2 ;  /* 0x00000002060c7211 */ /* 0x004fc400078810ff */
[-C--:B------:R-:W-:Y:S01]  /*45360*/  LEA.HI.X.SX32 R15, R8, R0.reuse, 0x2, P3 ;  /* 0x00000000080f7211 */ /* 0x080fe200018f16ff */
[----:B------:R-:W-:Y:S01]  /*45370*/  VIADD R8, R3, UR5 ;  /* 0x0000000503087c36 */ /* 0x000fe20008000000 */
[----:B------:R-:W-:-:S03]  /*45380*/  LEA.HI.X.SX32 R13, R6, R0, 0x2, P4 ;  /* 0x00000000060d7211 */ /* 0x000fc600020f16ff */
[----:B------:R1:W-:Y:S01]  /*45390*/  STL.64 [R1+0x1a8], R14 ;  /* 0x0001a80e01007387 */ /* 0x0003e20000100a00 */
[----:B------:R-:W-:-:S03]  /*453a0*/  IADD3 R6, PT, PT, R8, UR5, RZ ;  /* 0x0000000508067c10 */ /* 0x000fc6000fffe0ff */
[----:B------:R2:W-:Y:S01]  /*453b0*/  STL.64 [R1+0x1a0], R12 ;  /* 0x0001a00c01007387 */ /* 0x0005e20000100a00 */
[CC--:B-1----:R-:W-:Y:S02]  /*453c0*/  LEA R14, P3, R10.reuse, R2.reuse, 0x2 ;  /* 0x000000020a0e7211 */ /* 0x0c2fe400078610ff */
[C---:B--2---:R-:W-:Y:S02]  /*453d0*/  LEA R12, P4, R5.reuse, R2, 0x2 ;  /* 0x00000002050c7211 */ /* 0x044fe400078810ff */
[-C--:B------:R-:W-:Y:S02]  /*453e0*/  LEA.HI.X.SX32 R15, R10, R0.reuse, 0x2, P3 ;  /* 0x000000000a0f7211 */ /* 0x080fe400018f16ff */
[----:B------:R-:W-:Y:S01]  /*453f0*/  LEA.HI.X.SX32 R13, R5, R0, 0x2, P4 ;  /* 0x00000000050d7211 */ /* 0x000fe200020f16ff */
[----:B------:R-:W-:Y:S02]  /*45400*/  VIADD R5, R6, UR5 ;  /* 0x0000000506057c36 */ /* 0x000fe40008000000 */
[----:B------:R1:W-:Y:S04]  /*45410*/  STL.64 [R1+0x198], R14 ;  /* 0x0001980e01007387 */ /* 0x0003e80000100a00 */
[----:B------:R2:W-:Y:S01]  /*45420*/  STL.64 [R1+0x190], R12 ;  /* 0x0001900c01007387 */ /* 0x0005e20000100a00 */
[----:B-1----:R-:W-:-:S02]  /*45430*/  LEA R14, P3, R7, R2, 0x2 ;  /* 0x00000002070e7211 */ /* 0x002fc400078610ff */
[----:B--2---:R-:W-:Y:S02]  /*45440*/  LEA R12, P4, R9, R2, 0x2 ;  /* 0x00000002090c7211 */ /* 0x004fe400078810ff */
[----:B------:R-:W-:Y:S01]  /*45450*/  LEA.HI.X.SX32 R15, R7, R0, 0x2, P3 ;  /* 0x00000000070f7211 */ /* 0x000fe200018f16ff */
[----:B------:R-:W-:Y:S01]  /*45460*/  VIADD R7, R5, UR5 ;  /* 0x0000000505077c36 */ /* 0x000fe20008000000 */
[C---:B------:R-:W-:Y:S02]  /*45470*/  LEA R10, P3, R4.reuse, R2, 0x2 ;  /* 0x00000002040a7211 */ /* 0x040fe400078610ff */
[----:B------:R-:W-:Y:S01]  /*45480*/  LEA.HI.X.SX32 R13, R9, R0, 0x2, P4 ;  /* 0x00000000090d7211 */ /* 0x000fe200020f16ff */
[----:B------:R1:W-:Y:S01]  /*45490*/  STL.64 [R1+0x188], R14 ;  /* 0x0001880e01007387 */ /* 0x0003e20000100a00 */
[----:B------:R-:W-:Y:S02]  /*454a0*/  LEA R16, P4, R3, R2, 0x2 ;  /* 0x0000000203107211 */ /* 0x000fe400078810ff */
[----:B------:R-:W-:-:S02]  /*454b0*/  LEA.HI.X.SX32 R11, R4, R0, 0x2, P3 ;  /* 0x00000000040b7211 */ /* 0x000fc400018f16ff */
[----:B------:R-:W-:Y:S01]  /*454c0*/  LEA.HI.X.SX32 R17, R3, R0, 0x2, P4 ;  /* 0x0000000003117211 */ /* 0x000fe200020f16ff */
[----:B-1----:R-:W2:Y:S04]  /*454d0*/  LDL.LU R14, [R1+0x1004] ;  /* 0x00100400010e7983 */ /* 0x002ea80000300800 */
[----:B------:R1:W-:Y:S04]  /*454e0*/  STL.64 [R1+0x180], R12 ;  /* 0x0001800c01007387 */ /* 0x0003e80000100a00 */
[----:B------:R3:W-:Y:S01]  /*454f0*/  STL.64 [R1+0x178], R10 ;  /* 0x0001780a01007387 */ /* 0x0007e20000100a00 */
[----:B-1----:R-:W-:-:S03]  /*45500*/  LEA R12, P3, R8, R2, 0x2 ;  /* 0x00000002080c7211 */ /* 0x002fc600078610ff */
[----:B---3--:R-:W3:Y:S01]  /*45510*/  LDL.LU R11, [R1+0x1000] ;  /* 0x00100000010b7983 */ /* 0x008ee20000300800 */
[----:B------:R-:W-:-:S03]  /*45520*/  LEA.HI.X.SX32 R13, R8, R0, 0x2, P3 ;  /* 0x00000000080d7211 */ /* 0x000fc600018f16ff */
[----:B------:R-:W4:Y:S04]  /*45530*/  LDL.LU R10, [R1+0xffc] ;  /* 0x000ffc00010a7983 */ /* 0x000f280000300800 */
[----:B------:R-:W4:Y:S01]  /*45540*/  LDL.LU R9, [R1+0xff8] ;  /* 0x000ff80001097983 */ /* 0x000f220000300800 */
[----:B------:R-:W-:-:S03]  /*45550*/  VIADD R4, R7, UR5 ;  /* 0x0000000507047c36 */ /* 0x000fc60008000000 */
[----:B------:R1:W-:Y:S01]  /*45560*/  STL.64 [R1+0x170], R16 ;  /* 0x0001701001007387 */ /* 0x0003e20000100a00 */
[----:B------:R-:W-:-:S03]  /*45570*/  VIADD R3, R4, UR5 ;  /* 0x0000000504037c36 */ /* 0x000fc60008000000 */
[----:B------:R5:W-:Y:S01]  /*45580*/  STL.64 [R1+0x168], R12 ;  /* 0x0001680c01007387 */ /* 0x000be20000100a00 */
[CC--:B-1----:R-:W-:Y:S02]  /*45590*/  LEA R16, P4, R6.reuse, R2.reuse, 0x2 ;  /* 0x0000000206107211 */ /* 0x0c2fe400078810ff */
[C---:B-----5:R-:W-:Y:S02]  /*455a0*/  LEA R12, P3, R5.reuse, R2, 0x2 ;  /* 0x00000002050c7211 */ /* 0x060fe400078610ff */
[-C--:B------:R-:W-:Y:S02]  /*455b0*/  LEA.HI.X.SX32 R17, R6, R0.reuse, 0x2, P4 ;  /* 0x0000000006117211 */ /* 0x080fe400020f16ff */
[----:B------:R-:W-:Y:S02]  /*455c0*/  LEA.HI.X.SX32 R13, R5, R0, 0x2, P3 ;  /* 0x00000000050d7211 */ /* 0x000fe400018f16ff */
[----:B------:R-:W-:Y:S01]  /*455d0*/  IADD3 R6, PT, PT, R3, UR5, RZ ;  /* 0x0000000503067c10 */ /* 0x000fe2000fffe0ff */
[----:B------:R1:W-:Y:S04]  /*455e0*/  STL.64 [R1+0x160], R16 ;  /* 0x0001601001007387 */ /* 0x0003e80000100a00 */
[----:B------:R5:W-:Y:S01]  /*455f0*/  STL.64 [R1+0x158], R12 ;  /* 0x0001580c01007387 */ /* 0x000be20000100a00 */
[----:B------:R-:W-:Y:S01]  /*45600*/  VIADD R5, R6, UR5 ;  /* 0x0000000506057c36 */ /* 0x000fe20008000000 */
[----:B-1----:R-:W-:-:S02]  /*45610*/  LEA R16, P4, R7, R2, 0x2 ;  /* 0x0000000207107211 */ /* 0x002fc400078810ff */
[C---:B-----5:R-:W-:Y:S02]  /*45620*/  LEA R12, P3, R4.reuse, R2, 0x2 ;  /* 0x00000002040c7211 */ /* 0x060fe400078610ff */
[-C--:B------:R-:W-:Y:S02]  /*45630*/  LEA.HI.X.SX32 R17, R7, R0.reuse, 0x2, P4 ;  /* 0x0000000007117211 */ /* 0x080fe400020f16ff */
[----:B------:R-:W-:Y:S01]  /*45640*/  LEA.HI.X.SX32 R13, R4, R0, 0x2, P3 ;  /* 0x00000000040d7211 */ /* 0x000fe200018f16ff */
[----:B------:R-:W-:Y:S02]  /*45650*/  VIADD R4, R5, UR5 ;  /* 0x0000000505047c36 */ /* 0x000fe40008000000 */
[----:B------:R1:W-:Y:S04]  /*45660*/  STL.64 [R1+0x150], R16 ;  /* 0x0001501001007387 */ /* 0x0003e80000100a00 */
[----:B------:R5:W-:Y:S01]  /*45670*/  STL.64 [R1+0x148], R12 ;  /* 0x0001480c01007387 */ /* 0x000be20000100a00 */
[----:B-1----:R-:W-:-:S02]  /*45680*/  LEA R16, P4, R3, R2, 0x2 ;  /* 0x0000000203107211 */ /* 0x002fc400078810ff */
[----:B-----5:R-:W-:Y:S02]  /*45690*/  LEA R12, P3, R6, R2, 0x2 ;  /* 0x00000002060c7211 */ /* 0x020fe400078610ff */
[-C--:B------:R-:W-:Y:S01]  /*456a0*/  LEA.HI.X.SX32 R17, R3, R0.reuse, 0x2, P4 ;  /* 0x0000000003117211 */ /* 0x080fe200020f16ff */
[----:B------:R-:W-:Y:S01]  /*456b0*/  VIADD R3, R4, UR5 ;  /* 0x0000000504037c36 */ /* 0x000fe20008000000 */
[----:B------:R-:W-:-:S03]  /*456c0*/  LEA.HI.X.SX32 R13, R6, R0, 0x2, P3 ;  /* 0x00000000060d7211 */ /* 0x000fc600018f16ff */
[----:B------:R1:W-:Y:S04]  /*456d0*/  STL.64 [R1+0x140], R16 ;  /* 0x0001401001007387 */ /* 0x0003e80000100a00 */
[----:B------:R5:W-:Y:S04]  /*456e0*/  STL.64 [R1+0x138], R12 ;  /* 0x0001380c01007387 */ /* 0x000be80000100a00 */
[----:B------:R-:W4:Y:S01]  /*456f0*/  LDL.LU R238, [R1+0x1018] ;  /* 0x0010180001ee7983 */ /* 0x000f220000300800 */
[-C--:B-1----:R-:W-:Y:S02]  /*45700*/  LEA R16, P4, R5, R2.reuse, 0x2 ;  /* 0x0000000205107211 */ /* 0x082fe400078810ff */
[----:B-----5:R-:W-:-:S02]  /*45710*/  LEA R12, P3, R4, R2, 0x2 ;  /* 0x00000002040c7211 */ /* 0x020fc400078610ff */
[----:B------:R-:W-:Y:S02]  /*45720*/  LEA.HI.X.SX32 R17, R5, R0, 0x2, P4 ;  /* 0x0000000005117211 */ /* 0x000fe400020f16ff */
[C---:B------:R-:W-:Y:S02]  /*45730*/  LEA R6, P4, R3.reuse, R2, 0x2 ;  /* 0x0000000203067211 */ /* 0x040fe400078810ff */
[-C--:B------:R-:W-:Y:S02]  /*45740*/  LEA.HI.X.SX32 R13, R4, R0.reuse, 0x2, P3 ;  /* 0x00000000040d7211 */ /* 0x080fe400018f16ff */
[----:B------:R-:W-:Y:S01]  /*45750*/  LEA.HI.X.SX32 R7, R3, R0, 0x2, P4 ;  /* 0x0000000003077211 */ /* 0x000fe200020f16ff */
[----:B------:R-:W-:Y:S04]  /*45760*/  STL.64 [R1+0x130], R16 ;  /* 0x0001301001007387 */ /* 0x000fe80000100a00 */
[----:B------:R-:W-:Y:S04]  /*45770*/  STL.64 [R1+0x128], R12 ;  /* 0x0001280c01007387 */ /* 0x000fe80000100a00 */
[----:B------:R-:W-:Y:S04]  /*45780*/  STL.64 [R1+0x120], R6 ;  /* 0x0001200601007387 */ /* 0x000fe80000100a00 */
[----:B------:R-:W5:Y:S04]  /*45790*/  LDL.LU R234, [R1+0x101c] ;  /* 0x00101c0001ea7983 */ /* 0x000f680000300800 */
[----:B------:R-:W5:Y:S04]  /*457a0*/  LDL.LU R232, [R1+0x102c] ;  /* 0x00102c0001e87983 */ /* 0x000f680000300800 */
[----:B------:R-:W5:Y:S04]  /*457b0*/  LDL.LU R228, [R1+0x1040] ;  /* 0x0010400001e47983 */ /* 0x000f680000300800 */
[----:B------:R1:W-:Y:S04]  /*457c0*/  STL.64 [R1+0x1460], R170 ;  /* 0x001460aa01007387 */ /* 0x0003e80000100a00 */
[----:B------:R1:W-:Y:S04]  /*457d0*/  STL.64 [R1+0x1458], R172 ;  /* 0x001458ac01007387 */ /* 0x0003e80000100a00 */
[----:B------:R-:W-:Y:S04]  /*457e0*/  STL.64 [R1+0x1450], R174 ;  /* 0x001450ae01007387 */ /* 0x000fe80000100a00 */
[----:B------:R-:W-:Y:S04]  /*457f0*/  STL.64 [R1+0x1448], R176 ;  /* 0x001448b001007387 */ /* 0x000fe80000100a00 */
[----:B------:R-:W-:Y:S04]  /*45800*/  STL [R1+0x1440], R182 ;  /* 0x001440b601007387 */ /* 0x000fe80000100800 */
[----:B------:R-:W-:Y:S04]  /*45810*/  STL.64 [R1+0x1438], R178 ;  /* 0x001438b201007387 */ /* 0x000fe80000100a00 */
[----:B------:R1:W-:Y:S04]  /*45820*/  STL.64 [R1+0x1430], R180 ;  /* 0x001430b401007387 */ /* 0x0003e80000100a00 */
[----:B------:R-:W-:Y:S04]  /*45830*/  STL [R1+0x1428], R183 ;  /* 0x001428b701007387 */ /* 0x000fe80000100800 */
[----:B------:R1:W-:Y:S04]  /*45840*/  STL.64 [R1+0x1420], R184 ;  /* 0x001420b801007387 */ /* 0x0003e80000100a00 */
[----:B------:R-:W-:Y:S04]  /*45850*/  STL [R1+0x1418], R188 ;  /* 0x001418bc01007387 */ /* 0x000fe80000100800 */
[----:B------:R1:W-:Y:S04]  /*45860*/  STL.64 [R1+0x1410], R186 ;  /* 0x001410ba01007387 */ /* 0x0003e80000100a00 */
[----:B------:R-:W-:Y:S04]  /*45870*/  STL [R1+0x1408], R189 ;  /* 0x001408bd01007387 */ /* 0x000fe80000100800 */
[----:B------:R-:W-:Y:S04]  /*45880*/  STL.64 [R1+0x1400], R190 ;  /* 0x001400be01007387 */ /* 0x000fe80000100a00 */
[----:B------:R-:W-:Y:S04]  /*45890*/  STL.64 [R1+0x13f8], R192 ;  /* 0x0013f8c001007387 */ /* 0x000fe80000100a00 */
[----:B------:R-:W-:Y:S04]  /*458a0*/  STL [R1+0x13f4], R194 ;  /* 0x0013f4c201007387 */ /* 0x000fe80000100800 */
[----:B------:R-:W-:Y:S04]  /*458b0*/  STL [R1+0x13f0], R195 ;  /* 0x0013f0c301007387 */ /* 0x000fe80000100800 */
[----:B-1----:R-:W5:Y:S04]  /*458c0*/  LDL.LU R171, [R1+0x1044] ;  /* 0x0010440001ab7983 */ /* 0x002f680000300800 */
[----:B------:R-:W5:Y:S04]  /*458d0*/  LDL.LU R170, [R1+0x1058] ;  /* 0x0010580001aa7983 */ /* 0x000f680000300800 */
[----:B------:R-:W5:Y:S01]  /*458e0*/  LDL.LU R172, [R1+0x105c] ;  /* 0x00105c0001ac7983 */ /* 0x000f620000300800 */
[----:B--2---:R-:W-:-:S02]  /*458f0*/  ISETP.LT.AND P5, PT, R14, UR8, !P1 ;  /* 0x000000080e007c0c */ /* 0x004fc4000cfa1270 */
[----:B---3--:R-:W-:Y:S02]  /*45900*/  ISETP.LT.AND P3, PT, R11, UR16, !P1 ;  /* 0x000000100b007c0c */ /* 0x008fe4000cf61270 */
[----:B----4-:R-:W-:Y:S02]  /*45910*/  ISETP.LT.AND P4, PT, R10, UR17, !P1 ;  /* 0x000000110a007c0c */ /* 0x010fe4000cf81270 */
[----:B------:R-:W-:Y:S01]  /*45920*/  ISETP.LT.AND P0, PT, R9, UR18, !P1 ;  /* 0x0000001209007c0c */ /* 0x000fe2000cf01270 */
[----:B------:R-:W-:Y:S01]  /*45930*/  IMAD.MOV.U32 R181, RZ, RZ, R222 ;  /* 0x000000ffffb57224 */ /* 0x000fe200078e00de */
[----:B------:R-:W1:Y:S01]  /*45940*/  LDTM.x64 R4, tmem[UR11+0xc0] ;  /* 0x0000c00b000479ee */ /* 0x000e620008340000 */
[----:B------:R-:W-:Y:S01]  /*45950*/  NOP ;  /* 0x0000000000007918 */ /* 0x000fe20000000000 */
[----:B------:R-:W-:Y:S01]  /*45960*/  @P2 STG.E desc[UR22][R210.64], R239 ;  /* 0x000000efd2002986 */ /* 0x000fe2000c101916 */
[----:B------:R-:W-:Y:S01]  /*45970*/  IMAD.MOV.U32 R182, RZ, RZ, R217 ;  /* 0x000000ffffb67224 */ /* 0x000fe200078e00d9 */
[----:B------:R-:W-:Y:S01]  /*45980*/  MOV R175, R216 ;  /* 0x000000d800af7202 */ /* 0x000fe20000000f00 */
[----:B------:R-:W-:Y:S01]  /*45990*/  IMAD.MOV.U32 R177, RZ, RZ, R219 ;  /* 0x000000ffffb17224 */ /* 0x000fe200078e00db */
[----:B------:R-:W-:Y:S01]  /*459a0*/  @P5 STG.E desc[UR22][R208.64], R235 ;  /* 0x000000ebd0005986 */ /* 0x000fe2000c101916 */
[----:B------:R-:W-:Y:S01]  /*459b0*/  IMAD.MOV.U32 R178, RZ, RZ, R224 ;  /* 0x000000ffffb27224 */ /* 0x000fe200078e00e0 */
[----:B------:R-:W2:Y:S02]  /*459c0*/  LDCU UR8, c[0x0][0x39c] ;  /* 0x00007380ff0877ac */ /* 0x000ea40008000800 */
[----:B------:R-:W-:Y:S04]  /*459d0*/  @P3 STG.E desc[UR22][R206.64], R233 ;  /* 0x000000e9ce003986 */ /* 0x000fe8000c101916 */
[----:B------:R-:W-:Y:S04]  /*459e0*/  @P4 STG.E desc[UR22][R204.64], R229 ;  /* 0x000000e5cc004986 */ /* 0x000fe8000c101916 */
[----:B------:R-:W-:Y:S01]  /*459f0*/  @P0 STG.E desc[UR22][R202.64], R227 ;  /* 0x000000e3ca000986 */ /* 0x000fe2000c101916 */
[----:B-----5:R-:W-:Y:S01]  /*45a00*/  ISETP.LT.AND P5, PT, R234, UR4, !P1 ;  /* 0x00000004ea007c0c */ /* 0x020fe2000cfa1270 */
[----:B------:R-:W3:Y:S02]  /*45a10*/  LDCU UR4, c[0x0][0x39c] ;  /* 0x00007380ff0477ac */ /* 0x000ee40008000800 */
[----:B---3--:R-:W-:Y:S01]  /*45a20*/  ISETP.LT.AND P3, PT, R232, UR4, !P1 ;  /* 0x00000004e8007c0c */ /* 0x008fe2000cf61270 */
[----:B------:R-:W3:Y:S02]  /*45a30*/  LDCU UR4, c[0x0][0x39c] ;  /* 0x00007380ff0477ac */ /* 0x000ee40008000800 */
[----:B---3--:R-:W-:Y:S01]  /*45a40*/  ISETP.LT.AND P4, PT, R228, UR4, !P1 ;  /* 0x00000004e4007c0c */ /* 0x008fe2000cf81270 */
[----:B------:R-:W3:Y:S01]  /*45a50*/  LDCU UR4, c[0x0][0x39c] ;  /* 0x00007380ff0477ac */ /* 0x000ee20008000800 */
[----:B------:R-:W-:-:S13]  /*45a60*/  ISETP.LT.AND P2, PT, R238, UR19, !P1 ;  /* 0x00000013ee007c0c */ /* 0x000fda000cf41270 */
[----:B------:R-:W-:Y:S01]  /*45a70*/  @P2 STG.E desc[UR22][R200.64], R226 ;  /* 0x000000e2c8002986 */ /* 0x000fe2000c101916 */
[----:B---3--:R-:W-:Y:S01]  /*45a80*/  ISETP.LT.AND P0, PT, R171, UR4, !P1 ;  /* 0x00000004ab007c0c */ /* 0x008fe2000cf01270 */
[----:B------:R-:W3:Y:S02]  /*45a90*/  LDCU UR4, c[0x0][0x39c] ;  /* 0x00007380ff0477ac */ /* 0x000ee40008000800 */
[----:B------:R-:W4:Y:S01]  /*45aa0*/  LDL.LU R171, [R1+0x1070] ;  /* 0x0010700001ab7983 */ /* 0x000f220000300800 */
[----:B---3--:R-:W-:Y:S01]  /*45ab0*/  ISETP.LT.AND P2, PT, R170, UR4, !P1 ;  /* 0x00000004aa007c0c */ /* 0x008fe2000cf41270 */
[----:B------:R-:W3:Y:S02]  /*45ac0*/  LDCU UR4, c[0x0][0x39c] ;  /* 0x00007380ff0477ac */ /* 0x000ee40008000800 */
[----:B------:R-:W5:Y:S04]  /*45ad0*/  LDL.LU R170, [R1+0x1088] ;  /* 0x0010880001aa7983 */ /* 0x000f680000300800 */
[----:B------:R-:W-:Y:S01]  /*45ae0*/  @P5 STG.E desc[UR22][R198.64], R223 ;  /* 0x000000dfc6005986 */ /* 0x000fe2000c101916 */
[----:B---3--:R-:W-:Y:S01]  /*45af0*/  ISETP.LT.AND P5, PT, R172, UR4, !P1 ;  /* 0x00000004ac007c0c */ /* 0x008fe2000cfa1270 */
[----:B------:R-:W4:Y:S02]  /*45b00*/  LDCU UR4, c[0x0][0x39c] ;  /* 0x00007380ff0477ac */ /* 0x000f240008000800 */
[----:B------:R-:W3:Y:S04]  /*45b10*/  LDL.LU R172, [R1+0x108c] ;  /* 0x00108c0001ac7983 */ /* 0x000ee80000300800 */
[----:B------:R-:W-:Y:S04]  /*45b20*/  @P3 STG.E desc[UR22][R196.64], R220 ;  /* 0x000000dcc4003986 */ /* 0x000fe8000c101916 */
[----:B------:R-:W2:Y:S04]  /*45b30*/  LDL.LU R174, [R1+0x1090] ;  /* 0x0010900001ae7983 */ /* 0x000ea80000300800 */
[----:B------:R-:W-:Y:S04]  /*45b40*/  @P4 STG.E desc[UR22][R212.64], R215 ;  /* 0x000000d7d4004986 */ /* 0x000fe8000c101916 */
[----:B------:R-:W-:Y:S01]  /*45b50*/  @P0 STG.E desc[UR22][R230.64], R181 ;  /* 0x000000b5e6000986 */ /* 0x000fe2000c101916 */
[----:B----4-:R-:W-:Y:S01]  /*45b60*/  ISETP.LT.AND P3, PT, R171, UR4, !P1 ;  /* 0x00000004ab007c0c */ /* 0x010fe2000cf61270 */
[----:B------:R-:W5:Y:S02]  /*45b70*/  LDCU UR4, c[0x0][0x39c] ;  /* 0x00007380ff0477ac */ /* 0x000f640008000800 */
[----:B-----5:R-:W-:Y:S01]  /*45b80*/  ISETP.LT.AND P4, PT, R170, UR4, !P1 ;  /* 0x00000004aa007c0c */ /* 0x020fe2000cf81270 */
[----:B------:R-:W3:Y:S01]  /*45b90*/  LDCU UR4, c[0x0][0x39c] ;  /* 0x00007380ff0477ac */ /* 0x000ee20008000800 */
[----:B------:R-:W4:Y:S01]  /*45ba0*/  LDL.LU R170, [R1+0x1094] ;  /* 0x0010940001aa7983 */ /* 0x000f220000300800 */
[----:B---3--:R-:W-:Y:S01]  /*45bb0*/  ISETP.LT.AND P0, PT, R172, UR4, !P1 ;  /* 0x00000004ac007c0c */ /* 0x008fe2000cf01270 */
[----:B------:R-:W2:Y:S02]  /*45bc0*/  LDCU UR4, c[0x0][0x39c] ;  /* 0x00007380ff0477ac */ /* 0x000ea40008000800 */
[----:B------:R-:W3:Y:S04]  /*45bd0*/  LDL.LU R172, [R1+0x10ac] ;  /* 0x0010ac0001ac7983 */ /* 0x000ee80000300800 */
[----:B------:R5:W-:Y:S01]  /*45be0*/  @P2 STG.E desc[UR22][R236.64], R182 ;  /* 0x000000b6ec002986 */ /* 0x000be2000c101916 */
[----:B--2---:R-:W-:Y:S01]  /*45bf0*/  ISETP.LT.AND P2, PT, R174, UR4, !P1 ;  /* 0x00000004ae007c0c */ /* 0x004fe2000cf41270 */
[----:B------:R-:W4:Y:S01]  /*45c00*/  LDCU UR4, c[0x0][0x39c] ;  /* 0x00007380ff0477ac */ /* 0x000f220008000800 */
[----:B------:R-:W-:-:S02]  /*45c10*/  IMAD.MOV.U32 R171, RZ, RZ, R214 ;  /* 0x000000ffffab7224 */ /* 0x000fc400078e00d6 */
[----:B------:R-:W-:Y:S01]  /*45c20*/  IMAD.MOV.U32 R185, RZ, RZ, R177 ;  /* 0x000000ffffb97224 */ /* 0x000fe200078e00b1 */
[----:B------:R-:W-:Y:S02]  /*45c30*/  MOV R177, R175 ;  /* 0x000000af00b17202 */ /* 0x000fe40000000f00 */
[----:B------:R-:W2:Y:S04]  /*45c40*/  LDL.LU R175, [R1+0x10b0] ;  /* 0x0010b00001af7983 */ /* 0x000ea80000300800 */
[----:B------:R1:W-:Y:S04]  /*45c50*/  @P5 STG.E desc[UR22][R242.64], R171 ;  /* 0x000000abf2005986 */ /* 0x0003e8000c101916 */
[----:B------:R-:W2:Y:S04]  /*45c60*/  LDL.LU.64 R186, [R1+0x1d0] ;  /* 0x0001d00001ba7983 */ /* 0x000ea80000300a00 */
[----:B------:R-:W2:Y:S01]  /*45c70*/  LDL.LU R188, [R1+0x38] ;  /* 0x0000380001bc7983 */ /* 0x000ea20000300800 */
[----:B------:R-:W-:-:S02]  /*45c80*/  IMAD.MOV.U32 R179, RZ, RZ, R225 ;  /* 0x000000ffffb37224 */ /* 0x000fc400078e00e1 */
[----:B------:R-:W-:-:S05]  /*45c90*/  IMAD.MOV.U32 R173, RZ, RZ, R221 ;  /* 0x000000ffffad7224 */ /* 0x000fca00078e00dd */
[----:B------:R1:W-:Y:S01]  /*45ca0*/  @P3 STG.E desc[UR22][R178.64], R173 ;  /* 0x000000adb2003986 */ /* 0x0003e2000c101916 */
[----:B----4-:R-:W-:Y:S01]  /*45cb0*/  ISETP.LT.AND P5, PT, R170, UR4, !P1 ;  /* 0x00000004aa007c0c */ /* 0x010fe2000cfa1270 */
[----:B------:R-:W3:Y:S02]  /*45cc0*/  LDCU UR4, c[0x0][0x39c] ;  /* 0x00007380ff0477ac */ /* 0x000ee40008000800 */
[----:B------:R-:W4:Y:S04]  /*45cd0*/  LDL.LU R170, [R1+0x11cc] ;  /* 0x0011cc0001aa7983 */ /* 0x000f280000300800 */
[----:B-----5:R-:W5:Y:S04]  /*45ce0*/  LDL.LU.64 R182, [R1+0x1c8] ;  /* 0x0001c80001b67983 */ /* 0x020f680000300a00 */
[----:B-1----:R-:W5:Y:S01]  /*45cf0*/  LDL.LU R171, [R1+0x3c] ;  /* 0x00003c0001ab7983 */ /* 0x002f620000300800 */
[----:B---3--:R-:W-:Y:S01]  /*45d00*/  ISETP.LT.AND P3, PT, R172, UR4, !P1 ;  /* 0x00000004ac007c0c */ /* 0x008fe2000cf61270 */
[----:B------:R-:W-:-:S02]  /*45d10*/  IMAD.MOV.U32 R176, RZ, RZ, R218 ;  /* 0x000000ffffb07224 */ /* 0x000fc400078e00da */
[----:B------:R-:W3:Y:S01]  /*45d20*/  LDL.LU R172, [R1+0x11c8] ;  /* 0x0011c80001ac7983 */ /* 0x000ee20000300800 */
[----:B------:R-:W2:Y:S03]  /*45d30*/  LDCU UR4, c[0x0][0x39c] ;  /* 0x00007380ff0477ac */ /* 0x000ea60008000800 */
[----:B------:R-:W3:Y:S04]  /*45d40*/  LDL.LU.64 R180, [R1+0x1c0] ;  /* 0x0001c00001b47983 */ /* 0x000ee80000300a00 */
[----:B------:R-:W3:Y:S04]  /*45d50*/  LDL.LU R173, [R1+0x40] ;  /* 0x0000400001ad7983 */ /* 0x000ee80000300800 */
[----:B------:R-:W3:Y:S04]  /*45d60*/  LDL.LU.64 R178, [R1+0x1b8] ;  /* 0x0001b80001b27983 */ /* 0x000ee80000300a00 */
[----:B------:R-:W3:Y:S01]  /*45d70*/  LDL.LU R174, [R1+0x44] ;  /* 0x0000440001ae7983 */ /* 0x000ee20000300800 */
[----:B------:R-:W-:-:S05]  /*45d80*/  IMAD.MOV.U32 R184, RZ, RZ, R176 ;  /* 0x000000ffffb87224 */ /* 0x000fca00078e00b0 */
[----:B------:R1:W-:Y:S04]  /*45d90*/  @P4 STG.E desc[UR22][R184.64], R177 ;  /* 0x000000b1b8004986 */ /* 0x0003e8000c101916 */
[----:B-1----:R-:W3:Y:S01]  /*45da0*/  LDL.LU R177, [R1+0x11c4] ;  /* 0x0011c40001b17983 */ /* 0x002ee20000300800 */
[----:B--2---:R-:W-:Y:S01]  /*45db0*/  ISETP.LT.AND P4, PT, R175, UR4, !P1 ;  /* 0x00000004af007c0c */ /* 0x004fe2000cf81270 */
[----:B------:R-:W4:Y:S02]  /*45dc0*/  LDCU UR4, c[0x0][0x39c] ;  /* 0x00007380ff0477ac */ /* 0x000f240008000800 */
[----:B------:R-:W2:Y:S04]  /*45dd0*/  LDL.LU.64 R194, [R1+0x1b0] ;  /* 0x0001b00001c27983 */ /* 0x000ea80000300a00 */
[----:B------:R-:W2:Y:S04]  /*45de0*/  LDL.LU R176, [R1+0x48] ;  /* 0x0000480001b07983 */ /* 0x000ea80000300800 */
[----:B------:R-:W2:Y:S04]  /*45df0*/  LDL.LU.64 R184, [R1+0x1a8] ;  /* 0x0001a80001b87983 */ /* 0x000ea80000300a00 */
[----:B------:R-:W-:Y:S04]  /*45e00*/  @P0 STG.E desc[UR22][R186.64], R188 ;  /* 0x000000bcba000986 */ /* 0x000fe8000c101916 */
[----:B------:R-:W2:Y:S04]  /*45e10*/  LDL.LU R175, [R1+0x4c] ;  /* 0x00004c0001af7983 */ /* 0x000ea80000300800 */
[----:B-----5:R1:W-:Y:S04]  /*45e20*/  @P2 STG.E desc[UR22][R182.64], R171 ;  /* 0x000000abb6002986 */ /* 0x0203e8000c101916 */
[----:B-1----:R-:W5:Y:S01]  /*45e30*/  LDL.LU R171, [R1+0x11c0] ;  /* 0x0011c00001ab7983 */ /* 0x002f620000300800 */
[----:B----4-:R-:W-:Y:S01]  /*45e40*/  ISETP.LT.AND P0, PT, R170, UR4, !P1 ;  /* 0x00000004aa007c0c */ /* 0x010fe2000cf01270 */
[----:B------:R-:W1:Y:S02]  /*45e50*/  LDCU UR4, c[0x0][0x39c] ;  /* 0x00007380ff0477ac */ /* 0x000e640008000800 */
[----:B------:R-:W4:Y:S04]  /*45e60*/  LDL.LU.64 R188, [R1+0x1a0] ;  /* 0x0001a00001bc7983 */ /* 0x000f280000300a00 */
[----:B------:R-:W4:Y:S04]  /*45e70*/  LDL.LU R170, [R1+0x50] ;  /* 0x0000500001aa7983 */ /* 0x000f280000300800 */
[----:B---3--:R3:W-:Y:S04]  /*45e80*/  @P5 STG.E desc[UR22][R180.64], R173 ;  /* 0x000000adb4005986 */ /* 0x0087e8000c101916 */
[----:B---3--:R-:W3:Y:S01]  /*45e90*/  LDL.LU R173, [R1+0x11bc] ;  /* 0x0011bc0001ad7983 */ /* 0x008ee20000300800 */
[----:B-1----:R-:W-:Y:S01]  /*45ea0*/  ISETP.LT.AND P2, PT, R172, UR4, !P1 ;  /* 0x00000004ac007c0c */ /* 0x002fe2000cf41270 */
[----:B------:R-:W1:Y:S02]  /*45eb0*/  LDCU UR4, c[0x0][0x39c] ;  /* 0x00007380ff0477ac */ /* 0x000e640008000800 */
[----:B------:R-:W4:Y:S04]  /*45ec0*/  LDL.LU.64 R186, [R1+0x198] ;  /* 0x0001980001ba7983 */ /* 0x000f280000300a00 */
[----:B------:R-:W4:Y:S04]  /*45ed0*/  LDL.LU R172, [R1+0x54] ;  /* 0x0000540001ac7983 */ /* 0x000f280000300800 */
[----:B------:R1:W-:Y:S04]  /*45ee0*/  @P3 STG.E desc[UR22][R178.64], R174 ;  /* 0x000000aeb2003986 */ /* 0x0003e8000c101916 */
[----:B-1----:R-:W4:Y:S01]  /*45ef0*/  LDL.LU R174, [R1+0x11ac] ;  /* 0x0011ac0001ae7983 */ /* 0x002f220000300800 */
[----:B------:R-:W-:Y:S01]  /*45f00*/  ISETP.LT.AND P5, PT, R177, UR4, !P1 ;  /* 0x00000004b1007c0c */ /* 0x000fe2000cfa1270 */
[----:B------:R-:W5:Y:S02]  /*45f10*/  LDCU UR4, c[0x0][0x39c] ;  /* 0x00007380ff0477ac */ /* 0x000f640008000800 */
[----:B------:R-:W4:Y:S04]  /*45f20*/  LDL.LU.64 R236, [R1+0x190] ;  /* 0x0001900001ec7983 */ /* 0x000f280000300a00 */
[----:B------:R-:W4:Y:S04]  /*45f30*/  LDL.LU R180, [R1+0x58] ;  /* 0x0000580001b47983 */ /* 0x000f280000300800 */
[----:B------:R-:W4:Y:S04]  /*45f40*/  LDL.LU.64 R230, [R1+0x188] ;  /* 0x0001880001e67983 */ /* 0x000f280000300a00 */
[----:B------:R-:W4:Y:S04]  /*45f50*/  LDL.LU R177, [R1+0x5c] ;  /* 0x00005c0001b17983 */ /* 0x000f280000300800 */
[----:B------:R-:W4:Y:S04]  /*45f60*/  LDL.LU R182, [R1+0x11a8] ;  /* 0x0011a80001b67983 */ /* 0x000f280000300800 */
[----:B------:R-:W4:Y:S04]  /*45f70*/  LDL.LU.64 R178, [R1+0x180] ;  /* 0x0001800001b27983 */ /* 0x000f280000300a00 */
[----:B--2---:R1:W-:Y:S01]  /*45f80*/  @P4 STG.E desc[UR22][R194.64], R176 ;  /* 0x000000b0c2004986 */ /* 0x0043e2000c101916 */
[----:B-----5:R-:W-:Y:S01]  /*45f90*/  ISETP.LT.AND P3, PT, R171, UR4, !P1 ;  /* 0x00000004ab007c0c */ /* 0x020fe2000cf61270 */
[----:B------:R-:W3:Y:S02]  /*45fa0*/  LDCU UR4, c[0x0][0x39c] ;  /* 0x00007380ff0477ac */ /* 0x000ee40008000800 */
[----:B------:R-:W2:Y:S04]  /*45fb0*/  LDL.LU R171, [R1+0x60] ;  /* 0x0000600001ab7983 */ /* 0x000ea80000300800 */
[----:B------:R-:W5:Y:S04]  /*45fc0*/  LDL.LU R181, [R1+0x11a4] ;  /* 0x0011a40001b57983 */ /* 0x000f680000300800 */
[----:B-1----:R-:W2:Y:S01]  /*45fd0*/  LDL.LU.64 R194, [R1+0x178] ;  /* 0x0001780001c27983 */ /* 0x002ea20000300a00 */
[----:B---3--:R-:W-:Y:S01]  /*45fe0*/  ISETP.LT.AND P4, PT, R173, UR4, !P1 ;  /* 0x00000004ad007c0c */ /* 0x008fe2000cf81270 */
[----:B------:R-:W4:Y:S02]  /*45ff0*/  LDCU UR4, c[0x0][0x39c] ;  /* 0x00007380ff0477ac */ /* 0x000f240008000800 */
[----:B------:R-:W3:Y:S04]  /*46000*/  LDL.LU R173, [R1+0x64] ;  /* 0x0000640001ad7983 */ /* 0x000ee80000300800 */
[----:B------:R-:W2:Y:S04]  /*46010*/  LDL.LU R176, [R1+0x11a0] ;  /* 0x0011a00001b07983 */ /* 0x000ea80000300800 */
[----:B------:R1:W-:Y:S04]  /*46020*/  @P0 STG.E desc[UR22][R184.64], R175 ;  /* 0x000000afb8000986 */ /* 0x0003e8000c101916 */
[----:B-1----:R-:W3:Y:S01]  /*46030*/  LDL.LU.64 R184, [R1+0x170] ;  /* 0x0001700001b87983 */ /* 0x002ee20000300a00 */
[----:B----4-:R-:W-:Y:S01]  /*46040*/  ISETP.LT.AND P0, PT, R174, UR4, !P1 ;  /* 0x00000004ae007c0c */ /* 0x010fe2000cf01270 */
[----:B------:R-:W1:Y:S02]  /*46050*/  LDCU UR4, c[0x0][0x39c] ;  /* 0x00007380ff0477ac */ /* 0x000e640008000800 */
[----:B------:R-:W4:Y:S04]  /*46060*/  LDL.LU R175, [R1+0x68] ;  /* 0x0000680001af7983 */ /* 0x000f280000300800 */
[----:B------:R-:W3:Y:S04]  /*46070*/  LDL.LU R174, [R1+0x119c] ;  /* 0x00119c0001ae7983 */ /* 0x000ee80000300800 */
[----:B------:R1:W-:Y:S02]  /*46080*/  @P2 STG.E desc[UR22][R188.64], R170 ;  /* 0x000000aabc002986 */ /* 0x0003e4000c101916 */
[----:B-1----:R-:W-:Y:S01]  /*46090*/  ISETP.LT.AND P2, PT, R182, UR4, !P1 ;  /* 0x00000004b6007c0c */ /* 0x002fe2000cf41270 */
[----:B------:R-:W5:Y:S01]  /*460a0*/  LDCU UR4, c[0x0][0x39c] ;  /* 0x00007380ff0477ac */ /* 0x000f620008000800 */
[----:B------:R-:W4:Y:S04]  /*460b0*/  LDL.LU R170, [R1+0x1194] ;  /* 0x0011940001aa7983 */ /* 0x000f280000300800 */
[----:B------:R-:W4:Y:S04]  /*460c0*/  LDL.LU.64 R188, [R1+0x168] ;  /* 0x0001680001bc7983 */ /* 0x000f280000300a00 */
[----:B------:R1:W-:Y:S04]  /*460d0*/  @P5 STG.E desc[UR22][R186.64], R172 ;  /* 0x000000acba005986 */ /* 0x0003e8000c101916 */
[----:B------:R-:W4:Y:S04]  /*460e0*/  LDL.LU R182, [R1+0x6c] ;  /* 0x00006c0001b67983 */ /* 0x000f280000300800 */
[----:B-1----:R-:W4:Y:S04]  /*460f0*/  LDL.LU R172, [R1+0x1190] ;  /* 0x0011900001ac7983 */ /* 0x002f280000300800 */
[----:B------:R-:W4:Y:S04]  /*46100*/  LDL.LU.64 R186, [R1+0x160] ;  /* 0x0001600001ba7983 */ /* 0x000f280000300a00 */
[----:B------:R-:W-:Y:S04]  /*46110*/  @P3 STG.E desc[UR22][R236.64], R180 ;  /* 0x000000b4ec003986 */ /* 0x000fe8000c101916 */
[----:B------:R-:W-:Y:S01]  /*46120*/  @P4 STG.E desc[UR22][R230.64], R177 ;  /* 0x000000b1e6004986 */ /* 0x000fe2000c101916 */
[----:B-----5:R-:W-:Y:S01]  /*46130*/  ISETP.LT.AND P5, PT, R181, UR4, !P1 ;  /* 0x00000004b5007c0c */ /* 0x020fe2000cfa1270 */
[----:B------:R-:W2:Y:S02]  /*46140*/  LDCU UR4, c[0x0][0x39c] ;  /* 0x00007380ff0477ac */ /* 0x000ea40008000800 */
[----:B------:R-:W5:Y:S01]  /*46150*/  LDL.LU R181, [R1+0x70] ;  /* 0x0000700001b57983 */ /* 0x000f620000300800 */
[----:B--2---:R-:W-:-:S03]  /*46160*/  ISETP.LT.AND P3, PT, R176, UR4, !P1 ;  /* 0x00000004b0007c0c */ /* 0x004fc6000cf61270 */
[----:B------:R1:W-:Y:S01]  /*46170*/  @P0 STG.E desc[UR22][R178.64], R171 ;  /* 0x000000abb2000986 */ /* 0x0003e2000c101916 */
[----:B------:R-:W3:Y:S03]  /*46180*/  LDCU UR4, c[0x0][0x39c] ;  /* 0x00007380ff0477ac */ /* 0x000ee60008000800 */
[----:B------:R-:W2:Y:S04]  /*46190*/  LDL.LU R176, [R1+0x118c] ;  /* 0x00118c0001b07983 */ /* 0x000ea80000300800 */
[----:B-1----:R-:W5:Y:S01]  /*461a0*/  LDL.LU R178, [R1+0x1188] ;  /* 0x0011880001b27983 */ /* 0x002f620000300800 */
[----:B---3--:R-:W-:Y:S01]  /*461b0*/  ISETP.LT.AND P4, PT, R174, UR4, !P1 ;  /* 0x00000004ae007c0c */ /* 0x008fe2000cf81270 */
[----:B------:R-:W4:Y:S02]  /*461c0*/  LDCU UR4, c[0x0][0x39c] ;  /* 0x00007380ff0477ac */ /* 0x000f240008000800 */
[----:B----4-:R-:W-:Y:S01]  /*461d0*/  ISETP.LT.AND P0, PT, R170, UR4, !P1 ;  /* 0x00000004aa007c0c */ /* 0x010fe2000cf01270 */
[----:B------:R-:W1:Y:S01]  /*461e0*/  LDCU UR4, c[0x0][0x39c] ;  /* 0x00007380ff0477ac */ /* 0x000e620008000800 */
[----:B------:R-:W3:Y:S04]  /*461f0*/  LDL.LU.64 R170, [R1+0x158] ;  /* 0x0001580001aa7983 */ /* 0x000ee80000300a00 */
[----:B------:R4:W-:Y:S04]  /*46200*/  @P2 STG.E desc[UR22][R194.64], R173 ;  /* 0x000000adc2002986 */ /* 0x0009e8000c101916 */
[----:B------:R-:W3:Y:S04]  /*46210*/  LDL.LU R237, [R1+0x74] ;  /* 0x0000740001ed7983 */ /* 0x000ee80000300800 */
[----:B------:R4:W-:Y:S01]  /*46220*/  @P5 STG.E desc[UR22][R184.64], R175 ;  /* 0x000000afb8005986 */ /* 0x0009e2000c101916 */
[----:B-1----:R-:W-:Y:S01]  /*46230*/  ISETP.LT.AND P2, PT, R172, UR4, !P1 ;  /* 0x00000004ac007c0c */ /* 0x002fe2000cf41270 */
[----:B------:R-:W2:Y:S02]  /*46240*/  LDCU UR4, c[0x0][0x39c] ;  /* 0x00007380ff0477ac */ /* 0x000ea40008000800 */
[----:B----4-:R-:W4:Y:S04]  /*46250*/  LDL.LU.64 R172, [R1+0x150] ;  /* 0x0001500001ac7983 */ /* 0x010f280000300a00 */
[----:B------:R-:W4:Y:S04]  /*46260*/  LDL.LU R230, [R1+0x78] ;  /* 0x0000780001e67983 */ /* 0x000f280000300800 */
[----:B------:R-:W3:Y:S04]  /*46270*/  LDL.LU R184, [R1+0x1184] ;  /* 0x0011840001b87983 */ /* 0x000ee80000300800 */
[----:B------:R-:W3:Y:S04]  /*46280*/  LDL.LU.64 R174, [R1+0x148] ;  /* 0x0001480001ae7983 */ /* 0x000ee80000300a00 */
[----:B------:R-:W3:Y:S04]  /*46290*/  LDL.LU R195, [R1+0x7c] ;  /* 0x00007c0001c37983 */ /* 0x000ee80000300800 */
[----:B------:R1:W-:Y:S01]  /*462a0*/  @P3 STG.E desc[UR22][R188.64], R182 ;  /* 0x000000b6bc003986 */ /* 0x0003e2000c101916 */
[----:B------:R-:W-:-:S05]  /*462b0*/  VIADD R3, R3, UR5 ;  /* 0x0000000503037c36 */ /* 0x000fca0008000000 */
[----:B------:R-:W-:-:S04]  /*462c0*/  LEA R190, P6, R3, R2, 0x2 ;  /* 0x0000000203be7211 */ /* 0x000fc800078c10ff */
[C---:B------:R-:W-:Y:S02]  /*462d0*/  LEA.HI.X.SX32 R191, R3.reuse, R0, 0x2, P6 ;  /* 0x0000000003bf7211 */ /* 0x040fe400030f16ff */
[----:B------:R-:W-:-:S04]  /*462e0*/  IADD3 R3, PT, PT, R3, UR5, RZ ;  /* 0x0000000503037c10 */ /* 0x000fc8000fffe0ff */
[----:B------:R-:W-:-:S04]  /*462f0*/  LEA R192, P6, R3, R2, 0x2 ;  /* 0x0000000203c07211 */ /* 0x000fc800078c10ff */
[C---:B------:R-:W-:Y:S01]  /*46300*/  LEA.HI.X.SX32 R193, R3.reuse, R0, 0x2, P6 ;  /* 0x0000000003c17211 */ /* 0x040fe200030f16ff */
[----:B------:R-:W-:-:S05]  /*46310*/  VIADD R3, R3, UR5 ;  /* 0x0000000503037c36 */ /* 0x000fca0008000000 */
        /* <DEDUP_REMOVED lines=10> */
[C---:B------:R-:W-:Y:S02]  /*463c0*/  LEA.HI.X.SX32 R245, R3.reuse, R0, 0x2, P6 ;  /* 0x0000000003f57211 */ /* 0x040fe400030f16ff */
[----:B------:R-:W-:-:S04]  /*463d0*/  IADD3 R3, PT, PT, R3, UR5, RZ ;  /* 0x0000000503037c10 */ /* 0x000fc8000fffe0ff */
[----:B------:R-:W-:-:S04]  /*463e0*/  LEA R240, P6, R3, R2, 0x2 ;  /* 0x0000000203f07211 */ /* 0x000fc800078c10ff */
[C---:B------:R-:W-:Y:S01]  /*463f0*/  LEA.HI.X.SX32 R241, R3.reuse, R0, 0x2, P6 ;  /* 0x0000000003f17211 */ /* 0x040fe200030f16ff */
[----:B------:R-:W-:Y:S01]  /*46400*/  VIADD R3, R3, UR5 ;  /* 0x0000000503037c36 */ /* 0x000fe20008000000 */
[----:B--2---:R-:W-:Y:S01]  /*46410*/  ISETP.LT.AND P5, PT, R176, UR4, !P1 ;  /* 0x00000004b0007c0c */ /* 0x004fe2000cfa1270 */
[----:B------:R-:W5:Y:S01]  /*46420*/  LDCU UR4, c[0x0][0x39c] ;  /* 0x00007380ff0477ac */ /* 0x000f620008000800 */
[----:B------:R-:W2:Y:S04]  /*46430*/  LDL.LU.64 R176, [R1+0x140] ;  /* 0x0001400001b07983 */ /* 0x000ea80000300a00 */
[----:B------:R-:W2:Y:S04]  /*46440*/  LDL.LU R236, [R1+0x80] ;  /* 0x0000800001ec7983 */ /* 0x000ea80000300800 */
[----:B-1----:R-:W2:Y:S01]  /*46450*/  LDL.LU R182, [R1+0x1170] ;  /* 0x0011700001b67983 */ /* 0x002ea20000300800 */
[----:B-----5:R-:W-:-:S03]  /*46460*/  ISETP.LT.AND P3, PT, R178, UR4, !P1 ;  /* 0x00000004b2007c0c */ /* 0x020fc6000cf61270 */
[----:B------:R1:W-:Y:S01]  /*46470*/  @P4 STG.E desc[UR22][R186.64], R181 ;  /* 0x000000b5ba004986 */ /* 0x0003e2000c101916 */
[C---:B------:R-:W-:Y:S01]  /*46480*/  LEA R238, P6, R3.reuse, R2, 0x2 ;  /* 0x0000000203ee7211 */ /* 0x040fe200078c10ff */
[----:B------:R-:W3:Y:S02]  /*46490*/  LDCU UR4, c[0x0][0x39c] ;  /* 0x00007380ff0477ac */ /* 0x000ee40008000800 */
[----:B------:R-:W5:Y:S04]  /*464a0*/  LDL.LU.64 R178, [R1+0x138] ;  /* 0x0001380001b27983 */ /* 0x000f680000300a00 */
[----:B------:R-:W5:Y:S04]  /*464b0*/  LDL.LU R243, [R1+0x84] ;  /* 0x0000840001f37983 */ /* 0x000f680000300800 */
[----:B------:R-:W5:Y:S04]  /*464c0*/  LDL.LU R194, [R1+0x116c] ;  /* 0x00116c0001c27983 */ /* 0x000f680000300800 */
[----:B-1----:R-:W5:Y:S04]  /*464d0*/  LDL.LU.64 R180, [R1+0x130] ;  /* 0x0001300001b47983 */ /* 0x002f680000300a00 */
[----:B------:R-:W5:Y:S04]  /*464e0*/  LDL.LU R183, [R1+0x88] ;  /* 0x0000880001b77983 */ /* 0x000f680000300800 */
[----:B------:R-:W5:Y:S01]  /*464f0*/  LDL.LU R231, [R1+0x1168] ;  /* 0x0011680001e77983 */ /* 0x000f620000300800 */
        /* <DEDUP_REMOVED lines=40> */
[----:B------:R-:W-:Y:S01]  /*46780*/  VIADD R3, R3, UR5 ;  /* 0x0000000503037c36 */ /* 0x000fe20008000000 */
[----:B---3--:R-:W-:Y:S01]  /*46790*/  ISETP.LT.AND P4, PT, R184, UR4, !P1 ;  /* 0x00000004b8007c0c */ /* 0x008fe2000cf81270 */
[----:B------:R-:W2:Y:S01]  /*467a0*/  LDCU UR4, c[0x0][0x39c] ;  /* 0x00007380ff0477ac */ /* 0x000ea20008000800 */
[----:B------:R-:W3:Y:S02]  /*467b0*/  LDL.LU.64 R184, [R1+0x128] ;  /* 0x0001280001b87983 */ /* 0x000ee40000300a00 */
[C---:B------:R-:W-:Y:S02]  /*467c0*/  LEA R206, P6, R3.reuse, R2, 0x2 ;  /* 0x0000000203ce7211 */ /* 0x040fe400078c10ff */
[----:B------:R-:W3:Y:S02]  /*467d0*/  LDL.LU R188, [R1+0x8c] ;  /* 0x00008c0001bc7983 */ /* 0x000ee40000300800 */
[C---:B------:R-:W-:Y:S01]  /*467e0*/  LEA.HI.X.SX32 R207, R3.reuse, R0, 0x2, P6 ;  /* 0x0000000003cf7211 */ /* 0x040fe200030f16ff */
[----:B------:R-:W-:Y:S01]  /*467f0*/  VIADD R3, R3, UR5 ;  /* 0x0000000503037c36 */ /* 0x000fe20008000000 */
[----:B------:R-:W3:Y:S04]  /*46800*/  LDL.LU.64 R186, [R1+0x120] ;  /* 0x0001200001ba7983 */ /* 0x000ee80000300a00 */
[C---:B------:R-:W-:Y:S01]  /*46810*/  LEA R204, P6, R3.reuse, R2, 0x2 ;  /* 0x0000000203cc7211 */ /* 0x040fe200078c10ff */
[----:B------:R-:W3:Y:S03]  /*46820*/  LDL.LU R189, [R1+0x90] ;  /* 0x0000900001bd7983 */ /* 0x000ee60000300800 */
[C---:B------:R-:W-:Y:S01]  /*46830*/  LEA.HI.X.SX32 R205, R3.reuse, R0, 0x2, P6 ;  /* 0x0000000003cd7211 */ /* 0x040fe200030f16ff */
[----:B------:R-:W-:Y:S01]  /*46840*/  VIADD R3, R3, UR5 ;  /* 0x0000000503037c36 */ /* 0x000fe20008000000 */
[----:B------:R1:W-:Y:S04]  /*46850*/  @P0 STG.E desc[UR22][R170.64], R237 ;  /* 0x000000edaa000986 */ /* 0x0003e8000c101916 */
[C---:B------:R-:W-:Y:S01]  /*46860*/  LEA R202, P6, R3.reuse, R2, 0x2 ;  /* 0x0000000203ca7211 */ /* 0x040fe200078c10ff */
[----:B-1----:R-:W3:Y:S03]  /*46870*/  LDL.LU.64 R170, [R1+0x1460] ;  /* 0x0014600001aa7983 */ /* 0x002ee60000300a00 */
[----:B------:R-:W-:-:S02]  /*46880*/  LEA.HI.X.SX32 R203, R3, R0, 0x2, P6 ;  /* 0x0000000003cb7211 */ /* 0x000fc400030f16ff */
[----:B------:R-:W-:-:S04]  /*46890*/  IADD3 R3, PT, PT, R3, UR5, RZ ;  /* 0x0000000503037c10 */ /* 0x000fc8000fffe0ff */
[----:B------:R-:W-:-:S04]  /*468a0*/  LEA R200, P6, R3, R2, 0x2 ;  /* 0x0000000203c87211 */ /* 0x000fc800078c10ff */
[C---:B------:R-:W-:Y:S01]  /*468b0*/  LEA.HI.X.SX32 R201, R3.reuse, R0, 0x2, P6 ;  /* 0x0000000003c97211 */ /* 0x040fe200030f16ff */
[----:B------:R-:W-:-:S05]  /*468c0*/  VIADD R3, R3, UR5 ;  /* 0x0000000503037c36 */ /* 0x000fca0008000000 */
[----:B------:R-:W-:-:S04]  /*468d0*/  LEA R196, P6, R3, R2, 0x2 ;  /* 0x0000000203c47211 */ /* 0x000fc800078c10ff */
[C---:B------:R-:W-:Y:S01]  /*468e0*/  LEA.HI.X.SX32 R197, R3.reuse, R0, 0x2, P6 ;  /* 0x0000000003c57211 */ /* 0x040fe200030f16ff */
[----:B------:R-:W-:-:S05]  /*468f0*/  VIADD R3, R3, UR5 ;  /* 0x0000000503037c36 */ /* 0x000fca0008000000 */
[C---:B------:R-:W-:Y:S01]  /*46900*/  LEA R198, P6, R3.reuse, R2, 0x2 ;  /* 0x0000000203c67211 */ /* 0x040fe200078c10ff */
[----:B----4-:R1:W-:Y:S03]  /*46910*/  @P2 STG.E desc[UR22][R172.64], R230 ;  /* 0x000000e6ac002986 */ /* 0x0103e6000c101916 */
[----:B------:R-:W-:Y:S02]  /*46920*/  LEA.HI.X.SX32 R199, R3, R0, 0x2, P6 ;  /* 0x0000000003c77211 */ /* 0x000fe400030f16ff */
[----:B------:R-:W-:Y:S02]  /*46930*/  ISETP.NE.AND P6, PT, R252, RZ, PT ;  /* 0x000000fffc00720c */ /* 0x000fe40003fc5270 */
[----:B--2---:R-:W-:Y:S01]  /*46940*/  ISETP.LT.AND P0, PT, R182, UR4, !P1 ;  /* 0x00000004b6007c0c */ /* 0x004fe2000cf01270 */
[----:B------:R-:W5:Y:S01]  /*46950*/  LDCU UR4, c[0x0][0x39c] ;  /* 0x00007380ff0477ac */ /* 0x000f620008000800 */
[----:B------:R-:W2:Y:S04]  /*46960*/  LDL.LU R182, [R1+0x1164] ;  /* 0x0011640001b67983 */ /* 0x000ea80000300800 */
[----:B------:R-:W4:Y:S04]  /*46970*/  LDL.LU R237, [R1+0x1160] ;  /* 0x0011600001ed7983 */ /* 0x000f280000300800 */
[----:B------:R-:W4:Y:S04]  /*46980*/  LDL.LU R252, [R1+0x94] ;  /* 0x0000940001fc7983 */ /* 0x000f280000300800 */
[----:B-1----:R-:W4:Y:S04]  /*46990*/  LDL.LU.64 R172, [R1+0x1458] ;  /* 0x0014580001ac7983 */ /* 0x002f280000300a00 */
[----:B------:R-:W4:Y:S01]  /*469a0*/  LDL.LU R230, [R1+0x98] ;  /* 0x0000980001e67983 */ /* 0x000f220000300800 */
[----:B-----5:R-:W-:Y:S01]  /*469b0*/  ISETP.LT.AND P2, PT, R194, UR4, !P1 ;  /* 0x00000004c2007c0c */ /* 0x020fe2000cf41270 */
[----:B------:R-:W1:Y:S02]  /*469c0*/  LDCU UR4, c[0x0][0x39c] ;  /* 0x00007380ff0477ac */ /* 0x000e640008000800 */
[----:B------:R-:W5:Y:S04]  /*469d0*/  LDL.LU R194, [R1+0x1158] ;  /* 0x0011580001c27983 */ /* 0x000f680000300800 */
[----:B------:R1:W-:Y:S04]  /*469e0*/  @P5 STG.E desc[UR22][R174.64], R195 ;  /* 0x000000c3ae005986 */ /* 0x0003e8000c101916 */
[----:B-1----:R-:W5:Y:S01]  /*469f0*/  LDL.LU.64 R174, [R1+0x1450] ;  /* 0x0014500001ae7983 */ /* 0x002f620000300a00 */
[----:B------:R-:W-:Y:S01]  /*46a00*/  ISETP.LT.AND P5, PT, R231, UR4, !P1 ;  /* 0x00000004e7007c0c */ /* 0x000fe2000cfa1270 */
[----:B------:R-:W2:Y:S02]  /*46a10*/  LDCU UR4, c[0x0][0x39c] ;  /* 0x00007380ff0477ac */ /* 0x000ea40008000800 */
[----:B------:R-:W5:Y:S04]  /*46a20*/  LDL.LU R195, [R1+0x9c] ;  /* 0x00009c0001c37983 */ /* 0x000f680000300800 */
[----:B------:R-:W5:Y:S04]  /*46a30*/  LDL.LU R231, [R1+0x1154] ;  /* 0x0011540001e77983 */ /* 0x000f680000300800 */
[----:B------:R1:W-:Y:S04]  /*46a40*/  @P3 STG.E desc[UR22][R176.64], R236 ;  /* 0x000000ecb0003986 */ /* 0x0003e8000c101916 */
[----:B-1----:R-:W5:Y:S04]  /*46a50*/  LDL.LU.64 R176, [R1+0x1448] ;  /* 0x0014480001b07983 */ /* 0x002f680000300a00 */
[----:B------:R-:W5:Y:S04]  /*46a60*/  LDL.LU R236, [R1+0x1150] ;  /* 0x0011500001ec7983 */ /* 0x000f680000300800 */
[----:B------:R-:W5:Y:S04]  /*46a70*/  LDL.LU R242, [R1+0xa0] ;  /* 0x0000a00001f27983 */ /* 0x000f680000300800 */
[----:B------:R1:W-:Y:S04]  /*46a80*/  @P4 STG.E desc[UR22][R178.64], R243 ;  /* 0x000000f3b2004986 */ /* 0x0003e8000c101916 */
[----:B------:R1:W-:Y:S04]  /*46a90*/  @P0 STG.E desc[UR22][R180.64], R183 ;  /* 0x000000b7b4000986 */ /* 0x0003e8000c101916 */
[----:B---3--:R3:W-:Y:S01]  /*46aa0*/  @P2 STG.E desc[UR22][R184.64], R188 ;  /* 0x000000bcb8002986 */ /* 0x0087e2000c101916 */
[----:B--2---:R-:W-:Y:S01]  /*46ab0*/  ISETP.LT.AND P3, PT, R182, UR4, !P1 ;  /* 0x00000004b6007c0c */ /* 0x004fe2000cf61270 */
[----:B------:R-:W4:Y:S02]  /*46ac0*/  LDCU UR4, c[0x0][0x39c] ;  /* 0x00007380ff0477ac */ /* 0x000f240008000800 */
[----:B------:R-:W2:Y:S04]  /*46ad0*/  LDL.LU R182, [R1+0x1440] ;  /* 0x0014400001b67983 */ /* 0x000ea80000300800 */
[----:B-1----:R-:W2:Y:S04]  /*46ae0*/  LDL.LU.64 R178, [R1+0x1438] ;  /* 0x0014380001b27983 */ /* 0x002ea80000300a00 */
[----:B------:R-:W2:Y:S01]  /*46af0*/  LDL.LU R243, [R1+0x114c] ;  /* 0x00114c0001f37983 */ /* 0x000ea20000300800 */
[----:B----4-:R-:W-:Y:S01]  /*46b00*/  ISETP.LT.AND P4, PT, R237, UR4, !P1 ;  /* 0x00000004ed007c0c */ /* 0x010fe2000cf81270 */
[----:B------:R-:W5:Y:S02]  /*46b10*/  LDCU UR4, c[0x0][0x39c] ;  /* 0x00007380ff0477ac */ /* 0x000f640008000800 */
[----:B------:R-:W4:Y:S04]  /*46b20*/  LDL.LU R237, [R1+0xa4] ;  /* 0x0000a40001ed7983 */ /* 0x000f280000300800 */
[----:B------:R-:W4:Y:S04]  /*46b30*/  LDL.LU.64 R180, [R1+0x1430] ;  /* 0x0014300001b47983 */ /* 0x000f280000300a00 */
[----:B------:R-:W4:Y:S01]  /*46b40*/  LDL.LU R183, [R1+0x1428] ;  /* 0x0014280001b77983 */ /* 0x000f220000300800 */
[----:B-----5:R-:W-:Y:S01]  /*46b50*/  ISETP.LT.AND P0, PT, R194, UR4, !P1 ;  /* 0x00000004c2007c0c */ /* 0x020fe2000cf01270 */
[----:B------:R-:W1:Y:S02]  /*46b60*/  LDCU UR4, c[0x0][0x39c] ;  /* 0x00007380ff0477ac */ /* 0x000e640008000800 */
[----:B------:R-:W5:Y:S04]  /*46b70*/  LDL.LU R194, [R1+0x1148] ;  /* 0x0011480001c27983 */ /* 0x000f680000300800 */
[----:B---3--:R-:W3:Y:S04]  /*46b80*/  LDL.LU.64 R184, [R1+0x1420] ;  /* 0x0014200001b87983 */ /* 0x008ee80000300a00 */
[----:B------:R-:W3:Y:S01]  /*46b90*/  LDL.LU R188, [R1+0x1418] ;  /* 0x0014180001bc7983 */ /* 0x000ee20000300800 */
[----:B-1----:R-:W-:Y:S01]  /*46ba0*/  ISETP.LT.AND P2, PT, R231, UR4, !P1 ;  /* 0x00000004e7007c0c */ /* 0x002fe2000cf41270 */
[----:B------:R-:W1:Y:S02]  /*46bb0*/  LDCU UR4, c[0x0][0x39c] ;  /* 0x00007380ff0477ac */ /* 0x000e640008000800 */
[----:B------:R-:W3:Y:S04]  /*46bc0*/  LDL.LU R231, [R1+0x1134] ;  /* 0x0011340001e77983 */ /* 0x000ee80000300800 */
[----:B------:R1:W-:Y:S04]  /*46bd0*/  @P5 STG.E desc[UR22][R186.64], R189 ;  /* 0x000000bdba005986 */ /* 0x0003e8000c101916 */
[----:B-1----:R-:W4:Y:S01]  /*46be0*/  LDL.LU.64 R186, [R1+0x1410] ;  /* 0x0014100001ba7983 */ /* 0x002f220000300a00 */
[----:B------:R-:W-:Y:S01]  /*46bf0*/  ISETP.LT.AND P5, PT, R236, UR4, !P1 ;  /* 0x00000004ec007c0c */ /* 0x000fe2000cfa1270 */
[----:B------:R-:W2:Y:S02]  /*46c00*/  LDCU UR4, c[0x0][0x39c] ;  /* 0x00007380ff0477ac */ /* 0x000ea40008000800 */
[----:B------:R-:W4:Y:S04]  /*46c10*/  LDL.LU R189, [R1+0x1408] ;  /* 0x0014080001bd7983 */ /* 0x000f280000300800 */
[----:B------:R-:W4:Y:S04]  /*46c20*/  LDL.LU R236, [R1+0x1130] ;  /* 0x0011300001ec7983 */ /* 0x000f280000300800 */
[----:B------:R1:W-:Y:S04]  /*46c30*/  @P3 STG.E desc[UR22][R190.64], R252 ;  /* 0x000000fcbe003986 */ /* 0x0003e8000c101916 */
[----:B------:R1:W-:Y:S04]  /*46c40*/  @P4 STG.E desc[UR22][R192.64], R230 ;  /* 0x000000e6c0004986 */ /* 0x0003e8000c101916 */
[----:B-1----:R-:W4:Y:S04]  /*46c50*/  LDL.LU.64 R190, [R1+0x1400] ;  /* 0x0014000001be7983 */ /* 0x002f280000300a00 */
[----:B------:R-:W4:Y:S04]  /*46c60*/  LDL.LU R252, [R1+0xac] ;  /* 0x0000ac0001fc7983 */ /* 0x000f280000300800 */
[----:B------:R-:W4:Y:S04]  /*46c70*/  LDL.LU.64 R192, [R1+0x13f8] ;  /* 0x0013f80001c07983 */ /* 0x000f280000300a00 */
[----:B------:R-:W4:Y:S04]  /*46c80*/  LDL.LU R230, [R1+0x112c] ;  /* 0x00112c0001e67983 */ /* 0x000f280000300800 */
[----:B------:R1:W-:Y:S04]  /*46c90*/  @P0 STG.E desc[UR22][R250.64], R195 ;  /* 0x000000c3fa000986 */ /* 0x0003e8000c101916 */
[----:B------:R1:W-:Y:S01]  /*46ca0*/  @P2 STG.E desc[UR22][R248.64], R242 ;  /* 0x000000f2f8002986 */ /* 0x0003e2000c101916 */
[----:B--2---:R-:W-:Y:S01]  /*46cb0*/  ISETP.LT.AND P3, PT, R243, UR4, !P1 ;  /* 0x00000004f3007c0c */ /* 0x004fe2000cf61270 */
[----:B------:R-:W5:Y:S02]  /*46cc0*/  LDCU UR4, c[0x0][0x39c] ;  /* 0x00007380ff0477ac */ /* 0x000f640008000800 */
[----:B------:R-:W2:Y:S01]  /*46cd0*/  LDL.LU R243, [R1+0xb0] ;  /* 0x0000b00001f37983 */ /* 0x000ea20000300800 */
[----:B-----5:R-:W-:Y:S01]  /*46ce0*/  ISETP.LT.AND P4, PT, R194, UR4, !P1 ;  /* 0x00000004c2007c0c */ /* 0x020fe2000cf81270 */
[----:B------:R-:W3:Y:S02]  /*46cf0*/  LDCU UR4, c[0x0][0x39c] ;  /* 0x00007380ff0477ac */ /* 0x000ee40008000800 */
[----:B------:R-:W5:Y:S04]  /*46d00*/  LDL.LU R194, [R1+0x13f4] ;  /* 0x0013f40001c27983 */ /* 0x000f680000300800 */
[----:B-1----:R-:W2:Y:S04]  /*46d10*/  LDL.LU R195, [R1+0x13f0] ;  /* 0x0013f00001c37983 */ /* 0x002ea80000300800 */
[----:B------:R-:W2:Y:S01]  /*46d20*/  LDL.LU R251, [R1+0xa8] ;  /* 0x0000a80001fb7983 */ /* 0x000ea20000300800 */
[----:B---3--:R-:W-:Y:S01]  /*46d30*/  ISETP.LT.AND P0, PT, R231, UR4, !P1 ;  /* 0x00000004e7007c0c */ /* 0x008fe2000cf01270 */
[----:B------:R-:W1:Y:S02]  /*46d40*/  LDCU UR4, c[0x0][0x39c] ;  /* 0x00007380ff0477ac */ /* 0x000e640008000800 */
[----:B------:R-:W3:Y:S04]  /*46d50*/  LDL.LU R231, [R1+0x1128] ;  /* 0x0011280001e77983 */ /* 0x000ee80000300800 */
[----:B------:R-:W3:Y:S04]  /*46d60*/  LDL.LU R248, [R1+0xb8] ;  /* 0x0000b80001f87983 */ /* 0x000ee80000300800 */
[----:B------:R-:W5:Y:S04]  /*46d70*/  LDL.LU R242, [R1+0x1124] ;  /* 0x0011240001f27983 */ /* 0x000f680000300800 */
[----:B------:R-:W5:Y:S04]  /*46d80*/  LDL.LU R249, [R1+0xbc] ;  /* 0x0000bc0001f97983 */ /* 0x000f680000300800 */
[----:B----4-:R4:W-:Y:S01]  /*46d90*/  @P5 STG.E desc[UR22][R246.64], R237 ;  /* 0x000000edf6005986 */ /* 0x0109e2000c101916 */
[----:B-1----:R-:W-:Y:S01]  /*46da0*/  ISETP.LT.AND P2, PT, R236, UR4, !P1 ;  /* 0x00000004ec007c0c */ /* 0x002fe2000cf41270 */
[----:B------:R-:W1:Y:S02]  /*46db0*/  LDCU UR4, c[0x0][0x39c] ;  /* 0x00007380ff0477ac */ /* 0x000e640008000800 */
[----:B----4-:R-:W4:Y:S04]  /*46dc0*/  LDL.LU R247, [R1+0xb4] ;  /* 0x0000b40001f77983 */ /* 0x010f280000300800 */
[----:B------:R-:W4:Y:S04]  /*46dd0*/  LDL.LU R236, [R1+0x111c] ;  /* 0x00111c0001ec7983 */ /* 0x000f280000300800 */
[----:B------:R-:W4:Y:S04]  /*46de0*/  LDL.LU R237, [R1+0x1110] ;  /* 0x0011100001ed7983 */ /* 0x000f280000300800 */
[----:B------:R-:W4:Y:S01]  /*46df0*/  LDL.LU R250, [R1+0xc0] ;  /* 0x0000c00001fa7983 */ /* 0x000f220000300800 */
[----:B-1----:R-:W-:Y:S01]  /*46e00*/  ISETP.LT.AND P5, PT, R230, UR4, !P1 ;  /* 0x00000004e6007c0c */ /* 0x002fe2000cfa1270 */
[----:B------:R-:W3:Y:S02]  /*46e10*/  LDCU UR4, c[0x0][0x39c] ;  /* 0x00007380ff0477ac */ /* 0x000ee40008000800 */
[----:B------:R-:W4:Y:S04]  /*46e20*/  LDL.LU R230, [R1+0x110c] ;  /* 0x00110c0001e67983 */ /* 0x000f280000300800 */
[----:B--2---:R1:W-:Y:S04]  /*46e30*/  @P3 STG.E desc[UR22][R244.64], R251 ;  /* 0x000000fbf4003986 */ /* 0x0043e8000c101916 */
[----:B-1----:R-:W2:Y:S04]  /*46e40*/  LDL.LU R245, [R1+0x1118] ;  /* 0x0011180001f57983 */ /* 0x002ea80000300800 */
[----:B------:R-:W2:Y:S01]  /*46e50*/  LDL.LU R244, [R1+0x1114] ;  /* 0x0011140001f47983 */ /* 0x000ea20000300800 */
[----:B---3--:R-:W-:Y:S01]  /*46e60*/  ISETP.LT.AND P3, PT, R231, UR4, !P1 ;  /* 0x00000004e7007c0c */ /* 0x008fe2000cf61270 */
[----:B------:R-:W5:Y:S02]  /*46e70*/  LDCU UR4, c[0x0][0x39c] ;  /* 0x00007380ff0477ac */ /* 0x000f640008000800 */
[----:B------:R-:W3:Y:S04]  /*46e80*/  LDL.LU R251, [R1+0xc4] ;  /* 0x0000c40001fb7983 */ /* 0x000ee80000300800 */
[----:B------:R-:W3:Y:S04]  /*46e90*/  LDL.LU R231, [R1+0x10f8] ;  /* 0x0010f80001e77983 */ /* 0x000ee80000300800 */
[----:B------:R1:W-:Y:S01]  /*46ea0*/  @P4 STG.E desc[UR22][R240.64], R252 ;  /* 0x000000fcf0004986 */ /* 0x0003e2000c101916 */
[----:B-----5:R-:W-:-:S03]  /*46eb0*/  ISETP.LT.AND P4, PT, R242, UR4, !P1 ;  /* 0x00000004f2007c0c */ /* 0x020fc6000cf81270 */
[----:B-1----:R-:W5:Y:S01]  /*46ec0*/  LDL.LU R252, [R1+0xc8] ;  /* 0x0000c80001fc7983 */ /* 0x002f620000300800 */
[----:B------:R-:W4:Y:S03]  /*46ed0*/  LDCU UR4, c[0x0][0x39c] ;  /* 0x00007380ff0477ac */ /* 0x000f260008000800 */
[----:B------:R-:W3:Y:S04]  /*46ee0*/  LDL.LU R240, [R1+0x10f4] ;  /* 0x0010f40001f07983 */ /* 0x000ee80000300800 */
[----:B------:R-:W3:Y:S04]  /*46ef0*/  LDL.LU R242, [R1+0xcc] ;  /* 0x0000cc0001f27983 */ /* 0x000ee80000300800 */
[----:B------:R1:W-:Y:S04]  /*46f00*/  @P0 STG.E desc[UR22][R238.64], R243 ;  /* 0x000000f3ee000986 */ /* 0x0003e8000c101916 */
[----:B-1----:R-:W3:Y:S04]  /*46f10*/  LDL.LU R238, [R1+0x10f0] ;  /* 0x0010f00001ee7983 */ /* 0x002ee80000300800 */
[----:B------:R-:W3:Y:S01]  /*46f20*/  LDL.LU R243, [R1+0xd0] ;  /* 0x0000d00001f37983 */ /* 0x000ee20000300800 */
[----:B----4-:R-:W-:Y:S01]  /*46f30*/  ISETP.LT.AND P0, PT, R236, UR4, !P1 ;  /* 0x00000004ec007c0c */ /* 0x010fe2000cf01270 */
[----:B------:R-:W2:Y:S02]  /*46f40*/  LDCU UR4, c[0x0][0x39c] ;  /* 0x00007380ff0477ac */ /* 0x000ea40008000800 */
[----:B------:R-:W4:Y:S04]  /*46f50*/  LDL.LU R236, [R1+0x10ec] ;  /* 0x0010ec0001ec7983 */ /* 0x000f280000300800 */
[----:B------:R-:W-:Y:S04]  /*46f60*/  @P2 STG.E desc[UR22][R234.64], R247 ;  /* 0x000000f7ea002986 */ /* 0x000fe8000c101916 */
[----:B------:R-:W-:Y:S04]  /*46f70*/  @P5 STG.E desc[UR22][R232.64], R248 ;  /* 0x000000f8e8005986 */ /* 0x000fe8000c101916 */
[----:B------:R1:W-:Y:S04]  /*46f80*/  @P3 STG.E desc[UR22][R228.64], R249 ;  /* 0x000000f9e4003986 */ /* 0x0003e8000c101916 */
[----:B------:R1:W-:Y:S01]  /*46f90*/  @P4 STG.E desc[UR22][R226.64], R250 ;  /* 0x000000fae2004986 */ /* 0x0003e2000c101916 */
[----:B--2---:R-:W-:Y:S01]  /*46fa0*/  ISETP.LT.AND P2, PT, R245, UR4, !P1 ;  /* 0x00000004f5007c0c */ /* 0x004fe2000cf41270 */
[----:B------:R-:W2:Y:S02]  /*46fb0*/  LDCU UR4, c[0x0][0x39c] ;  /* 0x00007380ff0477ac */ /* 0x000ea40008000800 */
[----:B--2---:R-:W-:Y:S01]  /*46fc0*/  ISETP.LT.AND P5, PT, R244, UR4, !P1 ;  /* 0x00000004f4007c0c */ /* 0x004fe2000cfa1270 */
[----:B------:R-:W2:Y:S02]  /*46fd0*/  LDCU UR4, c[0x0][0x39c] ;  /* 0x00007380ff0477ac */ /* 0x000ea40008000800 */
[----:B--2---:R-:W-:Y:S01]  /*46fe0*/  ISETP.LT.AND P3, PT, R237, UR4, !P1 ;  /* 0x00000004ed007c0c */ /* 0x004fe2000cf61270 */
[----:B------:R-:W2:Y:S01]  /*46ff0*/  LDCU UR4, c[0x0][0x39c] ;  /* 0x00007380ff0477ac */ /* 0x000ea20008000800 */
[----:B------:R-:W4:Y:S04]  /*47000*/  LDL.LU R237, [R1+0xd4] ;  /* 0x0000d40001ed7983 */ /* 0x000f280000300800 */
[----:B-1----:R-:W4:Y:S01]  /*47010*/  LDL.LU R228, [R1+0x10e8] ;  /* 0x0010e80001e47983 */ /* 0x002f220000300800 */
[----:B--2---:R-:W-:Y:S01]  /*47020*/  ISETP.LT.AND P4, PT, R230, UR4, !P1 ;  /* 0x00000004e6007c0c */ /* 0x004fe2000cf81270 */
[----:B------:R-:W1:Y:S02]  /*47030*/  LDCU UR4, c[0x0][0x39c] ;  /* 0x00007380ff0477ac */ /* 0x000e640008000800 */
[----:B------:R-:W2:Y:S04]  /*47040*/  LDL.LU R230, [R1+0xd8] ;  /* 0x0000d80001e67983 */ /* 0x000ea80000300800 */
[----:B---3--:R3:W-:Y:S04]  /*47050*/  @P0 STG.E desc[UR22][R224.64], R251 ;  /* 0x000000fbe0000986 */ /* 0x0087e8000c101916 */
[----:B------:R-:W2:Y:S01]  /*47060*/  LDL.LU R226, [R1+0x10e0] ;  /* 0x0010e00001e27983 */ /* 0x000ea20000300800 */
[----:B-1----:R-:W-:Y:S01]  /*47070*/  ISETP.LT.AND P0, PT, R231, UR4, !P1 ;  /* 0x00000004e7007c0c */ /* 0x002fe2000cf01270 */
[----:B------:R-:W1:Y:S02]  /*47080*/  LDCU UR4, c[0x0][0x39c] ;  /* 0x00007380ff0477ac */ /* 0x000e640008000800 */
[----:B------:R-:W2:Y:S04]  /*47090*/  LDL.LU R231, [R1+0xdc] ;  /* 0x0000dc0001e77983 */ /* 0x000ea80000300800 */
[----:B---3--:R-:W3:Y:S04]  /*470a0*/  LDL.LU R224, [R1+0x10dc] ;  /* 0x0010dc0001e07983 */ /* 0x008ee80000300800 */
[----:B-----5:R5:W-:Y:S04]  /*470b0*/  @P2 STG.E desc[UR22][R222.64], R252 ;  /* 0x000000fcde002986 */ /* 0x020be8000c101916 */
[----:B------:R-:W3:Y:S04]  /*470c0*/  LDL.LU R251, [R1+0xe0] ;  /* 0x0000e00001fb7983 */ /* 0x000ee80000300800 */
[----:B------:R1:W-:Y:S04]  /*470d0*/  @P5 STG.E desc[UR22][R220.64], R242 ;  /* 0x000000f2dc005986 */ /* 0x0003e8000c101916 */
[----:B-----5:R-:W5:Y:S04]  /*470e0*/  LDL.LU R222, [R1+0x10d8] ;  /* 0x0010d80001de7983 */ /* 0x020f680000300800 */
[----:B------:R-:W5:Y:S04]  /*470f0*/  LDL.LU R252, [R1+0xe4] ;  /* 0x0000e40001fc7983 */ /* 0x000f680000300800 */
[----:B-1----:R-:W5:Y:S01]  /*47100*/  LDL.LU R221, [R1+0x10d4] ;  /* 0x0010d40001dd7983 */ /* 0x002f620000300800 */
[----:B------:R-:W-:Y:S01]  /*47110*/  ISETP.LT.AND P2, PT, R240, UR4, !P1 ;  /* 0x00000004f0007c0c */ /* 0x000fe2000cf41270 */
[----:B------:R-:W1:Y:S02]  /*47120*/  LDCU UR4, c[0x0][0x39c] ;  /* 0x00007380ff0477ac */ /* 0x000e640008000800 */
[----:B------:R-:W5:Y:S04]  /*47130*/  LDL.LU R242, [R1+0xe8] ;  /* 0x0000e80001f27983 */ /* 0x000f680000300800 */
[----:B------:R1:W-:Y:S04]  /*47140*/  @P3 STG.E desc[UR22][R218.64], R243 ;  /* 0x000000f3da003986 */ /* 0x0003e8000c101916 */
[----:B------:R-:W5:Y:S01]  /*47150*/  LDL.LU R220, [R1+0x10d0] ;  /* 0x0010d00001dc7983 */ /* 0x000f620000300800 */
[----:B-1----:R-:W-:Y:S01]  /*47160*/  ISETP.LT.AND P5, PT, R238, UR4, !P1 ;  /* 0x00000004ee007c0c */ /* 0x002fe2000cfa1270 */
[----:B------:R-:W4:Y:S02]  /*47170*/  LDCU UR4, c[0x0][0x39c] ;  /* 0x00007380ff0477ac */ /* 0x000f240008000800 */
[----:B------:R-:W5:Y:S04]  /*47180*/  LDL.LU R243, [R1+0xec] ;  /* 0x0000ec0001f37983 */ /* 0x000f680000300800 */
[----:B------:R-:W5:Y:S01]  /*47190*/  LDL.LU R219, [R1+0x10bc] ;  /* 0x0010bc0001db7983 */ /* 0x000f620000300800 */
[----:B----4-:R-:W-:Y:S01]  /*471a0*/  ISETP.LT.AND P3, PT, R236, UR4, !P1 ;  /* 0x00000004ec007c0c */ /* 0x010fe2000cf61270 */
[----:B------:R-:W1:Y:S02]  /*471b0*/  LDCU UR4, c[0x0][0x39c] ;  /* 0x00007380ff0477ac */ /* 0x000e640008000800 */
[----:B------:R-:W4:Y:S04]  /*471c0*/  LDL.LU R236, [R1+0xf0] ;  /* 0x0000f00001ec7983 */ /* 0x000f280000300800 */
[----:B------:R-:W4:Y:S04]  /*471d0*/  LDL.LU R218, [R1+0x10b8] ;  /* 0x0010b80001da7983 */ /* 0x000f280000300800 */
[----:B------:R1:W-:Y:S04]  /*471e0*/  @P4 STG.E desc[UR22][R216.64], R237 ;  /* 0x000000edd8004986 */ /* 0x0003e8000c101916 */
[----:B-1----:R-:W4:Y:S04]  /*471f0*/  LDL.LU R237, [R1+0xf4] ;  /* 0x0000f40001ed7983 */ /* 0x002f280000300800 */
[----:B------:R-:W4:Y:S04]  /*47200*/  LDL.LU R216, [R1+0x10b4] ;  /* 0x0010b40001d87983 */ /* 0x000f280000300800 */
[----:B--2---:R1:W-:Y:S01]  /*47210*/  @P0 STG.E desc[UR22][R214.64], R230 ;  /* 0x000000e6d6000986 */ /* 0x0043e2000c101916 */
[----:B------:R-:W-:Y:S01]  /*47220*/  ISETP.LT.AND P4, PT, R228, UR4, !P1 ;  /* 0x00000004e4007c0c */ /* 0x000fe2000cf81270 */
[----:B------:R-:W2:Y:S02]  /*47230*/  LDCU UR4, c[0x0][0x39c] ;  /* 0x00007380ff0477ac */ /* 0x000ea40008000800 */
[----:B-1----:R-:W4:Y:S04]  /*47240*/  LDL.LU R230, [R1+0xf8] ;  /* 0x0000f80001e67983 */ /* 0x002f280000300800 */
[----:B------:R1:W-:Y:S04]  /*47250*/  @P2 STG.E desc[UR22][R212.64], R231 ;  /* 0x000000e7d4002986 */ /* 0x0003e8000c101916 */
[----:B-1----:R-:W4:Y:S04]  /*47260*/  LDL.LU R231, [R1+0xfc] ;  /* 0x0000fc0001e77983 */ /* 0x002f280000300800 */
[----:B------:R-:W4:Y:S04]  /*47270*/  LDL.LU R212, [R1+0x11d8] ;  /* 0x0011d80001d47983 */ /* 0x000f280000300800 */
[----:B---3--:R1:W-:Y:S04]  /*47280*/  @P5 STG.E desc[UR22][R210.64], R251 ;  /* 0x000000fbd2005986 */ /* 0x0083e8000c101916 */
[----:B-----5:R-:W-:Y:S04]  /*47290*/  @P3 STG.E desc[UR22][R208.64], R252 ;  /* 0x000000fcd0003986 */ /* 0x020fe8000c101916 */
[----:B-1----:R-:W3:Y:S04]  /*472a0*/  LDL.LU R210, [R1+0x11dc] ;  /* 0x0011dc0001d27983 */ /* 0x002ee80000300800 */
[----:B------:R1:W-:Y:S01]  /*472b0*/  @P4 STG.E desc[UR22][R206.64], R242 ;  /* 0x000000f2ce004986 */ /* 0x0003e2000c101916 */
[----:B--2---:R-:W-:Y:S01]  /*472c0*/  ISETP.LT.AND P0, PT, R226, UR4, !P1 ;  /* 0x00000004e2007c0c */ /* 0x004fe2000cf01270 */
[----:B------:R-:W2:Y:S02]  /*472d0*/  LDCU UR4, c[0x0][0x39c] ;  /* 0x00007380ff0477ac */ /* 0x000ea40008000800 */
[----:B-1----:R-:W5:Y:S10]  /*472e0*/  LDL.LU R206, [R1+0x11e0] ;  /* 0x0011e00001ce7983 */ /* 0x002f740000300800 */
[----:B------:R1:W-:Y:S01]  /*472f0*/  @P0 STG.E desc[UR22][R204.64], R243 ;  /* 0x000000f3cc000986 */ /* 0x0003e2000c101916 */
[----:B--2---:R-:W-:Y:S01]  /*47300*/  ISETP.LT.AND P2, PT, R224, UR4, !P1 ;  /* 0x00000004e0007c0c */ /* 0x004fe2000cf41270 */
[----:B------:R-:W2:Y:S02]  /*47310*/  LDCU UR4, c[0x0][0x39c] ;  /* 0x00007380ff0477ac */ /* 0x000ea40008000800 */
[----:B-1----:R-:W5:Y:S04]  /*47320*/  LDL.LU R205, [R1+0x11e8] ;  /* 0x0011e80001cd7983 */ /* 0x002f680000300800 */
[----:B------:R-:W5:Y:S06]  /*47330*/  LDL.LU R204, [R1+0x11ec] ;  /* 0x0011ec0001cc7983 */ /* 0x000f6c0000300800 */
[----:B----4-:R1:W-:Y:S04]  /*47340*/  @P2 STG.E desc[UR22][R202.64], R236 ;  /* 0x000000ecca002986 */ /* 0x0103e8000c101916 */
[----:B-1----:R-:W4:Y:S01]  /*47350*/  LDL.LU R203, [R1+0x1200] ;  /* 0x0012000001cb7983 */ /* 0x002f220000300800 */
[----:B--2---:R-:W-:Y:S01]  /*47360*/  ISETP.LT.AND P5, PT, R222, UR4, !P1 ;  /* 0x00000004de007c0c */ /* 0x004fe2000cfa1270 */
[----:B------:R-:W1:Y:S01]  /*47370*/  LDCU UR4, c[0x0][0x39c] ;  /* 0x00007380ff0477ac */ /* 0x000e620008000800 */
[----:B------:R-:W-:Y:S01]  /*47380*/  ISETP.LT.AND P4, PT, R220, UR6, !P1 ;  /* 0x00000006dc007c0c */ /* 0x000fe2000cf81270 */
[----:B------:R-:W-:Y:S01]  /*47390*/  VIADD R3, R3, UR5 ;  /* 0x0000000503037c36 */ /* 0x000fe20008000000 */
[----:B------:R-:W-:Y:S01]  /*473a0*/  ISETP.LT.AND P0, PT, R219, UR7, !P1 ;  /* 0x00000007db007c0c */ /* 0x000fe2000cf01270 */
[----:B------:R-:W2:Y:S01]  /*473b0*/  LDL.LU R202, [R1+0x1204] ;  /* 0x0012040001ca7983 */ /* 0x000ea20000300800 */
[----:B------:R-:W-:Y:S01]  /*473c0*/  ISETP.LT.AND P2, PT, R218, UR8, !P1 ;  /* 0x00000008da007c0c */ /* 0x000fe2000cf41270 */
[----:B------:R-:W3:Y:S01]  /*473d0*/  LDCU UR6, c[0x0][0x39c] ;  /* 0x00007380ff0677ac */ /* 0x000ee20008000800 */
[----:B------:R-:W5:Y:S01]  /*473e0*/  LDCU UR7, c[0x0][0x39c] ;  /* 0x00007380ff0777ac */ /* 0x000f620008000800 */
[----:B-1----:R-:W-:Y:S01]  /*473f0*/  ISETP.LT.AND P3, PT, R221, UR4, !P1 ;  /* 0x00000004dd007c0c */ /* 0x002fe2000cf61270 */
[----:B------:R-:W1:Y:S03]  /*47400*/  LDCU UR4, c[0x0][0x39c] ;  /* 0x00007380ff0477ac */ /* 0x000e660008000800 */
[----:B------:R1:W-:Y:S01]  /*47410*/  @P5 STG.E desc[UR22][R200.64], R237 ;  /* 0x000000edc8005986 */ /* 0x0003e2000c101916 */
[----:B------:R-:W-:Y:S01]  /*47420*/  ISETP.LT.AND P5, PT, R216, UR9, !P1 ;  /* 0x00000009d8007c0c */ /* 0x000fe2000cfa1270 */
[----:B-1----:R-:W-:-:S02]  /*47430*/  VIADD R200, R3, UR5 ;  /* 0x0000000503c87c36 */ /* 0x002fc40008000000 */
[----:B------:R-:W2:Y:S05]  /*47440*/  LDL.LU R201, [R1+0x1208] ;  /* 0x0012080001c97983 */ /* 0x000eaa0000300800 */
[----:B------:R1:W-:Y:S02]  /*47450*/  @P3 STG.E desc[UR22][R196.64], R230 ;  /* 0x000000e6c4003986 */ /* 0x0003e4000c101916 */
[----:B-1----:R-:W-:-:S04]  /*47460*/  LEA R196, P3, R3, R2, 0x2 ;  /* 0x0000000203c47211 */ /* 0x002fc800078610ff */
[----:B------:R-:W-:Y:S01]  /*47470*/  LEA.HI.X.SX32 R197, R3, R0, 0x2, P3 ;  /* 0x0000000003c57211 */ /* 0x000fe200018f16ff */
[----:B------:R1:W-:Y:S01]  /*47480*/  @P4 STG.E desc[UR22][R198.64], R231 ;  /* 0x000000e7c6004986 */ /* 0x0003e2000c101916 */
[----:B------:R-:W-:-:S03]  /*47490*/  IADD3 R3, PT, PT, R200, UR5, RZ ;  /* 0x00000005c8037c10 */ /* 0x000fc6000fffe0ff */
[----:B------:R3:W-:Y:S01]  /*474a0*/  @P0 STG.E desc[UR22][R196.64], R132 ;  /* 0x00000084c4000986 */ /* 0x0007e2000c101916 */
[----:B-1----:R-:W-:-:S04]  /*474b0*/  LEA R198, P4, R200, R2, 0x2 ;  /* 0x00000002c8c67211 */ /* 0x002fc800078810ff */
[----:B------:R-:W-:Y:S01]  /*474c0*/  LEA.HI.X.SX32 R199, R200, R0, 0x2, P4 ;  /* 0x00000000c8c77211 */ /* 0x000fe200020f16ff */
[C---:B---3--:R-:W-:Y:S01]  /*474d0*/  VIADD R197, R3.reuse, UR5 ;  /* 0x0000000503c57c36 */ /* 0x048fe20008000000 */
[C---:B------:R-:W-:Y:S01]  /*474e0*/  LEA R132, P4, R3.reuse, R2, 0x2 ;  /* 0x0000000203847211 */ /* 0x040fe200078810ff */
[----:B------:R-:W3:Y:S01]  /*474f0*/  LDL.LU R200, [R1+0x120c] ;  /* 0x00120c0001c87983 */ /* 0x000ee20000300800 */
[----:B------:R-:W-:Y:S01]  /*47500*/  ISETP.LT.AND P3, PT, R212, UR4, !P1 ;  /* 0x00000004d4007c0c */ /* 0x000fe2000cf61270 */
[----:B------:R-:W1:Y:S02]  /*47510*/  LDCU UR4, c[0x0][0x39c] ;  /* 0x00007380ff0477ac */ /* 0x000e640008000800 */
[----:B------:R1:W-:Y:S01]  /*47520*/  @P2 STG.E desc[UR22][R198.64], R133 ;  /* 0x00000085c6002986 */ /* 0x0003e2000c101916 */
[----:B------:R-:W-:Y:S01]  /*47530*/  ISETP.LT.AND P0, PT, R210, UR6, !P1 ;  /* 0x00000006d2007c0c */ /* 0x000fe2000cf01270 */
[----:B------:R-:W4:Y:S01]  /*47540*/  LDCU UR6, c[0x0][0x39c] ;  /* 0x00007380ff0677ac */ /* 0x000f220008000800 */
[----:B-1----:R-:W-:Y:S01]  /*47550*/  LEA.HI.X.SX32 R133, R3, R0, 0x2, P4 ;  /* 0x0000000003857211 */ /* 0x002fe200020f16ff */
[C---:B------:R-:W-:Y:S01]  /*47560*/  VIADD R3, R197.reuse, UR5 ;  /* 0x00000005c5037c36 */ /* 0x040fe20008000000 */
[----:B------:R-:W3:Y:S01]  /*47570*/  LDL.LU R199, [R1+0x1210] ;  /* 0x0012100001c77983 */ /* 0x000ee20000300800 */
[----:B------:R-:W-:-:S02]  /*47580*/  LEA R196, P4, R197, R2, 0x2 ;  /* 0x00000002c5c47211 */ /* 0x000fc400078810ff */
[----:B------:R-:W-:Y:S01]  /*47590*/  VIADD R198, R3, UR5 ;  /* 0x0000000503c67c36 */ /* 0x000fe20008000000 */
[----:B------:R1:W-:Y:S01]  /*475a0*/  @P5 STG.E desc[UR22][R132.64], R134 ;  /* 0x0000008684005986 */ /* 0x0003e2000c101916 */
[----:B-----5:R-:W-:Y:S01]  /*475b0*/  ISETP.LT.AND P2, PT, R206, UR7, !P1 ;  /* 0x00000007ce007c0c */ /* 0x020fe2000cf41270 */
[----:B------:R-:W5:Y:S01]  /*475c0*/  LDCU UR7, c[0x0][0x39c] ;  /* 0x00007380ff0777ac */ /* 0x000f620008000800 */
[----:B------:R-:W-:Y:S02]  /*475d0*/  LEA.HI.X.SX32 R197, R197, R0, 0x2, P4 ;  /* 0x00000000c5c57211 */ /* 0x000fe400020f16ff */
[----:B-1----:R-:W-:-:S04]  /*475e0*/  LEA R132, P5, R3, R2, 0x2 ;  /* 0x0000000203847211 */ /* 0x002fc800078a10ff */
[----:B------:R-:W-:Y:S02]  /*475f0*/  LEA.HI.X.SX32 R133, R3, R0, 0x2, P5 ;  /* 0x0000000003857211 */ /* 0x000fe400028f16ff */
[C---:B------:R-:W-:Y:S01]  /*47600*/  LEA R134, P5, R198.reuse, R2, 0x2 ;  /* 0x00000002c6867211 */ /* 0x040fe200078a10ff */
[----:B------:R1:W-:Y:S04]  /*47610*/  @P3 STG.E desc[UR22][R196.64], R135 ;  /* 0x00000087c4003986 */ /* 0x0003e8000c101916 */
[----:B------:R4:W-:Y:S01]  /*47620*/  @P0 STG.E desc[UR22][R132.64], R136 ;  /* 0x0000008884000986 */ /* 0x0009e2000c101916 */
[C---:B-1----:R-:W-:Y:S01]  /*47630*/  LEA.HI.X.SX32 R135, R198.reuse, R0, 0x2, P5 ;  /* 0x00000000c6877211 */ /* 0x042fe200028f16ff */
[----:B----4-:R-:W-:-:S04]  /*47640*/  VIADD R133, R198, UR5 ;  /* 0x00000005c6857c36 */ /* 0x010fc80008000000 */
[----:B------:R1:W-:Y:S04]  /*47650*/  @P2 STG.E desc[UR22][R134.64], R137 ;  /* 0x0000008986002986 */ /* 0x0003e8000c101916 */
[----:B------:R-:W4:Y:S04]  /*47660*/  LDL.LU R198, [R1+0x1224] ;  /* 0x0012240001c67983 */ /* 0x000f280000300800 */
[----:B------:R-:W4:Y:S04]  /*47670*/  LDL.LU R197, [R1+0x1228] ;  /* 0x0012280001c57983 */ /* 0x000f280000300800 */
[----:B-1----:R-:W4:Y:S01]  /*47680*/  LDL.LU R137, [R1+0x1230] ;  /* 0x0012300001897983 */ /* 0x002f220000300800 */
[----:B------:R-:W-:Y:S01]  /*47690*/  ISETP.LT.AND P4, PT, R205, UR4, !P1 ;  /* 0x00000004cd007c0c */ /* 0x000fe2000cf81270 */
[----:B------:R-:W2:Y:S01]  /*476a0*/  LDCU UR4, c[0x0][0x39c] ;  /* 0x00007380ff0477ac */ /* 0x000ea20008000800 */
[C---:B------:R-:W-:Y:S01]  /*476b0*/  LEA R132, P5, R133.reuse, R2, 0x2 ;  /* 0x0000000285847211 */ /* 0x040fe200078a10ff */
[----:B------:R-:W4:Y:S01]  /*476c0*/  LDL.LU R196, [R1+0x1234] ;  /* 0x0012340001c47983 */ /* 0x000f220000300800 */
[----:B------:R-:W-:-:S02]  /*476d0*/  IADD3 R3, PT, PT, R133, UR5, RZ ;  /* 0x0000000585037c10 */ /* 0x000fc4000fffe0ff */
[----:B------:R-:W-:Y:S02]  /*476e0*/  LEA.HI.X.SX32 R133, R133, R0, 0x2, P5 ;  /* 0x0000000085857211 */ /* 0x000fe400028f16ff */
[----:B------:R-:W-:Y:S01]  /*476f0*/  ISETP.LT.AND P3, PT, R204, UR6, !P1 ;  /* 0x00000006cc007c0c */ /* 0x000fe2000cf61270 */
[C---:B------:R-:W-:Y:S01]  /*47700*/  VIADD R136, R3.reuse, UR5 ;  /* 0x0000000503887c36 */ /* 0x040fe20008000000 */
[----:B------:R-:W-:Y:S01]  /*47710*/  LEA R134, P5, R3, R2, 0x2 ;  /* 0x0000000203867211 */ /* 0x000fe200078a10ff */
[----:B------:R-:W1:Y:S01]  /*47720*/  LDCU UR6, c[0x0][0x39c] ;  /* 0x00007380ff0677ac */ /* 0x000e620008000800 */
[----:B-----5:R-:W-:Y:S01]  /*47730*/  ISETP.LT.AND P0, PT, R203, UR7, !P1 ;  /* 0x00000007cb007c0c */ /* 0x020fe2000cf01270 */
[----:B------:R5:W-:Y:S01]  /*47740*/  @P4 STG.E desc[UR22][R132.64], R138 ;  /* 0x0000008a84004986 */ /* 0x000be2000c101916 */
[----:B------:R-:W-:Y:S01]  /*47750*/  LEA.HI.X.SX32 R135, R3, R0, 0x2, P5 ;  /* 0x0000000003877211 */ /* 0x000fe200028f16ff */
[----:B------:R-:W3:Y:S01]  /*47760*/  LDCU UR7, c[0x0][0x39c] ;  /* 0x00007380ff0777ac */ /* 0x000ee20008000800 */
[----:B-----5:R-:W-:-:S04]  /*47770*/  LEA R132, P5, R136, R2, 0x2 ;  /* 0x0000000288847211 */ /* 0x020fc800078a10ff */
[----:B------:R-:W-:Y:S01]  /*47780*/  LEA.HI.X.SX32 R133, R136, R0, 0x2, P5 ;  /* 0x0000000088857211 */ /* 0x000fe200028f16ff */
[----:B------:R-:W-:Y:S04]  /*47790*/  @P3 STG.E desc[UR22][R134.64], R139 ;  /* 0x0000008b86003986 */ /* 0x000fe8000c101916 */
[----:B------:R5:W-:Y:S04]  /*477a0*/  @P0 STG.E desc[UR22][R132.64], R140 ;  /* 0x0000008c84000986 */ /* 0x000be8000c101916 */
[----:B-----5:R-:W5:Y:S04]  /*477b0*/  LDL.LU R140, [R1+0x1238] ;  /* 0x00123800018c7983 */ /* 0x020f680000300800 */
[----:B------:R-:W5:Y:S01]  /*477c0*/  LDL.LU R139, [R1+0x1244] ;  /* 0x00124400018b7983 */ /* 0x000f620000300800 */
[----:B--2---:R-:W-:Y:S01]  /*477d0*/  ISETP.LT.AND P2, PT, R202, UR4, !P1 ;  /* 0x00000004ca007c0c */ /* 0x004fe2000cf41270 */
[----:B------:R-:W2:Y:S01]  /*477e0*/  LDCU UR4, c[0x0][0x39c] ;  /* 0x00007380ff0477ac */ /* 0x000ea20008000800 */
[----:B------:R-:W-:Y:S01]  /*477f0*/  VIADD R135, R136, UR5 ;  /* 0x0000000588877c36 */ /* 0x000fe20008000000 */
[----:B------:R-:W5:Y:S03]  /*47800*/  LDL.LU R138, [R1+0x1248] ;  /* 0x00124800018a7983 */ /* 0x000f660000300800 */
[C---:B------:R-:W-:Y:S01]  /*47810*/  VIADD R3, R135.reuse, UR5 ;  /* 0x0000000587037c36 */ /* 0x040fe20008000000 */
[----:B------:R-:W-:-:S03]  /*47820*/  LEA R134, P5, R135, R2, 0x2 ;  /* 0x0000000287867211 */ /* 0x000fc600078a10ff */
[----:B------:R-:W-:Y:S01]  /*47830*/  VIADD R136, R3, UR5 ;  /* 0x0000000503887c36 */ /* 0x000fe20008000000 */
[----:B------:R-:W-:Y:S02]  /*47840*/  LEA.HI.X.SX32 R135, R135, R0, 0x2, P5 ;  /* 0x0000000087877211 */ /* 0x000fe400028f16ff */
[----:B------:R-:W-:-:S03]  /*47850*/  LEA R132, P5, R3, R2, 0x2 ;  /* 0x0000000203847211 */ /* 0x000fc600078a10ff */
[----:B------:R1:W-:Y:S01]  /*47860*/  @P2 STG.E desc[UR22][R134.64], R141 ;  /* 0x0000008d86002986 */ /* 0x0003e2000c101916 */
[----:B------:R-:W-:Y:S02]  /*47870*/  LEA.HI.X.SX32 R133, R3, R0, 0x2, P5 ;  /* 0x0000000003857211 */ /* 0x000fe400028f16ff */
[----:B-1----:R-:W-:-:S04]  /*47880*/  LEA R134, P5, R136, R2, 0x2 ;  /* 0x0000000288867211 */ /* 0x002fc800078a10ff */
[----:B------:R-:W-:Y:S02]  /*47890*/  LEA.HI.X.SX32 R135, R136, R0, 0x2, P5 ;  /* 0x0000000088877211 */ /* 0x000fe400028f16ff */
[----:B------:R-:W-:Y:S01]  /*478a0*/  ISETP.LT.AND P4, PT, R201, UR6, !P1 ;  /* 0x00000006c9007c0c */ /* 0x000fe2000cf81270 */
[----:B------:R-:W1:-:S12]  /*478b0*/  LDCU UR6, c[0x0][0x39c] ;  /* 0x00007380ff0677ac */ /* 0x000e580008000800 */
[----:B------:R1:W-:Y:S01]  /*478c0*/  @P4 STG.E desc[UR22][R132.64], R142 ;  /* 0x0000008e84004986 */ /* 0x0003e2000c101916 */
[----:B---3--:R-:W-:Y:S01]  /*478d0*/  ISETP.LT.AND P3, PT, R200, UR7, !P1 ;  /* 0x00000007c8007c0c */ /* 0x008fe2000cf61270 */
[----:B------:R-:W3:Y:S01]  /*478e0*/  LDCU UR7, c[0x0][0x39c] ;  /* 0x00007380ff0777ac */ /* 0x000ee20008000800 */
[----:B--2---:R-:W-:Y:S01]  /*478f0*/  ISETP.LT.AND P0, PT, R199, UR4, !P1 ;  /* 0x00000004c7007c0c */ /* 0x004fe2000cf01270 */
[----:B------:R-:W4:Y:S10]  /*47900*/  LDCU UR4, c[0x0][0x39c] ;  /* 0x00007380ff0477ac */ /* 0x000f340008000800 */
[----:B------:R2:W-:Y:S01]  /*47910*/  @P3 STG.E desc[UR22][R134.64], R143 ;  /* 0x0000008f86003986 */ /* 0x0005e2000c101916 */
[----:B-1----:R-:W-:-:S04]  /*47920*/  IADD3 R133, PT, PT, R136, UR5, RZ ;  /* 0x0000000588857c10 */ /* 0x002fc8000fffe0ff */
[C---:B------:R-:W-:Y:S01]  /*47930*/  LEA R132, P5, R133.reuse, R2, 0x2 ;  /* 0x0000000285847211 */ /* 0x040fe200078a10ff */
[----:B------:R-:W-:-:S03]  /*47940*/  VIADD R3, R133, UR5 ;  /* 0x0000000585037c36 */ /* 0x000fc60008000000 */
[----:B------:R-:W-:Y:S01]  /*47950*/  LEA.HI.X.SX32 R133, R133, R0, 0x2, P5 ;  /* 0x0000000085857211 */ /* 0x000fe200028f16ff */
[C---:B------:R-:W-:Y:S01]  /*47960*/  VIADD R136, R3.reuse, UR5 ;  /* 0x0000000503887c36 */ /* 0x040fe20008000000 */
[----:B--2---:R-:W-:-:S03]  /*47970*/  LEA R134, P5, R3, R2, 0x2 ;  /* 0x0000000203867211 */ /* 0x004fc600078a10ff */
[----:B------:R1:W-:Y:S01]  /*47980*/  @P0 STG.E desc[UR22][R132.64], R144 ;  /* 0x0000009084000986 */ /* 0x0003e2000c101916 */
[----:B------:R-:W-:Y:S02]  /*47990*/  LEA.HI.X.SX32 R135, R3, R0, 0x2, P5 ;  /* 0x0000000003877211 */ /* 0x000fe400028f16ff */
[----:B----4-:R-:W-:Y:S01]  /*479a0*/  ISETP.LT.AND P3, PT, R137, UR4, !P1 ;  /* 0x0000000489007c0c */ /* 0x010fe2000cf61270 */
[----:B------:R-:W2:Y:S01]  /*479b0*/  LDCU UR4, c[0x0][0x39c] ;  /* 0x00007380ff0477ac */ /* 0x000ea20008000800 */
[----:B------:R-:W4:Y:S01]  /*479c0*/  LDL.LU R137, [R1+0x1250] ;  /* 0x0012500001897983 */ /* 0x000f220000300800 */
[----:B---3--:R-:W-:Y:S01]  /*479d0*/  ISETP.LT.AND P4, PT, R197, UR7, !P1 ;  /* 0x00000007c5007c0c */ /* 0x008fe2000cf81270 */
[----:B------:R-:W5:Y:S02]  /*479e0*/  LDCU UR7, c[0x0][0x39c] ;  /* 0x00007380ff0777ac */ /* 0x000f640008000800 */
[----:B------:R-:W3:Y:S01]  /*479f0*/  LDL.LU R141, [R1+0x1254] ;  /* 0x00125400018d7983 */ /* 0x000ee20000300800 */
[----:B------:R-:W-:-:S02]  /*47a00*/  ISETP.LT.AND P2, PT, R198, UR6, !P1 ;  /* 0x00000006c6007c0c */ /* 0x000fc4000cf41270 */
[C---:B-1----:R-:W-:Y:S01]  /*47a10*/  LEA R132, P5, R136.reuse, R2, 0x2 ;  /* 0x0000000288847211 */ /* 0x042fe200078a10ff */
[----:B------:R-:W1:Y:S03]  /*47a20*/  LDCU UR6, c[0x0][0x39c] ;  /* 0x00007380ff0677ac */ /* 0x000e660008000800 */
[----:B------:R-:W-:-:S07]  /*47a30*/  LEA.HI.X.SX32 R133, R136, R0, 0x2, P5 ;  /* 0x0000000088857211 */ /* 0x000fce00028f16ff */
[----:B------:R1:W-:Y:S04]  /*47a40*/  @P2 STG.E desc[UR22][R134.64], R145 ;  /* 0x0000009186002986 */ /* 0x0003e8000c101916 */
[----:B------:R1:W-:Y:S01]  /*47a50*/  @P4 STG.E desc[UR22][R132.64], R146 ;  /* 0x0000009284004986 */ /* 0x0003e2000c101916 */
[----:B-----5:R-:W-:Y:S01]  /*47a60*/  ISETP.LT.AND P2, PT, R140, UR7, !P1 ;  /* 0x000000078c007c0c */ /* 0x020fe2000cf41270 */
[----:B------:R-:W-:Y:S02]  /*47a70*/  VIADD R3, R136, UR5 ;  /* 0x0000000588037c36 */ /* 0x000fe40008000000 */
[----:B------:R-:W5:Y:S01]  /*47a80*/  LDL.LU R140, [R1+0x125c] ;  /* 0x00125c00018c7983 */ /* 0x000f620000300800 */
[----:B-1----:R-:W-:Y:S01]  /*47a90*/  ISETP.LT.AND P0, PT, R196, UR6, !P1 ;  /* 0x00000006c4007c0c */ /* 0x002fe2000cf01270 */
[----:B------:R-:W1:Y:S01]  /*47aa0*/  LDCU UR6, c[0x0][0x39c] ;  /* 0x00007380ff0677ac */ /* 0x000e620008000800 */
[----:B--2---:R-:W-:-:S02]  /*47ab0*/  ISETP.LT.AND P4, PT, R139, UR4, !P1 ;  /* 0x000000048b007c0c */ /* 0x004fc4000cf81270 */
[----:B------:R-:W2:Y:S01]  /*47ac0*/  LDL.LU R139, [R1+0x1264] ;  /* 0x00126400018b7983 */ /* 0x000ea20000300800 */
[----:B------:R-:W4:Y:S01]  /*47ad0*/  LDCU UR7, c[0x0][0x39c] ;  /* 0x00007380ff0777ac */ /* 0x000f220008000800 */
[C---:B------:R-:W-:Y:S01]  /*47ae0*/  LEA R134, P5, R3.reuse, R2, 0x2 ;  /* 0x0000000203867211 */ /* 0x040fe200078a10ff */
[C---:B------:R-:W-:Y:S01]  /*47af0*/  VIADD R136, R3.reuse, UR5 ;  /* 0x0000000503887c36 */ /* 0x040fe20008000000 */
[----:B------:R-:W3:Y:S02]  /*47b00*/  LDCU UR4, c[0x0][0x39c] ;  /* 0x00007380ff0477ac */ /* 0x000ee40008000800 */
[----:B------:R-:W-:Y:S02]  /*47b10*/  LEA.HI.X.SX32 R135, R3, R0, 0x2, P5 ;  /* 0x0000000003877211 */ /* 0x000fe400028f16ff */
[----:B------:R-:W-:-:S04]  /*47b20*/  LEA R132, P5, R136, R2, 0x2 ;  /* 0x0000000288847211 */ /* 0x000fc800078a10ff */
[----:B------:R-:W-:Y:S01]  /*47b30*/  LEA.HI.X.SX32 R133, R136, R0, 0x2, P5 ;  /* 0x0000000088857211 */ /* 0x000fe200028f16ff */
[----:B------:R1:W-:Y:S02]  /*47b40*/  @P3 STG.E desc[UR22][R134.64], R147 ;  /* 0x0000009386003986 */ /* 0x0003e4000c101916 */
[----:B-1----:R-:W-:Y:S01]  /*47b50*/  ISETP.LT.AND P3, PT, R138, UR6, !P1 ;  /* 0x000000068a007c0c */ /* 0x002fe2000cf61270 */
[----:B------:R-:W5:Y:S01]  /*47b60*/  LDCU UR6, c[0x0][0x39c] ;  /* 0x00007380ff0677ac */ /* 0x000f620008000800 */
[----:B------:R1:W-:Y:S04]  /*47b70*/  @P0 STG.E desc[UR22][R132.64], R148 ;  /* 0x0000009484000986 */ /* 0x0003e8000c101916 */
[----:B------:R-:W2:Y:S01]  /*47b80*/  LDL.LU R138, [R1+0x1268] ;  /* 0x00126800018a7983 */ /* 0x000ea20000300800 */
[----:B------:R-:W-:-:S04]  /*47b90*/  IADD3 R3, PT, PT, R136, UR5, RZ ;  /* 0x0000000588037c10 */ /* 0x000fc8000fffe0ff */
[----:B------:R-:W-:-:S04]  /*47ba0*/  LEA R134, P5, R3, R2, 0x2 ;  /* 0x0000000203867211 */ /* 0x000fc800078a10ff */
[C---:B------:R-:W-:Y:S01]  /*47bb0*/  LEA.HI.X.SX32 R135, R3.reuse, R0, 0x2, P5 ;  /* 0x0000000003877211 */ /* 0x040fe200028f16ff */
[----:B-1----:R-:W-:-:S04]  /*47bc0*/  VIADD R133, R3, UR5 ;  /* 0x0000000503857c36 */ /* 0x002fc80008000000 */
[----:B------:R1:W-:Y:S01]  /*47bd0*/  @P2 STG.E desc[UR22][R134.64], R149 ;  /* 0x0000009586002986 */ /* 0x0003e2000c101916 */
[C---:B------:R-:W-:Y:S01]  /*47be0*/  LEA R132, P5, R133.reuse, R2, 0x2 ;  /* 0x0000000285847211 */ /* 0x040fe200078a10ff */
[----:B------:R-:W-:-:S03]  /*47bf0*/  VIADD R3, R133, UR5 ;  /* 0x0000000585037c36 */ /* 0x000fc60008000000 */
[----:B------:R-:W-:Y:S02]  /*47c00*/  LEA.HI.X.SX32 R133, R133, R0, 0x2, P5 ;  /* 0x0000000085857211 */ /* 0x000fe400028f16ff */
[----:B-1----:R-:W-:-:S04]  /*47c10*/  LEA R134, P5, R3, R2, 0x2 ;  /* 0x0000000203867211 */ /* 0x002fc800078a10ff */
[----:B------:R-:W-:Y:S01]  /*47c20*/  LEA.HI.X.SX32 R135, R3, R0, 0x2, P5 ;  /* 0x0000000003877211 */ /* 0x000fe200028f16ff */
[----:B------:R1:W-:Y:S04]  /*47c30*/  @P4 STG.E desc[UR22][R132.64], R150 ;  /* 0x0000009684004986 */ /* 0x0003e8000c101916 */
[----:B------:R1:W-:Y:S01]  /*47c40*/  @P3 STG.E desc[UR22][R134.64], R151 ;  /* 0x0000009786003986 */ /* 0x0003e2000c101916 */
[----:B----4-:R-:W-:Y:S01]  /*47c50*/  ISETP.LT.AND P0, PT, R137, UR7, !P1 ;  /* 0x0000000789007c0c */ /* 0x010fe2000cf01270 */
[----:B------:R-:W2:Y:S02]  /*47c60*/  LDCU UR7, c[0x0][0x39c] ;  /* 0x00007380ff0777ac */ /* 0x000ea40008000800 */
[----:B------:R-:W4:Y:S01]  /*47c70*/  LDL.LU R137, [R1+0x126c] ;  /* 0x00126c0001897983 */ /* 0x000f220000300800 */
[----:B---3--:R-:W-:Y:S01]  /*47c80*/  ISETP.LT.AND P2, PT, R141, UR4, !P1 ;  /* 0x000000048d007c0c */ /* 0x008fe2000cf41270 */
[----:B------:R-:W-:-:S02]  /*47c90*/  VIADD R136, R3, UR5 ;  /* 0x0000000503887c36 */ /* 0x000fc40008000000 */
[----:B------:R-:W3:Y:S01]  /*47ca0*/  LDL.LU R141, [R1+0x1274] ;  /* 0x00127400018d7983 */ /* 0x000ee20000300800 */
[----:B------:R-:W1:Y:S01]  /*47cb0*/  LDCU UR4, c[0x0][0x39c] ;  /* 0x00007380ff0477ac */ /* 0x000e620008000800 */
[----:B-----5:R-:W-:Y:S01]  /*47cc0*/  ISETP.LT.AND P4, PT, R140, UR6, !P1 ;  /* 0x000000068c007c0c */ /* 0x020fe2000cf81270 */
[----:B------:R-:W4:Y:S01]  /*47cd0*/  LDCU UR6, c[0x0][0x39c] ;  /* 0x00007380ff0677ac */ /* 0x000f220008000800 */
[----:B------:R-:W5:Y:S01]  /*47ce0*/  LDL.LU R140, [R1+0x1278] ;  /* 0x00127800018c7983 */ /* 0x000f620000300800 */
[----:B--2---:R-:W-:Y:S01]  /*47cf0*/  ISETP.LT.AND P3, PT, R139, UR7, !P1 ;  /* 0x000000078b007c0c */ /* 0x004fe2000cf61270 */
[C---:B------:R-:W-:Y:S02]  /*47d00*/  VIADD R3, R136.reuse, UR5 ;  /* 0x0000000588037c36 */ /* 0x040fe40008000000 */
[----:B------:R-:W2:Y:S01]  /*47d10*/  LDL.LU R139, [R1+0x128c] ;  /* 0x00128c00018b7983 */ /* 0x000ea20000300800 */
[C---:B-1----:R-:W-:Y:S01]  /*47d20*/  LEA R132, P5, R136.reuse, R2, 0x2 ;  /* 0x0000000288847211 */ /* 0x042fe200078a10ff */
[----:B------:R-:W3:Y:S03]  /*47d30*/  LDCU UR7, c[0x0][0x39c] ;  /* 0x00007380ff0777ac */ /* 0x000ee60008000800 */
[----:B------:R-:W-:-:S02]  /*47d40*/  LEA.HI.X.SX32 R133, R136, R0, 0x2, P5 ;  /* 0x0000000088857211 */ /* 0x000fc400028f16ff */
[----:B------:R-:W-:-:S04]  /*47d50*/  LEA R134, P5, R3, R2, 0x2 ;  /* 0x0000000203867211 */ /* 0x000fc800078a10ff */
[C---:B------:R-:W-:Y:S01]  /*47d60*/  LEA.HI.X.SX32 R135, R3.reuse, R0, 0x2, P5 ;  /* 0x0000000003877211 */ /* 0x040fe200028f16ff */
[----:B------:R1:W-:Y:S04]  /*47d70*/  @P0 STG.E desc[UR22][R132.64], R152 ;  /* 0x0000009884000986 */ /* 0x0003e8000c101916 */
[----:B------:R1:W-:Y:S01]  /*47d80*/  @P2 STG.E desc[UR22][R134.64], R153 ;  /* 0x0000009986002986 */ /* 0x0003e2000c101916 */
[----:B------:R-:W-:Y:S01]  /*47d90*/  ISETP.LT.AND P0, PT, R138, UR4, !P1 ;  /* 0x000000048a007c0c */ /* 0x000fe2000cf01270 */
[----:B------:R-:W5:Y:S02]  /*47da0*/  LDCU UR4, c[0x0][0x39c] ;  /* 0x00007380ff0477ac */ /* 0x000f640008000800 */
[----:B------:R-:W2:Y:S01]  /*47db0*/  LDL.LU R138, [R1+0x1290] ;  /* 0x00129000018a7983 */ /* 0x000ea20000300800 */
[----:B------:R-:W-:-:S04]  /*47dc0*/  IADD3 R136, PT, PT, R3, UR5, RZ ;  /* 0x0000000503887c10 */ /* 0x000fc8000fffe0ff */
[----:B-1----:R-:W-:-:S04]  /*47dd0*/  LEA R132, P5, R136, R2, 0x2 ;  /* 0x0000000288847211 */ /* 0x002fc800078a10ff */
[C---:B------:R-:W-:Y:S01]  /*47de0*/  LEA.HI.X.SX32 R133, R136.reuse, R0, 0x2, P5 ;  /* 0x0000000088857211 */ /* 0x040fe200028f16ff */
[----:B------:R-:W-:-:S04]  /*47df0*/  VIADD R3, R136, UR5 ;  /* 0x0000000588037c36 */ /* 0x000fc80008000000 */
[----:B------:R1:W-:Y:S01]  /*47e00*/  @P4 STG.E desc[UR22][R132.64], R154 ;  /* 0x0000009a84004986 */ /* 0x0003e2000c101916 */
[----:B------:R-:W-:-:S04]  /*47e10*/  LEA R134, P5, R3, R2, 0x2 ;  /* 0x0000000203867211 */ /* 0x000fc800078a10ff */
[C---:B------:R-:W-:Y:S01]  /*47e20*/  LEA.HI.X.SX32 R135, R3.reuse, R0, 0x2, P5 ;  /* 0x0000000003877211 */ /* 0x040fe200028f16ff */
[----:B-1----:R-:W-:-:S05]  /*47e30*/  VIADD R133, R3, UR5 ;  /* 0x0000000503857c36 */ /* 0x002fca0008000000 */
[C---:B------:R-:W-:Y:S01]  /*47e40*/  LEA R132, P5, R133.reuse, R2, 0x2 ;  /* 0x0000000285847211 */ /* 0x040fe200078a10ff */
[----:B------:R-:W-:-:S03]  /*47e50*/  VIADD R3, R133, UR5 ;  /* 0x0000000585037c36 */ /* 0x000fc60008000000 */
[----:B------:R-:W-:Y:S01]  /*47e60*/  LEA.HI.X.SX32 R133, R133, R0, 0x2, P5 ;  /* 0x0000000085857211 */ /* 0x000fe200028f16ff */
[----:B------:R1:W-:Y:S04]  /*47e70*/  @P3 STG.E desc[UR22][R134.64], R155 ;  /* 0x0000009b86003986 */ /* 0x0003e8000c101916 */
[----:B------:R1:W-:Y:S01]  /*47e80*/  @P0 STG.E desc[UR22][R132.64], R156 ;  /* 0x0000009c84000986 */ /* 0x0003e2000c101916 */
[----:B----4-:R-:W-:Y:S01]  /*47e90*/  ISETP.LT.AND P2, PT, R137, UR6, !P1 ;  /* 0x0000000689007c0c */ /* 0x010fe2000cf41270 */
[----:B------:R-:W2:Y:S02]  /*47ea0*/  LDCU UR6, c[0x0][0x39c] ;  /* 0x00007380ff0677ac */ /* 0x000ea40008000800 */
[----:B------:R-:W4:Y:S01]  /*47eb0*/  LDL.LU R137, [R1+0x1294] ;  /* 0x0012940001897983 */ /* 0x000f220000300800 */
[----:B---3--:R-:W-:Y:S01]  /*47ec0*/  ISETP.LT.AND P4, PT, R141, UR7, !P1 ;  /* 0x000000078d007c0c */ /* 0x008fe2000cf81270 */
[----:B------:R-:W3:Y:S02]  /*47ed0*/  LDCU UR7, c[0x0][0x39c] ;  /* 0x00007380ff0777ac */ /* 0x000ee40008000800 */
[----:B------:R-:W4:Y:S01]  /*47ee0*/  LDL.LU R141, [R1+0x1298] ;  /* 0x00129800018d7983 */ /* 0x000f220000300800 */
[----:B-----5:R-:W-:Y:S01]  /*47ef0*/  ISETP.LT.AND P3, PT, R140, UR4, !P1 ;  /* 0x000000048c007c0c */ /* 0x020fe2000cf61270 */
[----:B------:R-:W4:Y:S02]  /*47f00*/  LDCU UR4, c[0x0][0x39c] ;  /* 0x00007380ff0477ac */ /* 0x000f240008000800 */
[----:B------:R-:W5:Y:S01]  /*47f10*/  LDL.LU R140, [R1+0x129c] ;  /* 0x00129c00018c7983 */ /* 0x000f620000300800 */
[----:B--2---:R-:W-:Y:S01]  /*47f20*/  ISETP.LT.AND P0, PT, R139, UR6, !P1 ;  /* 0x000000068b007c0c */ /* 0x004fe2000cf01270 */
[----:B------:R-:W-:-:S02]  /*47f30*/  VIADD R136, R3, UR5 ;  /* 0x0000000503887c36 */ /* 0x000fc40008000000 */
[----:B------:R-:W2:Y:S01]  /*47f40*/  LDL.LU R139, [R1+0x12b0] ;  /* 0x0012b000018b7983 */ /* 0x000ea20000300800 */
[C---:B-1----:R-:W-:Y:S01]  /*47f50*/  LEA R134, P5, R3.reuse, R2, 0x2 ;  /* 0x0000000203867211 */ /* 0x042fe200078a10ff */
[----:B------:R-:W1:Y:S03]  /*47f60*/  LDCU UR6, c[0x0][0x39c] ;  /* 0x00007380ff0677ac */ /* 0x000e660008000800 */
[----:B------:R-:W-:Y:S02]  /*47f70*/  LEA.HI.X.SX32 R135, R3, R0, 0x2, P5 ;  /* 0x0000000003877211 */ /* 0x000fe400028f16ff */
[----:B------:R-:W-:-:S04]  /*47f80*/  LEA R132, P5, R136, R2, 0x2 ;  /* 0x0000000288847211 */ /* 0x000fc800078a10ff */
[----:B------:R-:W-:Y:S01]  /*47f90*/  LEA.HI.X.SX32 R133, R136, R0, 0x2, P5 ;  /* 0x0000000088857211 */ /* 0x000fe200028f16ff */
[----:B------:R1:W-:Y:S04]  /*47fa0*/  @P2 STG.E desc[UR22][R134.64], R157 ;  /* 0x0000009d86002986 */ /* 0x0003e8000c101916 */
[----:B------:R1:W-:Y:S01]  /*47fb0*/  @P4 STG.E desc[UR22][R132.64], R158 ;  /* 0x0000009e84004986 */ /* 0x0003e2000c101916 */
[----:B---3--:R-:W-:Y:S01]  /*47fc0*/  ISETP.LT.AND P2, PT, R138, UR7, !P1 ;  /* 0x000000078a007c0c */ /* 0x008fe2000cf41270 */
[----:B------:R-:W5:Y:S02]  /*47fd0*/  LDCU UR7, c[0x0][0x39c] ;  /* 0x00007380ff0777ac */ /* 0x000f640008000800 */
[----:B------:R-:W3:Y:S01]  /*47fe0*/  LDL.LU R138, [R1+0x12b8] ;  /* 0x0012b800018a7983 */ /* 0x000ee20000300800 */
[----:B------:R-:W-:-:S04]  /*47ff0*/  IADD3 R3, PT, PT, R136, UR5, RZ ;  /* 0x0000000588037c10 */ /* 0x000fc8000fffe0ff */
[----:B-1----:R-:W-:-:S04]  /*48000*/  LEA R134, P5, R3, R2, 0x2 ;  /* 0x0000000203867211 */ /* 0x002fc800078a10ff */
[C---:B------:R-:W-:Y:S01]  /*48010*/  LEA.HI.X.SX32 R135, R3.reuse, R0, 0x2, P5 ;  /* 0x0000000003877211 */ /* 0x040fe200028f16ff */
[----:B------:R-:W-:-:S04]  /*48020*/  VIADD R136, R3, UR5 ;  /* 0x0000000503887c36 */ /* 0x000fc80008000000 */
        /* <DEDUP_REMOVED lines=11> */
[----:B------:R-:W-:Y:S01]  /*480e0*/  ISETP.LT.AND P3, PT, R141, UR6, !P1 ;  /* 0x000000068d007c0c */ /* 0x000fe2000cf61270 */
[----:B-1----:R-:W-:-:S02]  /*480f0*/  VIADD R133, R3, UR5 ;  /* 0x0000000503857c36 */ /* 0x002fc40008000000 */
[----:B------:R-:W4:Y:S01]  /*48100*/  LDL.LU R141, [R1+0x12c0] ;  /* 0x0012c000018d7983 */ /* 0x000f220000300800 */
[----:B------:R-:W3:Y:S01]  /*48110*/  LDCU UR6, c[0x0][0x39c] ;  /* 0x00007380ff0677ac */ /* 0x000ee20008000800 */
[----:B-----5:R-:W-:Y:S01]  /*48120*/  ISETP.LT.AND P0, PT, R140, UR7, !P1 ;  /* 0x000000078c007c0c */ /* 0x020fe2000cf01270 */
[----:B------:R-:W4:Y:S01]  /*48130*/  LDCU UR7, c[0x0][0x39c] ;  /* 0x00007380ff0777ac */ /* 0x000f220008000800 */
[----:B------:R-:W5:Y:S01]  /*48140*/  LDL.LU R140, [R1+0x12c4] ;  /* 0x0012c400018c7983 */ /* 0x000f620000300800 */
[----:B--2---:R-:W-:Y:S01]  /*48150*/  ISETP.LT.AND P2, PT, R139, UR4, !P1 ;  /* 0x000000048b007c0c */ /* 0x004fe2000cf41270 */
[C---:B------:R-:W-:Y:S02]  /*48160*/  VIADD R3, R133.reuse, UR5 ;  /* 0x0000000585037c36 */ /* 0x040fe40008000000 */
[----:B------:R-:W2:Y:S01]  /*48170*/  LDL.LU R139, [R1+0x12e8] ;  /* 0x0012e800018b7983 */ /* 0x000ea20000300800 */
[C---:B------:R-:W-:Y:S01]  /*48180*/  LEA R132, P5, R133.reuse, R2, 0x2 ;  /* 0x0000000285847211 */ /* 0x040fe200078a10ff */
[----:B------:R-:W1:Y:S03]  /*48190*/  LDCU UR4, c[0x0][0x39c] ;  /* 0x00007380ff0477ac */ /* 0x000e660008000800 */
[----:B------:R-:W-:-:S02]  /*481a0*/  LEA.HI.X.SX32 R133, R133, R0, 0x2, P5 ;  /* 0x0000000085857211 */ /* 0x000fc400028f16ff */
[----:B------:R-:W-:-:S04]  /*481b0*/  LEA R134, P5, R3, R2, 0x2 ;  /* 0x0000000203867211 */ /* 0x000fc800078a10ff */
[C---:B------:R-:W-:Y:S01]  /*481c0*/  LEA.HI.X.SX32 R135, R3.reuse, R0, 0x2, P5 ;  /* 0x0000000003877211 */ /* 0x040fe200028f16ff */
        /* <DEDUP_REMOVED lines=14> */
[C---:B------:R-:W-:Y:S01]  /*482b0*/  LEA.HI.X.SX32 R133, R136.reuse, R0, 0x2, P5 ;  /* 0x0000000088857211 */ /* 0x040fe200028f16ff */
[----:B------:R-:W-:Y:S04]  /*482c0*/  @P2 STG.E desc[UR22][R134.64], R165 ;  /* 0x000000a586002986 */ /* 0x000fe8000c101916 */
[----:B------:R1:W-:Y:S01]  /*482d0*/  @P4 STG.E desc[UR22][R132.64], R166 ;  /* 0x000000a684004986 */ /* 0x0003e2000c101916 */
[----:B----4-:R-:W-:Y:S01]  /*482e0*/  ISETP.LT.AND P3, PT, R137, UR7, !P1 ;  /* 0x0000000789007c0c */ /* 0x010fe2000cf61270 */
[----:B------:R-:W2:Y:S02]  /*482f0*/  LDCU UR7, c[0x0][0x39c] ;  /* 0x00007380ff0777ac */ /* 0x000ea40008000800 */
[----:B------:R-:W4:Y:S01]  /*48300*/  LDL.LU R137, [R1+0x12f8] ;  /* 0x0012f80001897983 */ /* 0x000f220000300800 */
[----:B------:R-:W-:Y:S01]  /*48310*/  ISETP.LT.AND P0, PT, R141, UR4, !P1 ;  /* 0x000000048d007c0c */ /* 0x000fe2000cf01270 */
[----:B------:R-:W-:-:S02]  /*48320*/  VIADD R3, R136, UR5 ;  /* 0x0000000588037c36 */ /* 0x000fc40008000000 */
[----:B------:R-:W4:Y:S01]  /*48330*/  LDL.LU R141, [R1+0x1300] ;  /* 0x00130000018d7983 */ /* 0x000f220000300800 */
[----:B------:R-:W3:Y:S01]  /*48340*/  LDCU UR4, c[0x0][0x39c] ;  /* 0x00007380ff0477ac */ /* 0x000ee20008000800 */
[----:B-----5:R-:W-:Y:S01]  /*48350*/  ISETP.LT.AND P2, PT, R140, UR6, !P1 ;  /* 0x000000068c007c0c */ /* 0x020fe2000cf41270 */
[----:B------:R-:W4:Y:S01]  /*48360*/  LDCU UR6, c[0x0][0x39c] ;  /* 0x00007380ff0677ac */ /* 0x000f220008000800 */
[----:B------:R-:W5:Y:S01]  /*48370*/  LDL.LU R140, [R1+0x130c] ;  /* 0x00130c00018c7983 */ /* 0x000f620000300800 */
[----:B--2---:R-:W-:Y:S01]  /*48380*/  ISETP.LT.AND P4, PT, R139, UR7, !P1 ;  /* 0x000000078b007c0c */ /* 0x004fe2000cf81270 */
[C---:B-1----:R-:W-:Y:S02]  /*48390*/  VIADD R133, R3.reuse, UR5 ;  /* 0x0000000503857c36 */ /* 0x042fe40008000000 */
[----:B------:R-:W2:Y:S01]  /*483a0*/  LDL.LU R139, [R1+0x132c] ;  /* 0x00132c00018b7983 */ /* 0x000ea20000300800 */
[C---:B------:R-:W-:Y:S01]  /*483b0*/  LEA R134, P5, R3.reuse, R2, 0x2 ;  /* 0x0000000203867211 */ /* 0x040fe200078a10ff */
[----:B------:R-:W1:Y:S03]  /*483c0*/  LDCU UR7, c[0x0][0x39c] ;  /* 0x00007380ff0777ac */ /* 0x000e660008000800 */
[----:B------:R-:W-:-:S02]  /*483d0*/  LEA.HI.X.SX32 R135, R3, R0, 0x2, P5 ;  /* 0x0000000003877211 */ /* 0x000fc400028f16ff */
[C---:B------:R-:W-:Y:S02]  /*483e0*/  LEA R132, P5, R133.reuse, R2, 0x2 ;  /* 0x0000000285847211 */ /* 0x040fe400078a10ff */
[C---:B------:R-:W-:Y:S02]  /*483f0*/  IADD3 R3, PT, PT, R133.reuse, UR5, RZ ;  /* 0x0000000585037c10 */ /* 0x040fe4000fffe0ff */
[----:B------:R-:W-:Y:S01]  /*48400*/  LEA.HI.X.SX32 R133, R133, R0, 0x2, P5 ;  /* 0x0000000085857211 */ /* 0x000fe200028f16ff */
[----:B------:R1:W-:Y:S04]  /*48410*/  @P3 STG.E desc[UR22][R134.64], R167 ;  /* 0x000000a786003986 */ /* 0x0003e8000c101916 */
[----:B------:R1:W-:Y:S01]  /*48420*/  @P0 STG.E desc[UR22][R132.64], R168 ;  /* 0x000000a884000986 */ /* 0x0003e2000c101916 */
[----:B---3--:R-:W-:Y:S01]  /*48430*/  ISETP.LT.AND P3, PT, R138, UR4, !P1 ;  /* 0x000000048a007c0c */ /* 0x008fe2000cf61270 */
[----:B------:R-:W-:-:S02]  /*48440*/  VIADD R136, R3, UR5 ;  /* 0x0000000503887c36 */ /* 0x000fc40008000000 */
[----:B------:R-:W3:Y:S01]  /*48450*/  LDL.LU R138, [R1+0x1334] ;  /* 0x00133400018a7983 */ /* 0x000ee20000300800 */
[----:B------:R-:W5:Y:S01]  /*48460*/  LDCU UR4, c[0x0][0x39c] ;  /* 0x00007380ff0477ac */ /* 0x000f620008000800 */
[----:B-1----:R-:W-:-:S04]  /*48470*/  LEA R134, P5, R3, R2, 0x2 ;  /* 0x0000000203867211 */ /* 0x002fc800078a10ff */
[----:B------:R-:W-:-:S05]  /*48480*/  LEA.HI.X.SX32 R135, R3, R0, 0x2, P5 ;  /* 0x0000000003877211 */ /* 0x000fca00028f16ff */
        /* <DEDUP_REMOVED lines=12> */
[----:B------:R-:W-:Y:S01]  /*48550*/  ISETP.LT.AND P2, PT, R141, UR7, !P1 ;  /* 0x000000078d007c0c */ /* 0x000fe2000cf41270 */
        /* <DEDUP_REMOVED lines=18> */
[----:B-1----:R-:W-:-:S04]  /*48680*/  IADD3 R133, PT, PT, R136, UR5, RZ ;  /* 0x0000000588857c10 */ /* 0x002fc8000fffe0ff */
[C---:B------:R-:W-:Y:S01]  /*48690*/  LEA R132, P5, R133.reuse, R2, 0x2 ;  /* 0x0000000285847211 */ /* 0x040fe200078a10ff */
[----:B------:R-:W-:-:S03]  /*486a0*/  VIADD R3, R133, UR5 ;  /* 0x0000000585037c36 */ /* 0x000fc60008000000 */
[----:B------:R-:W-:-:S05]  /*486b0*/  LEA.HI.X.SX32 R133, R133, R0, 0x2, P5 ;  /* 0x0000000085857211 */ /* 0x000fca00028f16ff */
[----:B------:R1:W-:Y:S01]  /*486c0*/  @P4 STG.E desc[UR22][R132.64], R174 ;  /* 0x000000ae84004986 */ /* 0x0003e2000c101916 */
[C---:B------:R-:W-:Y:S01]  /*486d0*/  LEA R134, P5, R3.reuse, R2, 0x2 ;  /* 0x0000000203867211 */ /* 0x040fe200078a10ff */
[----:B------:R-:W-:-:S03]  /*486e0*/  VIADD R136, R3, UR5 ;  /* 0x0000000503887c36 */ /* 0x000fc60008000000 */
[----:B------:R-:W-:Y:S02]  /*486f0*/  LEA.HI.X.SX32 R135, R3, R0, 0x2, P5 ;  /* 0x0000000003877211 */ /* 0x000fe400028f16ff */
[----:B-1----:R-:W-:-:S04]  /*48700*/  LEA R132, P5, R136, R2, 0x2 ;  /* 0x0000000288847211 */ /* 0x002fc800078a10ff */
[C---:B------:R-:W-:Y:S01]  /*48710*/  LEA.HI.X.SX32 R133, R136.reuse, R0, 0x2, P5 ;  /* 0x0000000088857211 */ /* 0x040fe200028f16ff */
        /* <DEDUP_REMOVED lines=158> */
[----:B------:R-:W-:-:S03]  /*49100*/  LEA R68, P5, R132, R2, 0x2 ;  /* 0x0000000284447211 */ /* 0x000fc600078a10ff */
[----:B------:R1:W-:Y:S01]  /*49110*/  @P2 STG.E desc[UR22][R134.64], R69 ;  /* 0x0000004586002986 */ /* 0x0003e2000c101916 */
[C---:B------:R-:W-:Y:S02]  /*49120*/  IADD3 R3, PT, PT, R132.reuse, UR5, RZ ;  /* 0x0000000584037c10 */ /* 0x040fe4000fffe0ff */
[----:B-1----:R-:W-:Y:S02]  /*49130*/  LEA.HI.X.SX32 R69, R132, R0, 0x2, P5 ;  /* 0x0000000084457211 */ /* 0x002fe400028f16ff */
[----:B---3--:R-:W-:Y:S01]  /*49140*/  ISETP.LT.AND P2, PT, R138, UR4, !P1 ;  /* 0x000000048a007c0c */ /* 0x008fe2000cf41270 */
[C---:B------:R-:W-:Y:S01]  /*49150*/  VIADD R134, R3.reuse, UR5 ;  /* 0x0000000503867c36 */ /* 0x040fe20008000000 */
[----:B------:R-:W3:Y:S01]  /*49160*/  LDL.LU R138, [R1+0x1398] ;  /* 0x00139800018a7983 */ /* 0x000ee20000300800 */
[C---:B------:R-:W-:Y:S01]  /*49170*/  LEA R132, P5, R3.reuse, R2, 0x2 ;  /* 0x0000000203847211 */ /* 0x040fe200078a10ff */
[----:B------:R-:W5:Y:S02]  /*49180*/  LDCU UR4, c[0x0][0x39c] ;  /* 0x00007380ff0477ac */ /* 0x000f640008000800 */
[----:B------:R1:W-:Y:S01]  /*49190*/  @P4 STG.E desc[UR22][R68.64], R70 ;  /* 0x0000004644004986 */ /* 0x0003e2000c101916 */
[----:B------:R-:W-:-:S05]  /*491a0*/  LEA.HI.X.SX32 R133, R3, R0, 0x2, P5 ;  /* 0x0000000003857211 */ /* 0x000fca00028f16ff */
[----:B------:R1:W-:Y:S02]  /*491b0*/  @P3 STG.E desc[UR22][R132.64], R71 ;  /* 0x0000004784003986 */ /* 0x0003e4000c101916 */
[C---:B-1----:R-:W-:Y:S01]  /*491c0*/  LEA R68, P5, R134.reuse, R2, 0x2 ;  /* 0x0000000286447211 */ /* 0x042fe200078a10ff */
[----:B------:R-:W-:-:S03]  /*491d0*/  VIADD R71, R134, UR5 ;  /* 0x0000000586477c36 */ /* 0x000fc60008000000 */
[----:B------:R-:W-:Y:S01]  /*491e0*/  LEA.HI.X.SX32 R69, R134, R0, 0x2, P5 ;  /* 0x0000000086457211 */ /* 0x000fe200028f16ff */
[C---:B------:R-:W-:Y:S01]  /*491f0*/  VIADD R3, R71.reuse, UR5 ;  /* 0x0000000547037c36 */ /* 0x040fe20008000000 */
[----:B------:R-:W-:-:S03]  /*49200*/  LEA R70, P5, R71, R2, 0x2 ;  /* 0x0000000247467211 */ /* 0x000fc600078a10ff */
[----:B------:R1:W-:Y:S01]  /*49210*/  @P0 STG.E desc[UR22][R68.64], R72 ;  /* 0x0000004844000986 */ /* 0x0003e2000c101916 */
[----:B------:R-:W-:Y:S01]  /*49220*/  VIADD R133, R3, UR5 ;  /* 0x0000000503857c36 */ /* 0x000fe20008000000 */
[----:B------:R-:W-:-:S05]  /*49230*/  LEA.HI.X.SX32 R71, R71, R0, 0x2, P5 ;  /* 0x0000000047477211 */ /* 0x000fca00028f16ff */
[----:B------:R1:W-:Y:S02]  /*49240*/  @P2 STG.E desc[UR22][R70.64], R73 ;  /* 0x0000004946002986 */ /* 0x0003e4000c101916 */
[----:B-1----:R-:W-:-:S04]  /*49250*/  LEA R68, P5, R3, R2, 0x2 ;  /* 0x0000000203447211 */ /* 0x002fc800078a10ff */
[----:B------:R-:W-:Y:S02]  /*49260*/  LEA.HI.X.SX32 R69, R3, R0, 0x2, P5 ;  /* 0x0000000003457211 */ /* 0x000fe400028f16ff */
[----:B------:R-:W-:-:S04]  /*49270*/  LEA R70, P5, R133, R2, 0x2 ;  /* 0x0000000285467211 */ /* 0x000fc800078a10ff */
[C---:B------:R-:W-:Y:S02]  /*49280*/  LEA.HI.X.SX32 R71, R133.reuse, R0, 0x2, P5 ;  /* 0x0000000085477211 */ /* 0x040fe400028f16ff */
[----:B------:R-:W-:-:S05]  /*49290*/  IADD3 R3, PT, PT, R133, UR5, RZ ;  /* 0x0000000585037c10 */ /* 0x000fca000fffe0ff */
[----:B------:R-:W-:Y:S01]  /*492a0*/  VIADD R133, R3, UR5 ;  /* 0x0000000503857c36 */ /* 0x000fe20008000000 */
[----:B----4-:R-:W-:Y:S01]  /*492b0*/  ISETP.LT.AND P4, PT, R137, UR6, !P1 ;  /* 0x0000000689007c0c */ /* 0x010fe2000cf81270 */
[----:B------:R-:W2:Y:S01]  /*492c0*/  LDCU UR6, c[0x0][0x39c] ;  /* 0x00007380ff0677ac */ /* 0x000ea20008000800 */
[----:B------:R-:W4:Y:S04]  /*492d0*/  LDL.LU R137, [R1+0x139c] ;  /* 0x00139c0001897983 */ /* 0x000f280000300800 */
[----:B------:R-:W4:Y:S04]  /*492e0*/  LDL.LU R136, [R1+0x13a4] ;  /* 0x0013a40001887983 */ /* 0x000f280000300800 */
[----:B------:R-:W4:Y:S04]  /*492f0*/  LDL.LU R135, [R1+0x1368] ;  /* 0x0013680001877983 */ /* 0x000f280000300800 */
[----:B------:R-:W4:Y:S01]  /*49300*/  LDL.LU R134, [R1+0x1370] ;  /* 0x0013700001867983 */ /* 0x000f220000300800 */
[----:B------:R-:W-:Y:S01]  /*49310*/  ISETP.LT.AND P3, PT, R141, UR7, !P1 ;  /* 0x000000078d007c0c */ /* 0x000fe2000cf61270 */
[----:B------:R-:W3:Y:S02]  /*49320*/  LDCU UR7, c[0x0][0x39c] ;  /* 0x00007380ff0777ac */ /* 0x000ee40008000800 */
[----:B------:R-:W4:Y:S04]  /*49330*/  LDL.LU R132, [R1+0x1374] ;  /* 0x0013740001847983 */ /* 0x000f280000300800 */
[----:B------:R1:W-:Y:S06]  /*49340*/  @P4 STG.E desc[UR22][R68.64], R74 ;  /* 0x0000004a44004986 */ /* 0x0003ec000c101916 */
[----:B------:R5:W-:Y:S01]  /*49350*/  @P3 STG.E desc[UR22][R70.64], R75 ;  /* 0x0000004b46003986 */ /* 0x000be2000c101916 */
[----:B-1----:R-:W-:-:S03]  /*49360*/  LEA R68, P5, R3, R2, 0x2 ;  /* 0x0000000203447211 */ /* 0x002fc600078a10ff */
[----:B-----5:R-:W5:Y:S04]  /*49370*/  LDL.LU R75, [R1+0x137c] ;  /* 0x00137c00014b7983 */ /* 0x020f680000300800 */
[----:B------:R-:W5:Y:S01]  /*49380*/  LDL.LU R72, [R1+0x1388] ;  /* 0x0013880001487983 */ /* 0x000f620000300800 */
[----:B------:R-:W-:-:S03]  /*49390*/  ISETP.LT.AND P0, PT, R140, UR4, !P1 ;  /* 0x000000048c007c0c */ /* 0x000fc6000cf01270 */
[----:B------:R-:W5:Y:S01]  /*493a0*/  LDL.LU R74, [R1+0x1354] ;  /* 0x00135400014a7983 */ /* 0x000f620000300800 */
[----:B------:R-:W-:Y:S01]  /*493b0*/  LEA.HI.X.SX32 R69, R3, R0, 0x2, P5 ;  /* 0x0000000003457211 */ /* 0x000fe200028f16ff */
[----:B------:R-:W4:Y:S01]  /*493c0*/  LDCU UR4, c[0x0][0x39c] ;  /* 0x00007380ff0477ac */ /* 0x000f220008000800 */
[----:B--2---:R-:W-:Y:S02]  /*493d0*/  ISETP.LT.AND P2, PT, R139, UR6, !P1 ;  /* 0x000000068b007c0c */ /* 0x004fe4000cf41270 */
[C---:B------:R-:W-:Y:S01]  /*493e0*/  LEA R70, P5, R133.reuse, R2, 0x2 ;  /* 0x0000000285467211 */ /* 0x040fe200078a10ff */
[----:B------:R-:W1:Y:S03]  /*493f0*/  LDCU UR6, c[0x0][0x39c] ;  /* 0x00007380ff0677ac */ /* 0x000e660008000800 */
[C---:B------:R-:W-:Y:S01]  /*49400*/  LEA.HI.X.SX32 R71, R133.reuse, R0, 0x2, P5 ;  /* 0x0000000085477211 */ /* 0x040fe200028f16ff */
[----:B------:R-:W-:Y:S06]  /*49410*/  @P0 STG.E desc[UR22][R68.64], R76 ;  /* 0x0000004c44000986 */ /* 0x000fec000c101916 */
[----:B------:R2:W-:Y:S04]  /*49420*/  @P2 STG.E desc[UR22][R70.64], R77 ;  /* 0x0000004d46002986 */ /* 0x0005e8000c101916 */
[----:B--2---:R-:W2:Y:S04]  /*49430*/  LDL.LU R77, [R1+0x1358] ;  /* 0x00135800014d7983 */ /* 0x004ea80000300800 */
[----:B------:R-:W2:Y:S01]  /*49440*/  LDL.LU R76, [R1+0x135c] ;  /* 0x00135c00014c7983 */ /* 0x000ea20000300800 */
[----:B---3--:R-:W-:Y:S01]  /*49450*/  ISETP.LT.AND P4, PT, R138, UR7, !P1 ;  /* 0x000000078a007c0c */ /* 0x008fe2000cf81270 */
[----:B------:R-:W3:Y:S01]  /*49460*/  LDCU UR7, c[0x0][0x39c] ;  /* 0x00007380ff0777ac */ /* 0x000ee20008000800 */
[----:B------:R-:W-:-:S05]  /*49470*/  VIADD R3, R133, UR5 ;  /* 0x0000000585037c36 */ /* 0x000fca0008000000 */
[C---:B------:R-:W-:Y:S01]  /*49480*/  LEA R68, P5, R3.reuse, R2, 0x2 ;  /* 0x0000000203447211 */ /* 0x040fe200078a10ff */
[----:B------:R-:W-:-:S03]  /*49490*/  VIADD R73, R3, UR5 ;  /* 0x0000000503497c36 */ /* 0x000fc60008000000 */
[----:B------:R-:W-:Y:S01]  /*494a0*/  LEA.HI.X.SX32 R69, R3, R0, 0x2, P5 ;  /* 0x0000000003457211 */ /* 0x000fe200028f16ff */
[C---:B------:R-:W-:Y:S01]  /*494b0*/  VIADD R3, R73.reuse, UR5 ;  /* 0x0000000549037c36 */ /* 0x040fe20008000000 */
[----:B------:R-:W-:-:S03]  /*494c0*/  LEA R70, P5, R73, R2, 0x2 ;  /* 0x0000000249467211 */ /* 0x000fc600078a10ff */
[----:B------:R1:W-:Y:S01]  /*494d0*/  @P4 STG.E desc[UR22][R68.64], R78 ;  /* 0x0000004e44004986 */ /* 0x0003e2000c101916 */
[----:B------:R-:W-:Y:S02]  /*494e0*/  LEA.HI.X.SX32 R71, R73, R0, 0x2, P5 ;  /* 0x0000000049477211 */ /* 0x000fe400028f16ff */
[C---:B------:R-:W-:Y:S02]  /*494f0*/  IADD3 R73, PT, PT, R3.reuse, UR5, RZ ;  /* 0x0000000503497c10 */ /* 0x040fe4000fffe0ff */
[----:B-1----:R-:W-:-:S04]  /*49500*/  LEA R68, P5, R3, R2, 0x2 ;  /* 0x0000000203447211 */ /* 0x002fc800078a10ff */
[----:B------:R-:W-:Y:S01]  /*49510*/  LEA.HI.X.SX32 R69, R3, R0, 0x2, P5 ;  /* 0x0000000003457211 */ /* 0x000fe200028f16ff */
[----:B------:R-:W-:Y:S01]  /*49520*/  VIADD R3, R73, UR5 ;  /* 0x0000000549037c36 */ /* 0x000fe20008000000 */
[----:B----4-:R-:W-:Y:S01]  /*49530*/  ISETP.LT.AND P3, PT, R137, UR4, !P1 ;  /* 0x0000000489007c0c */ /* 0x010fe2000cf61270 */
[----:B------:R-:W1:Y:S01]  /*49540*/  LDCU UR4, c[0x0][0x39c] ;  /* 0x00007380ff0477ac */ /* 0x000e620008000800 */
[----:B------:R-:W-:Y:S01]  /*49550*/  ISETP.LT.AND P0, PT, R136, UR6, !P1 ;  /* 0x0000000688007c0c */ /* 0x000fe2000cf01270 */
[----:B------:R-:W4:Y:S01]  /*49560*/  LDCU UR6, c[0x0][0x39c] ;  /* 0x00007380ff0677ac */ /* 0x000f220008000800 */
[----:B---3--:R-:W-:Y:S01]  /*49570*/  ISETP.LT.AND P2, PT, R135, UR7, !P1 ;  /* 0x0000000787007c0c */ /* 0x008fe2000cf41270 */
[----:B------:R-:W5:Y:S01]  /*49580*/  LDCU UR7, c[0x0][0x39c] ;  /* 0x00007380ff0777ac */ /* 0x000f620008000800 */
[----:B-1----:R-:W-:Y:S01]  /*49590*/  ISETP.LT.AND P4, PT, R134, UR4, !P1 ;  /* 0x0000000486007c0c */ /* 0x002fe2000cf81270 */
[----:B------:R-:W1:Y:S06]  /*495a0*/  LDCU UR4, c[0x0][0x39c] ;  /* 0x00007380ff0477ac */ /* 0x000e6c0008000800 */
[----:B------:R3:W-:Y:S01]  /*495b0*/  @P3 STG.E desc[UR22][R70.64], R79 ;  /* 0x0000004f46003986 */ /* 0x0007e2000c101916 */
[----:B----4-:R-:W-:Y:S01]  /*495c0*/  ISETP.LT.AND P3, PT, R132, UR6, !P1 ;  /* 0x0000000684007c0c */ /* 0x010fe2000cf61270 */
[----:B------:R-:W4:Y:S02]  /*495d0*/  LDCU UR6, c[0x0][0x39c] ;  /* 0x00007380ff0677ac */ /* 0x000f240008000800 */
[----:B------:R1:W-:Y:S01]  /*495e0*/  @P0 STG.E desc[UR22][R68.64], R80 ;  /* 0x0000005044000986 */ /* 0x0003e2000c101916 */
[----:B---3--:R-:W-:-:S04]  /*495f0*/  LEA R70, P5, R73, R2, 0x2 ;  /* 0x0000000249467211 */ /* 0x008fc800078a10ff */
[----:B------:R-:W-:Y:S01]  /*49600*/  LEA.HI.X.SX32 R71, R73, R0, 0x2, P5 ;  /* 0x0000000049477211 */ /* 0x000fe200028f16ff */
[C---:B------:R-:W-:Y:S01]  /*49610*/  VIADD R73, R3.reuse, UR5 ;  /* 0x0000000503497c36 */ /* 0x040fe20008000000 */
[----:B-1----:R-:W-:Y:S02]  /*49620*/  LEA R68, P5, R3, R2, 0x2 ;  /* 0x0000000203447211 */ /* 0x002fe400078a10ff */
[----:B-----5:R-:W-:Y:S01]  /*49630*/  ISETP.LT.AND P0, PT, R75, UR7, !P1 ;  /* 0x000000074b007c0c */ /* 0x020fe2000cf01270 */
[----:B------:R1:W-:Y:S01]  /*49640*/  @P2 STG.E desc[UR22][R70.64], R81 ;  /* 0x0000005146002986 */ /* 0x0003e2000c101916 */
[----:B------:R-:W2:Y:S01]  /*49650*/  LDCU UR7, c[0x0][0x39c] ;  /* 0x00007380ff0777ac */ /* 0x000ea20008000800 */
[----:B------:R-:W-:Y:S02]  /*49660*/  ISETP.LT.AND P2, PT, R72, UR4, !P1 ;  /* 0x0000000448007c0c */ /* 0x000fe4000cf41270 */
[----:B------:R-:W3:Y:S01]  /*49670*/  LDL.LU R75, [R1+0x1360] ;  /* 0x00136000014b7983 */ /* 0x000ee20000300800 */
[----:B------:R-:W5:Y:S01]  /*49680*/  LDCU UR4, c[0x0][0x39c] ;  /* 0x00007380ff0477ac */ /* 0x000f620008000800 */
[----:B------:R-:W-:-:S02]  /*49690*/  LEA.HI.X.SX32 R69, R3, R0, 0x2, P5 ;  /* 0x0000000003457211 */ /* 0x000fc400028f16ff */
[----:B------:R-:W3:Y:S01]  /*496a0*/  LDL.LU R72, [R1+0x1364] ;  /* 0x0013640001487983 */ /* 0x000ee20000300800 */
[C---:B------:R-:W-:Y:S01]  /*496b0*/  VIADD R3, R73.reuse, UR5 ;  /* 0x0000000549037c36 */ /* 0x040fe20008000000 */
[C---:B-1----:R-:W-:Y:S02]  /*496c0*/  LEA R70, P5, R73.reuse, R2, 0x2 ;  /* 0x0000000249467211 */ /* 0x042fe400078a10ff */
[----:B------:R1:W-:Y:S01]  /*496d0*/  @P4 STG.E desc[UR22][R68.64], R82 ;  /* 0x0000005244004986 */ /* 0x0003e2000c101916 */
[----:B----4-:R-:W-:Y:S01]  /*496e0*/  ISETP.LT.AND P4, PT, R74, UR6, !P1 ;  /* 0x000000064a007c0c */ /* 0x010fe2000cf81270 */
[----:B------:R-:W3:Y:S01]  /*496f0*/  LDCU UR6, c[0x0][0x39c] ;  /* 0x00007380ff0677ac */ /* 0x000ee20008000800 */
[----:B------:R-:W-:Y:S01]  /*49700*/  LEA.HI.X.SX32 R71, R73, R0, 0x2, P5 ;  /* 0x0000000049477211 */ /* 0x000fe200028f16ff */
[----:B------:R-:W4:Y:S01]  /*49710*/  LDL.LU R74, [R1+0x1330] ;  /* 0x00133000014a7983 */ /* 0x000f220000300800 */
[----:B-1----:R-:W-:-:S04]  /*49720*/  LEA R68, P5, R3, R2, 0x2 ;  /* 0x0000000203447211 */ /* 0x002fc800078a10ff */
[----:B------:R-:W-:Y:S01]  /*49730*/  LEA.HI.X.SX32 R69, R3, R0, 0x2, P5 ;  /* 0x0000000003457211 */ /* 0x000fe200028f16ff */
[----:B------:R1:W-:Y:S01]  /*49740*/  @P3 STG.E desc[UR22][R70.64], R83 ;  /* 0x0000005346003986 */ /* 0x0003e2000c101916 */
[----:B--2---:R-:W-:-:S03]  /*49750*/  ISETP.LT.AND P3, PT, R77, UR7, !P1 ;  /* 0x000000074d007c0c */ /* 0x004fc6000cf61270 */
[----:B------:R2:W-:Y:S01]  /*49760*/  @P0 STG.E desc[UR22][R68.64], R84 ;  /* 0x0000005444000986 */ /* 0x0005e2000c101916 */
[----:B------:R-:W-:Y:S01]  /*49770*/  VIADD R73, R3, UR5 ;  /* 0x0000000503497c36 */ /* 0x000fe20008000000 */
[----:B------:R-:W3:Y:S01]  /*49780*/  LDCU UR7, c[0x0][0x39c] ;  /* 0x00007380ff0777ac */ /* 0x000ee20008000800 */
[----:B-----5:R-:W-:Y:S01]  /*49790*/  ISETP.LT.AND P0, PT, R76, UR4, !P1 ;  /* 0x000000044c007c0c */ /* 0x020fe2000cf01270 */
[----:B------:R-:W5:Y:S02]  /*497a0*/  LDL.LU R77, [R1+0x1338] ;  /* 0x00133800014d7983 */ /* 0x000f640000300800 */
[C---:B------:R-:W-:Y:S01]  /*497b0*/  IADD3 R3, PT, PT, R73.reuse, UR5, RZ ;  /* 0x0000000549037c10 */ /* 0x040fe2000fffe0ff */
[----:B------:R-:W4:Y:S01]  /*497c0*/  LDCU UR4, c[0x0][0x39c] ;  /* 0x00007380ff0477ac */ /* 0x000f220008000800 */
[----:B------:R-:W5:Y:S01]  /*497d0*/  LDL.LU R76, [R1+0x1340] ;  /* 0x00134000014c7983 */ /* 0x000f620000300800 */
[----:B-1----:R-:W-:-:S04]  /*497e0*/  LEA R70, P5, R73, R2, 0x2 ;  /* 0x0000000249467211 */ /* 0x002fc800078a10ff */
[----:B------:R-:W-:Y:S02]  /*497f0*/  LEA.HI.X.SX32 R71, R73, R0, 0x2, P5 ;  /* 0x0000000049477211 */ /* 0x000fe400028f16ff */
[C---:B--2---:R-:W-:Y:S01]  /*49800*/  LEA R68, P5, R3.reuse, R2, 0x2 ;  /* 0x0000000203447211 */ /* 0x044fe200078a10ff */
[----:B------:R-:W-:-:S03]  /*49810*/  VIADD R73, R3, UR5 ;  /* 0x0000000503497c36 */ /* 0x000fc60008000000 */
[----:B------:R-:W-:Y:S01]  /*49820*/  LEA.HI.X.SX32 R69, R3, R0, 0x2, P5 ;  /* 0x0000000003457211 */ /* 0x000fe200028f16ff */
[----:B------:R1:W-:Y:S01]  /*49830*/  @P2 STG.E desc[UR22][R70.64], R85 ;  /* 0x0000005546002986 */ /* 0x0003e2000c101916 */
[----:B------:R-:W-:-:S03]  /*49840*/  VIADD R3, R73, UR5 ;  /* 0x0000000549037c36 */ /* 0x000fc60008000000 */
[----:B------:R2:W-:Y:S01]  /*49850*/  @P4 STG.E desc[UR22][R68.64], R86 ;  /* 0x0000005644004986 */ /* 0x0005e2000c101916 */
[----:B-1----:R-:W-:-:S04]  /*49860*/  LEA R70, P5, R73, R2, 0x2 ;  /* 0x0000000249467211 */ /* 0x002fc800078a10ff */
[----:B------:R-:W-:Y:S01]  /*49870*/  LEA.HI.X.SX32 R71, R73, R0, 0x2, P5 ;  /* 0x0000000049477211 */ /* 0x000fe200028f16ff */
[C---:B------:R-:W-:Y:S01]  /*49880*/  VIADD R73, R3.reuse, UR5 ;  /* 0x0000000503497c36 */ /* 0x040fe20008000000 */
[----:B--2---:R-:W-:-:S03]  /*49890*/  LEA R68, P5, R3, R2, 0x2 ;  /* 0x0000000203447211 */ /* 0x004fc600078a10ff */
[----:B------:R1:W-:Y:S01]  /*498a0*/  @P3 STG.E desc[UR22][R70.64], R87 ;  /* 0x0000005746003986 */ /* 0x0003e2000c101916 */
[----:B------:R-:W-:Y:S02]  /*498b0*/  LEA.HI.X.SX32 R69, R3, R0, 0x2, P5 ;  /* 0x0000000003457211 */ /* 0x000fe400028f16ff */
[----:B-1----:R-:W-:-:S04]  /*498c0*/  LEA R70, P5, R73, R2, 0x2 ;  /* 0x0000000249467211 */ /* 0x002fc800078a10ff */
[----:B------:R-:W-:Y:S01]  /*498d0*/  LEA.HI.X.SX32 R71, R73, R0, 0x2, P5 ;  /* 0x0000000049477211 */ /* 0x000fe200028f16ff */
[----:B------:R1:W-:Y:S01]  /*498e0*/  @P0 STG.E desc[UR22][R68.64], R88 ;  /* 0x0000005844000986 */ /* 0x0003e2000c101916 */
[----:B---3--:R-:W-:Y:S01]  /*498f0*/  ISETP.LT.AND P2, PT, R75, UR6, !P1 ;  /* 0x000000064b007c0c */ /* 0x008fe2000cf41270 */
[----:B------:R-:W5:Y:S02]  /*49900*/  LDCU UR6, c[0x0][0x39c] ;  /* 0x00007380ff0677ac */ /* 0x000f640008000800 */
[----:B------:R-:W2:Y:S01]  /*49910*/  LDL.LU R75, [R1+0x1348] ;  /* 0x00134800014b7983 */ /* 0x000ea20000300800 */
[----:B------:R-:W-:Y:S01]  /*49920*/  ISETP.LT.AND P4, PT, R72, UR7, !P1 ;  /* 0x0000000748007c0c */ /* 0x000fe2000cf81270 */
[----:B------:R-:W3:Y:S02]  /*49930*/  LDCU UR7, c[0x0][0x39c] ;  /* 0x00007380ff0777ac */ /* 0x000ee40008000800 */
[----:B------:R-:W2:Y:S01]  /*49940*/  LDL.LU R72, [R1+0x1350] ;  /* 0x0013500001487983 */ /* 0x000ea20000300800 */
[----:B----4-:R-:W-:-:S05]  /*49950*/  ISETP.LT.AND P3, PT, R74, UR4, !P1 ;  /* 0x000000044a007c0c */ /* 0x010fca000cf61270 */
[----:B------:R4:W-:Y:S01]  /*49960*/  @P2 STG.E desc[UR22][R70.64], R89 ;  /* 0x0000005946002986 */ /* 0x0009e2000c101916 */
[----:B------:R-:W-:Y:S01]  /*49970*/  VIADD R3, R73, UR5 ;  /* 0x0000000549037c36 */ /* 0x000fe20008000000 */
[----:B------:R-:W2:Y:S02]  /*49980*/  LDCU UR4, c[0x0][0x39c] ;  /* 0x00007380ff0477ac */ /* 0x000ea40008000800 */
[----:B------:R-:W2:Y:S01]  /*49990*/  LDL.LU R74, [R1+0x1318] ;  /* 0x00131800014a7983 */ /* 0x000ea20000300800 */
[----:B-----5:R-:W-:Y:S01]  /*499a0*/  ISETP.LT.AND P0, PT, R77, UR6, !P1 ;  /* 0x000000064d007c0c */ /* 0x020fe2000cf01270 */
[----:B------:R-:W5:Y:S02]  /*499b0*/  LDCU UR6, c[0x0][0x39c] ;  /* 0x00007380ff0677ac */ /* 0x000f640008000800 */
[----:B------:R-:W2:Y:S01]  /*499c0*/  LDL.LU R77, [R1+0x131c] ;  /* 0x00131c00014d7983 */ /* 0x000ea20000300800 */
[----:B---3--:R-:W-:Y:S01]  /*499d0*/  ISETP.LT.AND P2, PT, R76, UR7, !P1 ;  /* 0x000000074c007c0c */ /* 0x008fe2000cf41270 */
[----:B------:R-:W3:Y:S02]  /*499e0*/  LDCU UR7, c[0x0][0x39c] ;  /* 0x00007380ff0777ac */ /* 0x000ee40008000800 */
[----:B------:R-:W2:Y:S01]  /*499f0*/  LDL.LU R76, [R1+0x1320] ;  /* 0x00132000014c7983 */ /* 0x000ea20000300800 */
[----:B-1----:R-:W-:-:S02]  /*49a00*/  LEA R68, P5, R3, R2, 0x2 ;  /* 0x0000000203447211 */ /* 0x002fc400078a10ff */
[C---:B------:R-:W-:Y:S02]  /*49a10*/  IADD3 R73, PT, PT, R3.reuse, UR5, RZ ;  /* 0x0000000503497c10 */ /* 0x040fe4000fffe0ff */
[----:B------:R-:W-:Y:S02]  /*49a20*/  LEA.HI.X.SX32 R69, R3, R0, 0x2, P5 ;  /* 0x0000000003457211 */ /* 0x000fe400028f16ff */
[C---:B----4-:R-:W-:Y:S01]  /*49a30*/  LEA R70, P5, R73.reuse, R2, 0x2 ;  /* 0x0000000249467211 */ /* 0x050fe200078a10ff */
        /* <DEDUP_REMOVED lines=8> */
[----:B----4-:R-:W-:-:S03]  /*49ac0*/  LEA R70, P5, R73, R2, 0x2 ;  /* 0x0000000249467211 */ /* 0x010fc600078a10ff */
[----:B------:R1:W-:Y:S01]  /*49ad0*/  @P0 STG.E desc[UR22][R68.64], R92 ;  /* 0x0000005c44000986 */ /* 0x0003e2000c101916 */
[----:B------:R-:W-:Y:S02]  /*49ae0*/  LEA.HI.X.SX32 R71, R73, R0, 0x2, P5 ;  /* 0x0000000049477211 */ /* 0x000fe400028f16ff */
[----:B-1----:R-:W-:-:S04]  /*49af0*/  LEA R68, P5, R3, R2, 0x2 ;  /* 0x0000000203447211 */ /* 0x002fc800078a10ff */
[----:B------:R-:W-:Y:S01]  /*49b00*/  LEA.HI.X.SX32 R69, R3, R0, 0x2, P5 ;  /* 0x0000000003457211 */ /* 0x000fe200028f16ff */
[----:B------:R1:W-:Y:S01]  /*49b10*/  @P2 STG.E desc[UR22][R70.64], R93 ;  /* 0x0000005d46002986 */ /* 0x0003e2000c101916 */
[----:B--2---:R-:W-:Y:S01]  /*49b20*/  ISETP.LT.AND P4, PT, R75, UR4, !P1 ;  /* 0x000000044b007c0c */ /* 0x004fe2000cf81270 */
[----:B------:R-:W2:Y:S02]  /*49b30*/  LDCU UR4, c[0x0][0x39c] ;  /* 0x00007380ff0477ac */ /* 0x000ea40008000800 */
[----:B------:R-:W4:Y:S01]  /*49b40*/  LDL.LU R75, [R1+0x1324] ;  /* 0x00132400014b7983 */ /* 0x000f220000300800 */
[----:B-----5:R-:W-:Y:S01]  /*49b50*/  ISETP.LT.AND P3, PT, R72, UR6, !P1 ;  /* 0x0000000648007c0c */ /* 0x020fe2000cf61270 */
[----:B------:R-:W5:Y:S02]  /*49b60*/  LDCU UR6, c[0x0][0x39c] ;  /* 0x00007380ff0677ac */ /* 0x000f640008000800 */
[----:B------:R-:W4:Y:S01]  /*49b70*/  LDL.LU R72, [R1+0x1328] ;  /* 0x0013280001487983 */ /* 0x000f220000300800 */
[----:B---3--:R-:W-:-:S05]  /*49b80*/  ISETP.LT.AND P0, PT, R74, UR7, !P1 ;  /* 0x000000074a007c0c */ /* 0x008fca000cf01270 */
[----:B------:R3:W-:Y:S01]  /*49b90*/  @P4 STG.E desc[UR22][R68.64], R94 ;  /* 0x0000005e44004986 */ /* 0x0007e2000c101916 */
[----:B------:R-:W-:Y:S01]  /*49ba0*/  VIADD R73, R3, UR5 ;  /* 0x0000000503497c36 */ /* 0x000fe20008000000 */
[----:B------:R-:W4:Y:S02]  /*49bb0*/  LDCU UR7, c[0x0][0x39c] ;  /* 0x00007380ff0777ac */ /* 0x000f240008000800 */
[----:B------:R-:W4:Y:S01]  /*49bc0*/  LDL.LU R74, [R1+0x12fc] ;  /* 0x0012fc00014a7983 */ /* 0x000f220000300800 */
[----:B--2---:R-:W-:Y:S01]  /*49bd0*/  ISETP.LT.AND P2, PT, R77, UR4, !P1 ;  /* 0x000000044d007c0c */ /* 0x004fe2000cf41270 */
[----:B------:R-:W2:Y:S02]  /*49be0*/  LDCU UR4, c[0x0][0x39c] ;  /* 0x00007380ff0477ac */ /* 0x000ea40008000800 */
[----:B------:R-:W4:Y:S01]  /*49bf0*/  LDL.LU R77, [R1+0x1304] ;  /* 0x00130400014d7983 */ /* 0x000f220000300800 */
[----:B-----5:R-:W-:Y:S01]  /*49c00*/  ISETP.LT.AND P4, PT, R76, UR6, !P1 ;  /* 0x000000064c007c0c */ /* 0x020fe2000cf81270 */
[----:B------:R-:W5:Y:S02]  /*49c10*/  LDCU UR6, c[0x0][0x39c] ;  /* 0x00007380ff0677ac */ /* 0x000f640008000800 */
[----:B------:R-:W4:Y:S01]  /*49c20*/  LDL.LU R76, [R1+0x1308] ;  /* 0x00130800014c7983 */ /* 0x000f220000300800 */
[----:B-1----:R-:W-:-:S02]  /*49c30*/  LEA R70, P5, R73, R2, 0x2 ;  /* 0x0000000249467211 */ /* 0x002fc400078a10ff */
[C---:B------:R-:W-:Y:S02]  /*49c40*/  IADD3 R3, PT, PT, R73.reuse, UR5, RZ ;  /* 0x0000000549037c10 */ /* 0x040fe4000fffe0ff */
[----:B------:R-:W-:Y:S02]  /*49c50*/  LEA.HI.X.SX32 R71, R73, R0, 0x2, P5 ;  /* 0x0000000049477211 */ /* 0x000fe400028f16ff */
[C---:B---3--:R-:W-:Y:S01]  /*49c60*/  LEA R68, P5, R3.reuse, R2, 0x2 ;  /* 0x0000000203447211 */ /* 0x048fe200078a10ff */
        /* <DEDUP_REMOVED lines=8> */
[----:B---3--:R-:W-:-:S03]  /*49cf0*/  LEA R68, P5, R3, R2, 0x2 ;  /* 0x0000000203447211 */ /* 0x008fc600078a10ff */
[----:B------:R1:W-:Y:S01]  /*49d00*/  @P2 STG.E desc[UR22][R70.64], R97 ;  /* 0x0000006146002986 */ /* 0x0003e2000c101916 */
[----:B------:R-:W-:Y:S02]  /*49d10*/  LEA.HI.X.SX32 R69, R3, R0, 0x2, P5 ;  /* 0x0000000003457211 */ /* 0x000fe400028f16ff */
[----:B-1----:R-:W-:-:S04]  /*49d20*/  LEA R70, P5, R73, R2, 0x2 ;  /* 0x0000000249467211 */ /* 0x002fc800078a10ff */
[----:B------:R-:W-:Y:S01]  /*49d30*/  LEA.HI.X.SX32 R71, R73, R0, 0x2, P5 ;  /* 0x0000000049477211 */ /* 0x000fe200028f16ff */
[----:B------:R1:W-:Y:S01]  /*49d40*/  @P4 STG.E desc[UR22][R68.64], R98 ;  /* 0x0000006244004986 */ /* 0x0003e2000c101916 */
[----:B----4-:R-:W-:Y:S01]  /*49d50*/  ISETP.LT.AND P3, PT, R75, UR7, !P1 ;  /* 0x000000074b007c0c */ /* 0x010fe2000cf61270 */
[----:B------:R-:W3:Y:S02]  /*49d60*/  LDCU UR7, c[0x0][0x39c] ;  /* 0x00007380ff0777ac */ /* 0x000ee40008000800 */
[----:B------:R-:W4:Y:S01]  /*49d70*/  LDL.LU R75, [R1+0x1310] ;  /* 0x00131000014b7983 */ /* 0x000f220000300800 */
[----:B--2---:R-:W-:Y:S01]  /*49d80*/  ISETP.LT.AND P0, PT, R72, UR4, !P1 ;  /* 0x0000000448007c0c */ /* 0x004fe2000cf01270 */
[----:B------:R-:W2:Y:S02]  /*49d90*/  LDCU UR4, c[0x0][0x39c] ;  /* 0x00007380ff0477ac */ /* 0x000ea40008000800 */
[----:B------:R-:W4:Y:S01]  /*49da0*/  LDL.LU R72, [R1+0x1314] ;  /* 0x0013140001487983 */ /* 0x000f220000300800 */
[----:B-----5:R-:W-:-:S05]  /*49db0*/  ISETP.LT.AND P2, PT, R74, UR6, !P1 ;  /* 0x000000064a007c0c */ /* 0x020fca000cf41270 */
[----:B------:R5:W-:Y:S01]  /*49dc0*/  @P3 STG.E desc[UR22][R70.64], R99 ;  /* 0x0000006346003986 */ /* 0x000be2000c101916 */
[----:B------:R-:W-:Y:S01]  /*49dd0*/  VIADD R3, R73, UR5 ;  /* 0x0000000549037c36 */ /* 0x000fe20008000000 */
[----:B------:R-:W4:Y:S02]  /*49de0*/  LDCU UR6, c[0x0][0x39c] ;  /* 0x00007380ff0677ac */ /* 0x000f240008000800 */
[----:B------:R-:W4:Y:S01]  /*49df0*/  LDL.LU R74, [R1+0x12dc] ;  /* 0x0012dc00014a7983 */ /* 0x000f220000300800 */
[----:B---3--:R-:W-:Y:S01]  /*49e00*/  ISETP.LT.AND P4, PT, R77, UR7, !P1 ;  /* 0x000000074d007c0c */ /* 0x008fe2000cf81270 */
[----:B------:R-:W3:Y:S02]  /*49e10*/  LDCU UR7, c[0x0][0x39c] ;  /* 0x00007380ff0777ac */ /* 0x000ee40008000800 */
[----:B------:R-:W4:Y:S01]  /*49e20*/  LDL.LU R77, [R1+0x12e0] ;  /* 0x0012e000014d7983 */ /* 0x000f220000300800 */
[----:B--2---:R-:W-:Y:S01]  /*49e30*/  ISETP.LT.AND P3, PT, R76, UR4, !P1 ;  /* 0x000000044c007c0c */ /* 0x004fe2000cf61270 */
[----:B------:R-:W2:Y:S02]  /*49e40*/  LDCU UR4, c[0x0][0x39c] ;  /* 0x00007380ff0477ac */ /* 0x000ea40008000800 */
[----:B------:R-:W4:Y:S01]  /*49e50*/  LDL.LU R76, [R1+0x12e4] ;  /* 0x0012e400014c7983 */ /* 0x000f220000300800 */
[----:B-1----:R-:W-:-:S02]  /*49e60*/  LEA R68, P5, R3, R2, 0x2 ;  /* 0x0000000203447211 */ /* 0x002fc400078a10ff */
[C---:B------:R-:W-:Y:S02]  /*49e70*/  IADD3 R73, PT, PT, R3.reuse, UR5, RZ ;  /* 0x0000000503497c10 */ /* 0x040fe4000fffe0ff */
[----:B------:R-:W-:Y:S02]  /*49e80*/  LEA.HI.X.SX32 R69, R3, R0, 0x2, P5 ;  /* 0x0000000003457211 */ /* 0x000fe400028f16ff */
[C---:B-----5:R-:W-:Y:S01]  /*49e90*/  LEA R70, P5, R73.reuse, R2, 0x2 ;  /* 0x0000000249467211 */ /* 0x060fe200078a10ff */
        /* <DEDUP_REMOVED lines=8> */
[----:B-----5:R-:W-:-:S03]  /*49f20*/  LEA R70, P5, R73, R2, 0x2 ;  /* 0x0000000249467211 */ /* 0x020fc600078a10ff */
[----:B------:R1:W-:Y:S01]  /*49f30*/  @P4 STG.E desc[UR22][R68.64], R102 ;  /* 0x0000006644004986 */ /* 0x0003e2000c101916 */
[----:B------:R-:W-:Y:S02]  /*49f40*/  LEA.HI.X.SX32 R71, R73, R0, 0x2, P5 ;  /* 0x0000000049477211 */ /* 0x000fe400028f16ff */
[----:B-1----:R-:W-:-:S04]  /*49f50*/  LEA R68, P5, R3, R2, 0x2 ;  /* 0x0000000203447211 */ /* 0x002fc800078a10ff */
[----:B------:R-:W-:Y:S01]  /*49f60*/  LEA.HI.X.SX32 R69, R3, R0, 0x2, P5 ;  /* 0x0000000003457211 */ /* 0x000fe200028f16ff */
[----:B------:R1:W-:Y:S01]  /*49f70*/  @P3 STG.E desc[UR22][R70.64], R103 ;  /* 0x0000006746003986 */ /* 0x0003e2000c101916 */
[----:B----4-:R-:W-:Y:S01]  /*49f80*/  ISETP.LT.AND P0, PT, R75, UR6, !P1 ;  /* 0x000000064b007c0c */ /* 0x010fe2000cf01270 */
[----:B------:R-:W4:Y:S02]  /*49f90*/  LDCU UR6, c[0x0][0x39c] ;  /* 0x00007380ff0677ac */ /* 0x000f240008000800 */
[----:B------:R-:W5:Y:S01]  /*49fa0*/  LDL.LU R75, [R1+0x12ec] ;  /* 0x0012ec00014b7983 */ /* 0x000f620000300800 */
[----:B---3--:R-:W-:Y:S01]  /*49fb0*/  ISETP.LT.AND P2, PT, R72, UR7, !P1 ;  /* 0x0000000748007c0c */ /* 0x008fe2000cf41270 */
[----:B------:R-:W3:Y:S02]  /*49fc0*/  LDCU UR7, c[0x0][0x39c] ;  /* 0x00007380ff0777ac */ /* 0x000ee40008000800 */
[----:B------:R-:W5:Y:S01]  /*49fd0*/  LDL.LU R72, [R1+0x12f0] ;  /* 0x0012f00001487983 */ /* 0x000f620000300800 */
[----:B--2---:R-:W-:-:S05]  /*49fe0*/  ISETP.LT.AND P4, PT, R74, UR4, !P1 ;  /* 0x000000044a007c0c */ /* 0x004fca000cf81270 */
[----:B------:R2:W-:Y:S01]  /*49ff0*/  @P0 STG.E desc[UR22][R68.64], R104 ;  /* 0x0000006844000986 */ /* 0x0005e2000c101916 */
[----:B------:R-:W-:Y:S01]  /*4a000*/  VIADD R73, R3, UR5 ;  /* 0x0000000503497c36 */ /* 0x000fe20008000000 */
[----:B------:R-:W5:Y:S02]  /*4a010*/  LDCU UR4, c[0x0][0x39c] ;  /* 0x00007380ff0477ac */ /* 0x000f640008000800 */
[----:B------:R-:W5:Y:S01]  /*4a020*/  LDL.LU R74, [R1+0x12c8] ;  /* 0x0012c800014a7983 */ /* 0x000f620000300800 */
[----:B----4-:R-:W-:Y:S01]  /*4a030*/  ISETP.LT.AND P3, PT, R77, UR6, !P1 ;  /* 0x000000064d007c0c */ /* 0x010fe2000cf61270 */
[----:B------:R-:W4:Y:S02]  /*4a040*/  LDCU UR6, c[0x0][0x39c] ;  /* 0x00007380ff0677ac */ /* 0x000f240008000800 */
[----:B------:R-:W5:Y:S01]  /*4a050*/  LDL.LU R77, [R1+0x12cc] ;  /* 0x0012cc00014d7983 */ /* 0x000f620000300800 */
[----:B---3--:R-:W-:Y:S01]  /*4a060*/  ISETP.LT.AND P0, PT, R76, UR7, !P1 ;  /* 0x000000074c007c0c */ /* 0x008fe2000cf01270 */
[----:B------:R-:W3:Y:S02]  /*4a070*/  LDCU UR7, c[0x0][0x39c] ;  /* 0x00007380ff0777ac */ /* 0x000ee40008000800 */
[----:B------:R-:W5:Y:S01]  /*4a080*/  LDL.LU R76, [R1+0x12d0] ;  /* 0x0012d000014c7983 */ /* 0x000f620000300800 */
[----:B-1----:R-:W-:-:S02]  /*4a090*/  LEA R70, P5, R73, R2, 0x2 ;  /* 0x0000000249467211 */ /* 0x002fc400078a10ff */
[C---:B------:R-:W-:Y:S02]  /*4a0a0*/  IADD3 R3, PT, PT, R73.reuse, UR5, RZ ;  /* 0x0000000549037c10 */ /* 0x040fe4000fffe0ff */
        /* <DEDUP_REMOVED lines=16> */
[----:B-----5:R-:W-:Y:S01]  /*4a1b0*/  ISETP.LT.AND P2, PT, R75, UR4, !P1 ;  /* 0x000000044b007c0c */ /* 0x020fe2000cf41270 */
[----:B------:R-:W2:Y:S02]  /*4a1c0*/  LDCU UR4, c[0x0][0x39c] ;  /* 0x00007380ff0477ac */ /* 0x000ea40008000800 */
[----:B------:R-:W5:Y:S01]  /*4a1d0*/  LDL.LU R75, [R1+0x12d4] ;  /* 0x0012d400014b7983 */ /* 0x000f620000300800 */
[----:B----4-:R-:W-:Y:S01]  /*4a1e0*/  ISETP.LT.AND P4, PT, R72, UR6, !P1 ;  /* 0x0000000648007c0c */ /* 0x010fe2000cf81270 */
[----:B------:R-:W4:Y:S02]  /*4a1f0*/  LDCU UR6, c[0x0][0x39c] ;  /* 0x00007380ff0677ac */ /* 0x000f240008000800 */
[----:B------:R-:W5:Y:S06]  /*4a200*/  LDL.LU R72, [R1+0x12d8] ;  /* 0x0012d80001487983 */ /* 0x000f6c0000300800 */
[----:B------:R1:W-:Y:S01]  /*4a210*/  @P2 STG.E desc[UR22][R70.64], R109 ;  /* 0x0000006d46002986 */ /* 0x0003e2000c101916 */
[----:B---3--:R-:W-:Y:S01]  /*4a220*/  ISETP.LT.AND P3, PT, R74, UR7, !P1 ;  /* 0x000000074a007c0c */ /* 0x008fe2000cf61270 */
[----:B------:R-:W-:-:S02]  /*4a230*/  VIADD R3, R73, UR5 ;  /* 0x0000000549037c36 */ /* 0x000fc40008000000 */
[----:B------:R-:W3:Y:S01]  /*4a240*/  LDL.LU R74, [R1+0x12b4] ;  /* 0x0012b400014a7983 */ /* 0x000ee20000300800 */
[----:B------:R-:W5:Y:S03]  /*4a250*/  LDCU UR7, c[0x0][0x39c] ;  /* 0x00007380ff0777ac */ /* 0x000f660008000800 */
[----:B------:R-:W3:Y:S01]  /*4a260*/  LDL.LU R78, [R1+0x12ac] ;  /* 0x0012ac00014e7983 */ /* 0x000ee20000300800 */
[----:B----4-:R-:W-:Y:S01]  /*4a270*/  ISETP.LT.AND P2, PT, R76, UR6, !P1 ;  /* 0x000000064c007c0c */ /* 0x010fe2000cf41270 */
[----:B------:R-:W3:Y:S02]  /*4a280*/  LDCU UR6, c[0x0][0x39c] ;  /* 0x00007380ff0677ac */ /* 0x000ee40008000800 */
[----:B------:R-:W4:Y:S01]  /*4a290*/  LDL.LU R76, [R1+0x12a8] ;  /* 0x0012a800014c7983 */ /* 0x000f220000300800 */
[----:B--2---:R-:W-:Y:S01]  /*4a2a0*/  ISETP.LT.AND P0, PT, R77, UR4, !P1 ;  /* 0x000000044d007c0c */ /* 0x004fe2000cf01270 */
[----:B------:R-:W2:Y:S01]  /*4a2b0*/  LDCU UR4, c[0x0][0x39c] ;  /* 0x00007380ff0477ac */ /* 0x000ea20008000800 */
[C---:B-1----:R-:W-:Y:S01]  /*4a2c0*/  LEA R68, P5, R3.reuse, R2, 0x2 ;  /* 0x0000000203447211 */ /* 0x042fe200078a10ff */
[----:B------:R-:W4:Y:S01]  /*4a2d0*/  LDL.LU R80, [R1+0x12a4] ;  /* 0x0012a40001507983 */ /* 0x000f220000300800 */
[----:B------:R-:W-:-:S02]  /*4a2e0*/  IADD3 R73, PT, PT, R3, UR5, RZ ;  /* 0x0000000503497c10 */ /* 0x000fc4000fffe0ff */
[----:B------:R-:W-:Y:S01]  /*4a2f0*/  LEA.HI.X.SX32 R69, R3, R0, 0x2, P5 ;  /* 0x0000000003457211 */ /* 0x000fe200028f16ff */
[----:B------:R-:W4:Y:S01]  /*4a300*/  LDL.LU R77, [R1+0x12a0] ;  /* 0x0012a000014d7983 */ /* 0x000f220000300800 */
[C---:B------:R-:W-:Y:S01]  /*4a310*/  LEA R70, P5, R73.reuse, R2, 0x2 ;  /* 0x0000000249467211 */ /* 0x040fe200078a10ff */
[C---:B------:R-:W-:Y:S02]  /*4a320*/  VIADD R3, R73.reuse, UR5 ;  /* 0x0000000549037c36 */ /* 0x040fe40008000000 */
[----:B------:R1:W-:Y:S01]  /*4a330*/  @P4 STG.E desc[UR22][R68.64], R110 ;  /* 0x0000006e44004986 */ /* 0x0003e2000c101916 */
[----:B------:R-:W-:Y:S01]  /*4a340*/  LEA.HI.X.SX32 R71, R73, R0, 0x2, P5 ;  /* 0x0000000049477211 */ /* 0x000fe200028f16ff */
[C---:B------:R-:W-:Y:S02]  /*4a350*/  VIADD R73, R3.reuse, UR5 ;  /* 0x0000000503497c36 */ /* 0x040fe40008000000 */
[----:B------:R-:W4:Y:S04]  /*4a360*/  LDL.LU R79, [R1+0x1288] ;  /* 0x00128800014f7983 */ /* 0x000f280000300800 */
[----:B------:R2:W-:Y:S01]  /*4a370*/  @P3 STG.E desc[UR22][R70.64], R111 ;  /* 0x0000006f46003986 */ /* 0x0005e2000c101916 */
[----:B-1----:R-:W-:-:S04]  /*4a380*/  LEA R68, P5, R3, R2, 0x2 ;  /* 0x0000000203447211 */ /* 0x002fc800078a10ff */
[----:B------:R-:W-:Y:S01]  /*4a390*/  LEA.HI.X.SX32 R69, R3, R0, 0x2, P5 ;  /* 0x0000000003457211 */ /* 0x000fe200028f16ff */
[----:B------:R-:W-:-:S04]  /*4a3a0*/  VIADD R3, R73, UR5 ;  /* 0x0000000549037c36 */ /* 0x000fc80008000000 */
[----:B------:R1:W-:Y:S01]  /*4a3b0*/  @P0 STG.E desc[UR22][R68.64], R112 ;  /* 0x0000007044000986 */ /* 0x0003e2000c101916 */
[----:B-----5:R-:W-:Y:S01]  /*4a3c0*/  ISETP.LT.AND P4, PT, R75, UR7, !P1 ;  /* 0x000000074b007c0c */ /* 0x020fe2000cf81270 */
[----:B------:R-:W5:Y:S01]  /*4a3d0*/  LDCU UR7, c[0x0][0x39c] ;  /* 0x00007380ff0777ac */ /* 0x000f620008000800 */
[----:B--2---:R-:W-:Y:S01]  /*4a3e0*/  ISETP.LT.AND P3, PT, R72, UR4, !P1 ;  /* 0x0000000448007c0c */ /* 0x004fe2000cf61270 */
[----:B------:R-:W4:Y:S01]  /*4a3f0*/  LDCU UR4, c[0x0][0x39c] ;  /* 0x00007380ff0477ac */ /* 0x000f220008000800 */
[----:B------:R-:W-:-:S04]  /*4a400*/  LEA R72, P5, R73, R2, 0x2 ;  /* 0x0000000249487211 */ /* 0x000fc800078a10ff */
[----:B------:R-:W-:-:S05]  /*4a410*/  LEA.HI.X.SX32 R73, R73, R0, 0x2, P5 ;  /* 0x0000000049497211 */ /* 0x000fca00028f16ff */
[----:B------:R2:W-:Y:S01]  /*4a420*/  @P2 STG.E desc[UR22][R72.64], R113 ;  /* 0x0000007148002986 */ /* 0x0005e2000c101916 */
[----:B---3--:R-:W-:Y:S01]  /*4a430*/  ISETP.LT.AND P0, PT, R74, UR6, !P1 ;  /* 0x000000064a007c0c */ /* 0x008fe2000cf01270 */
[C---:B------:R-:W-:Y:S01]  /*4a440*/  VIADD R71, R3.reuse, UR5 ;  /* 0x0000000503477c36 */ /* 0x040fe20008000000 */
[C---:B------:R-:W-:Y:S01]  /*4a450*/  LEA R74, P5, R3.reuse, R2, 0x2 ;  /* 0x00000002034a7211 */ /* 0x040fe200078a10ff */
[----:B------:R-:W3:Y:S03]  /*4a460*/  LDCU UR6, c[0x0][0x39c] ;  /* 0x00007380ff0677ac */ /* 0x000ee60008000800 */
[----:B------:R-:W-:Y:S02]  /*4a470*/  LEA.HI.X.SX32 R75, R3, R0, 0x2, P5 ;  /* 0x00000000034b7211 */ /* 0x000fe400028f16ff */
[----:B-----5:R-:W-:Y:S01]  /*4a480*/  ISETP.LT.AND P2, PT, R78, UR7, !P1 ;  /* 0x000000074e007c0c */ /* 0x020fe2000cf41270 */
[----:B------:R-:W5:Y:S01]  /*4a490*/  LDCU UR7, c[0x0][0x39c] ;  /* 0x00007380ff0777ac */ /* 0x000f620008000800 */
[----:B------:R-:W5:Y:S04]  /*4a4a0*/  LDL.LU R78, [R1+0x1284] ;  /* 0x00128400014e7983 */ /* 0x000f680000300800 */
[----:B------:R2:W-:Y:S01]  /*4a4b0*/  @P4 STG.E desc[UR22][R74.64], R114 ;  /* 0x000000724a004986 */ /* 0x0005e2000c101916 */
[----:B----4-:R-:W-:Y:S01]  /*4a4c0*/  ISETP.LT.AND P4, PT, R76, UR4, !P1 ;  /* 0x000000044c007c0c */ /* 0x010fe2000cf81270 */
[----:B------:R-:W4:Y:S02]  /*4a4d0*/  LDCU UR4, c[0x0][0x39c] ;  /* 0x00007380ff0477ac */ /* 0x000f240008000800 */
[----:B------:R-:W5:Y:S01]  /*4a4e0*/  LDL.LU R76, [R1+0x1280] ;  /* 0x00128000014c7983 */ /* 0x000f620000300800 */
[----:B------:R-:W-:-:S02]  /*4a4f0*/  LEA R70, P5, R71, R2, 0x2 ;  /* 0x0000000247467211 */ /* 0x000fc400078a10ff */
[C---:B------:R-:W-:Y:S01]  /*4a500*/  IADD3 R3, PT, PT, R71.reuse, UR5, RZ ;  /* 0x0000000547037c10 */ /* 0x040fe2000fffe0ff */
[----:B------:R-:W5:Y:S01]  /*4a510*/  LDL.LU R81, [R1+0x127c] ;  /* 0x00127c0001517983 */ /* 0x000f620000300800 */
[----:B------:R-:W-:Y:S02]  /*4a520*/  LEA.HI.X.SX32 R71, R71, R0, 0x2, P5 ;  /* 0x0000000047477211 */ /* 0x000fe400028f16ff */
[C---:B-1----:R-:W-:Y:S01]  /*4a530*/  LEA R68, P5, R3.reuse, R2, 0x2 ;  /* 0x0000000203447211 */ /* 0x042fe200078a10ff */
[----:B--2---:R-:W-:-:S03]  /*4a540*/  VIADD R73, R3, UR5 ;  /* 0x0000000503497c36 */ /* 0x004fc60008000000 */
[----:B------:R-:W-:Y:S02]  /*4a550*/  LEA.HI.X.SX32 R69, R3, R0, 0x2, P5 ;  /* 0x0000000003457211 */ /* 0x000fe400028f16ff */
[C---:B------:R-:W-:Y:S01]  /*4a560*/  LEA R72, P5, R73.reuse, R2, 0x2 ;  /* 0x0000000249487211 */ /* 0x040fe200078a10ff */
[----:B------:R-:W-:-:S03]  /*4a570*/  VIADD R3, R73, UR5 ;  /* 0x0000000549037c36 */ /* 0x000fc60008000000 */
[----:B------:R-:W-:Y:S01]  /*4a580*/  LEA.HI.X.SX32 R73, R73, R0, 0x2, P5 ;  /* 0x0000000049497211 */ /* 0x000fe200028f16ff */
[----:B------:R1:W-:Y:S01]  /*4a590*/  @P3 STG.E desc[UR22][R70.64], R115 ;  /* 0x0000007346003986 */ /* 0x0003e2000c101916 */
[----:B---3--:R-:W-:Y:S01]  /*4a5a0*/  ISETP.LT.AND P3, PT, R80, UR6, !P1 ;  /* 0x0000000650007c0c */ /* 0x008fe2000cf61270 */
[----:B------:R-:W2:Y:S02]  /*4a5b0*/  LDCU UR6, c[0x0][0x39c] ;  /* 0x00007380ff0677ac */ /* 0x000ea40008000800 */
[----:B------:R3:W-:Y:S01]  /*4a5c0*/  @P0 STG.E desc[UR22][R68.64], R116 ;  /* 0x0000007444000986 */ /* 0x0007e2000c101916 */
[----:B-----5:R-:W-:Y:S01]  /*4a5d0*/  ISETP.LT.AND P0, PT, R77, UR7, !P1 ;  /* 0x000000074d007c0c */ /* 0x020fe2000cf01270 */
[----:B------:R-:W5:Y:S02]  /*4a5e0*/  LDCU UR7, c[0x0][0x39c] ;  /* 0x00007380ff0777ac */ /* 0x000f640008000800 */
[----:B------:R2:W-:Y:S01]  /*4a5f0*/  @P2 STG.E desc[UR22][R72.64], R117 ;  /* 0x0000007548002986 */ /* 0x0005e2000c101916 */
[----:B----4-:R-:W-:-:S03]  /*4a600*/  ISETP.LT.AND P2, PT, R79, UR4, !P1 ;  /* 0x000000044f007c0c */ /* 0x010fc6000cf41270 */
[----:B------:R-:W4:Y:S01]  /*4a610*/  LDL.LU R80, [R1+0x1270] ;  /* 0x0012700001507983 */ /* 0x000f220000300800 */
[C---:B------:R-:W-:Y:S01]  /*4a620*/  LEA R74, P5, R3.reuse, R2, 0x2 ;  /* 0x00000002034a7211 */ /* 0x040fe200078a10ff */
[C---:B------:R-:W-:Y:S01]  /*4a630*/  VIADD R77, R3.reuse, UR5 ;  /* 0x00000005034d7c36 */ /* 0x040fe20008000000 */
[----:B------:R-:W2:Y:S01]  /*4a640*/  LDCU UR4, c[0x0][0x39c] ;  /* 0x00007380ff0477ac */ /* 0x000ea20008000800 */
[----:B------:R-:W4:Y:S01]  /*4a650*/  LDL.LU R79, [R1+0x1260] ;  /* 0x00126000014f7983 */ /* 0x000f220000300800 */
[----:B------:R-:W-:Y:S02]  /*4a660*/  LEA.HI.X.SX32 R75, R3, R0, 0x2, P5 ;  /* 0x00000000034b7211 */ /* 0x000fe400028f16ff */
[----:B-1----:R-:W-:-:S04]  /*4a670*/  LEA R70, P5, R77, R2, 0x2 ;  /* 0x000000024d467211 */ /* 0x002fc800078a10ff */
[C---:B------:R-:W-:Y:S01]  /*4a680*/  LEA.HI.X.SX32 R71, R77.reuse, R0, 0x2, P5 ;  /* 0x000000004d477211 */ /* 0x040fe200028f16ff */
[----:B------:R1:W-:Y:S04]  /*4a690*/  @P4 STG.E desc[UR22][R74.64], R118 ;  /* 0x000000764a004986 */ /* 0x0003e8000c101916 */
[----:B------:R1:W-:Y:S01]  /*4a6a0*/  @P3 STG.E desc[UR22][R70.64], R119 ;  /* 0x0000007746003986 */ /* 0x0003e2000c101916 */
[----:B--2---:R-:W-:Y:S01]  /*4a6b0*/  ISETP.LT.AND P4, PT, R78, UR6, !P1 ;  /* 0x000000064e007c0c */ /* 0x004fe2000cf81270 */
[----:B------:R-:W-:Y:S02]  /*4a6c0*/  VIADD R3, R77, UR5 ;  /* 0x000000054d037c36 */ /* 0x000fe40008000000 */
[----:B------:R-:W2:Y:S01]  /*4a6d0*/  LDL.LU R78, [R1+0x1258] ;  /* 0x00125800014e7983 */ /* 0x000ea20000300800 */
[----:B------:R-:W4:Y:S01]  /*4a6e0*/  LDCU UR6, c[0x0][0x39c] ;  /* 0x00007380ff0677ac */ /* 0x000f220008000800 */
[----:B-----5:R-:W-:Y:S01]  /*4a6f0*/  ISETP.LT.AND P3, PT, R76, UR7, !P1 ;  /* 0x000000074c007c0c */ /* 0x020fe2000cf61270 */
[----:B------:R-:W5:Y:S01]  /*4a700*/  LDCU UR7, c[0x0][0x39c] ;  /* 0x00007380ff0777ac */ /* 0x000f620008000800 */
[----:B------:R-:W2:Y:S01]  /*4a710*/  LDL.LU R76, [R1+0x124c] ;  /* 0x00124c00014c7983 */ /* 0x000ea20000300800 */
[----:B---3--:R-:W-:-:S02]  /*4a720*/  LEA R68, P5, R3, R2, 0x2 ;  /* 0x0000000203447211 */ /* 0x008fc400078a10ff */
[C---:B------:R-:W-:Y:S02]  /*4a730*/  IADD3 R73, PT, PT, R3.reuse, UR5, RZ ;  /* 0x0000000503497c10 */ /* 0x040fe4000fffe0ff */
[----:B------:R-:W-:Y:S02]  /*4a740*/  LEA.HI.X.SX32 R69, R3, R0, 0x2, P5 ;  /* 0x0000000003457211 */ /* 0x000fe400028f16ff */
[C---:B------:R-:W-:Y:S01]  /*4a750*/  LEA R72, P5, R73.reuse, R2, 0x2 ;  /* 0x0000000249487211 */ /* 0x040fe200078a10ff */
[----:B------:R-:W-:-:S03]  /*4a760*/  VIADD R3, R73, UR5 ;  /* 0x0000000549037c36 */ /* 0x000fc60008000000 */
[----:B------:R-:W-:Y:S02]  /*4a770*/  LEA.HI.X.SX32 R73, R73, R0, 0x2, P5 ;  /* 0x0000000049497211 */ /* 0x000fe400028f16ff */
[C---:B-1----:R-:W-:Y:S01]  /*4a780*/  LEA R74, P5, R3.reuse, R2, 0x2 ;  /* 0x00000002034a7211 */ /* 0x042fe200078a10ff */
[----:B------:R1:W-:Y:S03]  /*4a790*/  @P0 STG.E desc[UR22][R68.64], R120 ;  /* 0x0000007844000986 */ /* 0x0003e6000c101916 */
[C---:B------:R-:W-:Y:S01]  /*4a7a0*/  LEA.HI.X.SX32 R75, R3.reuse, R0, 0x2, P5 ;  /* 0x00000000034b7211 */ /* 0x040fe200028f16ff */
[----:B------:R-:W-:Y:S01]  /*4a7b0*/  VIADD R71, R3, UR5 ;  /* 0x0000000503477c36 */ /* 0x000fe20008000000 */
[----:B------:R-:W-:Y:S01]  /*4a7c0*/  ISETP.LT.AND P0, PT, R81, UR4, !P1 ;  /* 0x0000000451007c0c */ /* 0x000fe2000cf01270 */
[----:B------:R3:W-:Y:S01]  /*4a7d0*/  @P2 STG.E desc[UR22][R72.64], R121 ;  /* 0x0000007948002986 */ /* 0x0007e2000c101916 */
[----:B------:R-:W2:Y:S03]  /*4a7e0*/  LDCU UR4, c[0x0][0x39c] ;  /* 0x00007380ff0477ac */ /* 0x000ea60008000800 */
[----:B------:R-:W3:Y:S01]  /*4a7f0*/  LDL.LU R81, [R1+0x1240] ;  /* 0x0012400001517983 */ /* 0x000ee20000300800 */
[----:B----4-:R-:W-:-:S03]  /*4a800*/  ISETP.LT.AND P2, PT, R80, UR6, !P1 ;  /* 0x0000000650007c0c */ /* 0x010fc6000cf41270 */
[----:B------:R4:W-:Y:S01]  /*4a810*/  @P4 STG.E desc[UR22][R74.64], R122 ;  /* 0x0000007a4a004986 */ /* 0x0009e2000c101916 */
[----:B------:R-:W2:Y:S01]  /*4a820*/  LDCU UR6, c[0x0][0x39c] ;  /* 0x00007380ff0677ac */ /* 0x000ea20008000800 */
[----:B-----5:R-:W-:Y:S02]  /*4a830*/  ISETP.LT.AND P4, PT, R79, UR7, !P1 ;  /* 0x000000074f007c0c */ /* 0x020fe4000cf81270 */
[----:B------:R-:W5:Y:S01]  /*4a840*/  LDL.LU R80, [R1+0x123c] ;  /* 0x00123c0001507983 */ /* 0x000f620000300800 */
[C---:B------:R-:W-:Y:S01]  /*4a850*/  LEA R70, P5, R71.reuse, R2, 0x2 ;  /* 0x0000000247467211 */ /* 0x040fe200078a10ff */
[C---:B------:R-:W-:Y:S01]  /*4a860*/  VIADD R3, R71.reuse, UR5 ;  /* 0x0000000547037c36 */ /* 0x040fe20008000000 */
[----:B------:R-:W2:Y:S01]  /*4a870*/  LDCU UR7, c[0x0][0x39c] ;  /* 0x00007380ff0777ac */ /* 0x000ea20008000800 */
[----:B------:R-:W5:Y:S01]  /*4a880*/  LDL.LU R79, [R1+0x122c] ;  /* 0x00122c00014f7983 */ /* 0x000f620000300800 */
        /* <DEDUP_REMOVED lines=8> */
[----:B------:R-:W5:Y:S01]  /*4a910*/  LDCU UR4, c[0x0][0x39c] ;  /* 0x00007380ff0477ac */ /* 0x000f620008000800 */
[----:B------:R-:W-:Y:S01]  /*4a920*/  ISETP.LT.AND P0, PT, R76, UR6, !P1 ;  /* 0x000000064c007c0c */ /* 0x000fe2000cf01270 */
[----:B------:R-:W3:Y:S01]  /*4a930*/  LDCU UR6, c[0x0][0x39c] ;  /* 0x00007380ff0677ac */ /* 0x000ee20008000800 */
[----:B------:R-:W2:Y:S01]  /*4a940*/  LDL.LU R76, [R1+0x121c] ;  /* 0x00121c00014c7983 */ /* 0x000ea20000300800 */
[----:B---3--:R-:W-:-:S02]  /*4a950*/  LEA R72, P5, R77, R2, 0x2 ;  /* 0x000000024d487211 */ /* 0x008fc400078a10ff */
[C---:B------:R-:W-:Y:S02]  /*4a960*/  IADD3 R3, PT, PT, R77.reuse, UR5, RZ ;  /* 0x000000054d037c10 */ /* 0x040fe4000fffe0ff */
[----:B------:R-:W-:Y:S02]  /*4a970*/  LEA.HI.X.SX32 R73, R77, R0, 0x2, P5 ;  /* 0x000000004d497211 */ /* 0x000fe400028f16ff */
[C---:B----4-:R-:W-:Y:S01]  /*4a980*/  LEA R74, P5, R3.reuse, R2, 0x2 ;  /* 0x00000002034a7211 */ /* 0x050fe200078a10ff */
[----:B-1----:R-:W-:-:S03]  /*4a990*/  VIADD R71, R3, UR5 ;  /* 0x0000000503477c36 */ /* 0x002fc60008000000 */
[----:B------:R-:W-:Y:S02]  /*4a9a0*/  LEA.HI.X.SX32 R75, R3, R0, 0x2, P5 ;  /* 0x00000000034b7211 */ /* 0x000fe400028f16ff */
[C---:B------:R-:W-:Y:S01]  /*4a9b0*/  LEA R70, P5, R71.reuse, R2, 0x2 ;  /* 0x0000000247467211 */ /* 0x040fe200078a10ff */
[----:B------:R-:W-:-:S03]  /*4a9c0*/  VIADD R3, R71, UR5 ;  /* 0x0000000547037c36 */ /* 0x000fc60008000000 */
[----:B------:R-:W-:Y:S01]  /*4a9d0*/  LEA.HI.X.SX32 R71, R71, R0, 0x2, P5 ;  /* 0x0000000047477211 */ /* 0x000fe200028f16ff */
[----:B------:R1:W-:Y:S01]  /*4a9e0*/  @P2 STG.E desc[UR22][R72.64], R125 ;  /* 0x0000007d48002986 */ /* 0x0003e2000c101916 */
[----:B------:R-:W-:-:S03]  /*4a9f0*/  ISETP.LT.AND P2, PT, R81, UR7, !P1 ;  /* 0x0000000751007c0c */ /* 0x000fc6000cf41270 */
[----:B------:R3:W-:Y:S01]  /*4aa00*/  @P4 STG.E desc[UR22][R74.64], R126 ;  /* 0x0000007e4a004986 */ /* 0x0007e2000c101916 */
[----:B------:R-:W2:Y:S03]  /*4aa10*/  LDCU UR7, c[0x0][0x39c] ;  /* 0x00007380ff0777ac */ /* 0x000ea60008000800 */
[----:B------:R-:W4:Y:S01]  /*4aa20*/  LDL.LU R81, [R1+0x1218] ;  /* 0x0012180001517983 */ /* 0x000f220000300800 */
[----:B-----5:R-:W-:-:S03]  /*4aa30*/  ISETP.LT.AND P4, PT, R80, UR4, !P1 ;  /* 0x0000000450007c0c */ /* 0x020fc6000cf81270 */
[----:B------:R5:W-:Y:S01]  /*4aa40*/  @P3 STG.E desc[UR22][R70.64], R127 ;  /* 0x0000007f46003986 */ /* 0x000be2000c101916 */
[----:B------:R-:W2:Y:S01]  /*4aa50*/  LDCU UR4, c[0x0][0x39c] ;  /* 0x00007380ff0477ac */ /* 0x000ea20008000800 */
[----:B------:R-:W-:Y:S02]  /*4aa60*/  ISETP.LT.AND P3, PT, R79, UR6, !P1 ;  /* 0x000000064f007c0c */ /* 0x000fe4000cf61270 */
[----:B------:R-:W4:Y:S01]  /*4aa70*/  LDL.LU R80, [R1+0x1214] ;  /* 0x0012140001507983 */ /* 0x000f220000300800 */
[C---:B------:R-:W-:Y:S01]  /*4aa80*/  LEA R68, P5, R3.reuse, R2, 0x2 ;  /* 0x0000000203447211 */ /* 0x040fe200078a10ff */
[C---:B-1----:R-:W-:Y:S01]  /*4aa90*/  VIADD R73, R3.reuse, UR5 ;  /* 0x0000000503497c36 */ /* 0x042fe20008000000 */
[----:B------:R-:W4:Y:S01]  /*4aaa0*/  LDCU UR6, c[0x0][0x39c] ;  /* 0x00007380ff0677ac */ /* 0x000f220008000800 */
[----:B------:R-:W4:Y:S01]  /*4aab0*/  LDL.LU R79, [R1+0x11fc] ;  /* 0x0011fc00014f7983 */ /* 0x000f220000300800 */
[----:B------:R-:W-:Y:S02]  /*4aac0*/  LEA.HI.X.SX32 R69, R3, R0, 0x2, P5 ;  /* 0x0000000003457211 */ /* 0x000fe400028f16ff */
[C---:B------:R-:W-:Y:S01]  /*4aad0*/  LEA R72, P5, R73.reuse, R2, 0x2 ;  /* 0x0000000249487211 */ /* 0x040fe200078a10ff */
[----:B------:R-:W-:-:S03]  /*4aae0*/  VIADD R3, R73, UR5 ;  /* 0x0000000549037c36 */ /* 0x000fc60008000000 */
[----:B------:R-:W-:Y:S01]  /*4aaf0*/  LEA.HI.X.SX32 R73, R73, R0, 0x2, P5 ;  /* 0x0000000049497211 */ /* 0x000fe200028f16ff */
[----:B------:R1:W-:Y:S04]  /*4ab00*/  @P0 STG.E desc[UR22][R68.64], R128 ;  /* 0x0000008044000986 */ /* 0x0003e8000c101916 */
[----:B------:R1:W-:Y:S01]  /*4ab10*/  @P2 STG.E desc[UR22][R72.64], R129 ;  /* 0x0000008148002986 */ /* 0x0003e2000c101916 */
[----:B--2---:R-:W-:Y:S01]  /*4ab20*/  ISETP.LT.AND P0, PT, R78, UR7, !P1 ;  /* 0x000000074e007c0c */ /* 0x004fe2000cf01270 */
[----:B------:R-:W2:Y:S02]  /*4ab30*/  LDCU UR7, c[0x0][0x39c] ;  /* 0x00007380ff0777ac */ /* 0x000ea40008000800 */
[----:B------:R-:W4:Y:S01]  /*4ab40*/  LDL.LU R78, [R1+0x11f8] ;  /* 0x0011f800014e7983 */ /* 0x000f220000300800 */
[----:B------:R-:W-:Y:S01]  /*4ab50*/  ISETP.LT.AND P2, PT, R76, UR4, !P1 ;  /* 0x000000044c007c0c */ /* 0x000fe2000cf41270 */
[----:B------:R-:W2:Y:S02]  /*4ab60*/  LDCU UR4, c[0x0][0x39c] ;  /* 0x00007380ff0477ac */ /* 0x000ea40008000800 */
[----:B------:R-:W4:Y:S01]  /*4ab70*/  LDL.LU R76, [R1+0x11f4] ;  /* 0x0011f400014c7983 */ /* 0x000f220000300800 */
[----:B---3--:R-:W-:-:S02]  /*4ab80*/  LEA R74, P5, R3, R2, 0x2 ;  /* 0x00000002034a7211 */ /* 0x008fc400078a10ff */
[C---:B------:R-:W-:Y:S02]  /*4ab90*/  IADD3 R77, PT, PT, R3.reuse, UR5, RZ ;  /* 0x00000005034d7c10 */ /* 0x040fe4000fffe0ff */
[----:B------:R-:W-:Y:S02]  /*4aba0*/  LEA.HI.X.SX32 R75, R3, R0, 0x2, P5 ;  /* 0x00000000034b7211 */ /* 0x000fe400028f16ff */
[C---:B-----5:R-:W-:Y:S01]  /*4abb0*/  LEA R70, P5, R77.reuse, R2, 0x2 ;  /* 0x000000024d467211 */ /* 0x060fe200078a10ff */
[----:B------:R-:W-:-:S03]  /*4abc0*/  VIADD R3, R77, UR5 ;  /* 0x000000054d037c36 */ /* 0x000fc60008000000 */
[----:B------:R-:W-:Y:S02]  /*4abd0*/  LEA.HI.X.SX32 R71, R77, R0, 0x2, P5 ;  /* 0x000000004d477211 */ /* 0x000fe400028f16ff */
[C---:B-1----:R-:W-:Y:S01]  /*4abe0*/  LEA R68, P5, R3.reuse, R2, 0x2 ;  /* 0x0000000203447211 */ /* 0x042fe200078a10ff */
[----:B------:R-:W-:-:S03]  /*4abf0*/  VIADD R73, R3, UR5 ;  /* 0x0000000503497c36 */ /* 0x000fc60008000000 */
[----:B------:R-:W-:Y:S01]  /*4ac00*/  LEA.HI.X.SX32 R69, R3, R0, 0x2, P5 ;  /* 0x0000000003457211 */ /* 0x000fe200028f16ff */
[----:B------:R-:W-:Y:S01]  /*4ac10*/  @P4 STG.E desc[UR22][R74.64], R130 ;  /* 0x000000824a004986 */ /* 0x000fe2000c101916 */
[C---:B------:R-:W-:Y:S01]  /*4ac20*/  LEA R72, P5, R73.reuse, R2, 0x2 ;  /* 0x0000000249487211 */ /* 0x040fe200078a10ff */
[----:B------:R-:W-:Y:S02]  /*4ac30*/  VIADD R3, R73, UR5 ;  /* 0x0000000549037c36 */ /* 0x000fe40008000000 */
[----:B------:R1:W-:Y:S01]  /*4ac40*/  @P3 STG.E desc[UR22][R70.64], R131 ;  /* 0x0000008346003986 */ /* 0x0003e2000c101916 */
[----:B----4-:R-:W-:Y:S01]  /*4ac50*/  ISETP.LT.AND P4, PT, R81, UR6, !P1 ;  /* 0x0000000651007c0c */ /* 0x010fe2000cf81270 */
[----:B------:R-:W3:Y:S02]  /*4ac60*/  LDCU UR6, c[0x0][0x39c] ;  /* 0x00007380ff0677ac */ /* 0x000ee40008000800 */
[----:B------:R-:W4:Y:S04]  /*4ac70*/  LDL.LU R81, [R1+0x11f0] ;  /* 0x0011f00001517983 */ /* 0x000f280000300800 */
[----:B------:R5:W-:Y:S01]  /*4ac80*/  @P0 STG.E desc[UR22][R68.64], R4 ;  /* 0x0000000444000986 */ /* 0x000be2000c101916 */
[----:B--2---:R-:W-:Y:S01]  /*4ac90*/  ISETP.LT.AND P3, PT, R80, UR7, !P1 ;  /* 0x0000000750007c0c */ /* 0x004fe2000cf61270 */
[----:B------:R-:W2:Y:S02]  /*4aca0*/  LDCU UR7, c[0x0][0x39c] ;  /* 0x00007380ff0777ac */ /* 0x000ea40008000800 */
[----:B------:R-:W4:Y:S01]  /*4acb0*/  LDL.LU R80, [R1+0x11e4] ;  /* 0x0011e40001507983 */ /* 0x000f220000300800 */
[----:B------:R-:W-:Y:S01]  /*4acc0*/  ISETP.LT.AND P0, PT, R79, UR4, !P1 ;  /* 0x000000044f007c0c */ /* 0x000fe2000cf01270 */
[----:B-1----:R-:W-:-:S02]  /*4acd0*/  VIADD R71, R3, UR5 ;  /* 0x0000000503477c36 */ /* 0x002fc40008000000 */
[----:B------:R-:W4:Y:S01]  /*4ace0*/  LDL.LU R79, [R1+0x11d4] ;  /* 0x0011d400014f7983 */ /* 0x000f220000300800 */
[----:B------:R-:W-:Y:S01]  /*4acf0*/  LEA.HI.X.SX32 R73, R73, R0, 0x2, P5 ;  /* 0x0000000049497211 */ /* 0x000fe200028f16ff */
[----:B------:R-:W4:Y:S01]  /*4ad00*/  LDCU UR4, c[0x0][0x39c] ;  /* 0x00007380ff0477ac */ /* 0x000f220008000800 */
[----:B------:R-:W-:-:S04]  /*4ad10*/  LEA R74, P5, R3, R2, 0x2 ;  /* 0x00000002034a7211 */ /* 0x000fc800078a10ff */
[----:B------:R-:W-:Y:S02]  /*4ad20*/  LEA.HI.X.SX32 R75, R3, R0, 0x2, P5 ;  /* 0x00000000034b7211 */ /* 0x000fe400028f16ff */
[C---:B------:R-:W-:Y:S02]  /*4ad30*/  LEA R70, P5, R71.reuse, R2, 0x2 ;  /* 0x0000000247467211 */ /* 0x040fe400078a10ff */
[C---:B------:R-:W-:Y:S02]  /*4ad40*/  IADD3 R3, PT, PT, R71.reuse, UR5, RZ ;  /* 0x0000000547037c10 */ /* 0x040fe4000fffe0ff */
[----:B------:R-:W-:Y:S01]  /*4ad50*/  LEA.HI.X.SX32 R71, R71, R0, 0x2, P5 ;  /* 0x0000000047477211 */ /* 0x000fe200028f16ff */
[----:B------:R-:W-:Y:S04]  /*4ad60*/  @P2 STG.E desc[UR22][R72.64], R5 ;  /* 0x0000000548002986 */ /* 0x000fe8000c101916 */
[----:B------:R-:W-:Y:S04]  /*4ad70*/  @P4 STG.E desc[UR22][R74.64], R6 ;  /* 0x000000064a004986 */ /* 0x000fe8000c101916 */
[----:B------:R1:W-:Y:S01]  /*4ad80*/  @P3 STG.E desc[UR22][R70.64], R7 ;  /* 0x0000000746003986 */ /* 0x0003e2000c101916 */
[----:B---3--:R-:W-:Y:S01]  /*4ad90*/  ISETP.LT.AND P2, PT, R78, UR6, !P1 ;  /* 0x000000064e007c0c */ /* 0x008fe2000cf41270 */
[----:B------:R-:W-:-:S02]  /*4ada0*/  VIADD R77, R3, UR5 ;  /* 0x00000005034d7c36 */ /* 0x000fc40008000000 */
[----:B------:R-:W3:Y:S01]  /*4adb0*/  LDL.LU R78, [R1+0x11d0] ;  /* 0x0011d000014e7983 */ /* 0x000ee20000300800 */
[C---:B-----5:R-:W-:Y:S01]  /*4adc0*/  LEA R68, P5, R3.reuse, R2, 0x2 ;  /* 0x0000000203447211 */ /* 0x060fe200078a10ff */
[----:B------:R-:W5:Y:S01]  /*4add0*/  LDCU UR6, c[0x0][0x39c] ;  /* 0x00007380ff0677ac */ /* 0x000f620008000800 */
[----:B--2---:R-:W-:Y:S01]  /*4ade0*/  ISETP.LT.AND P4, PT, R76, UR7, !P1 ;  /* 0x000000074c007c0c */ /* 0x004fe2000cf81270 */
[----:B------:R-:W2:Y:S01]  /*4adf0*/  LDCU UR7, c[0x0][0x39c] ;  /* 0x00007380ff0777ac */ /* 0x000ea20008000800 */
[----:B------:R-:W3:Y:S04]  /*4ae00*/  LDL.LU R76, [R1+0x11b8] ;  /* 0x0011b800014c7983 */ /* 0x000ee80000300800 */
[----:B-1----:R-:W3:Y:S01]  /*4ae10*/  LDL.LU R71, [R1+0x11b4] ;  /* 0x0011b40001477983 */ /* 0x002ee20000300800 */
[----:B------:R-:W-:-:S03]  /*4ae20*/  LEA.HI.X.SX32 R69, R3, R0, 0x2, P5 ;  /* 0x0000000003457211 */ /* 0x000fc600028f16ff */
[----:B------:R-:W3:Y:S01]  /*4ae30*/  LDL.LU R75, [R1+0x11b0] ;  /* 0x0011b000014b7983 */ /* 0x000ee20000300800 */
[C---:B------:R-:W-:Y:S01]  /*4ae40*/  LEA R4, P5, R77.reuse, R2, 0x2 ;  /* 0x000000024d047211 */ /* 0x040fe200078a10ff */
[C---:B------:R-:W-:Y:S02]  /*4ae50*/  VIADD R3, R77.reuse, UR5 ;  /* 0x000000054d037c36 */ /* 0x040fe40008000000 */
[----:B------:R1:W-:Y:S01]  /*4ae60*/  @P0 STG.E desc[UR22][R68.64], R8 ;  /* 0x0000000844000986 */ /* 0x0003e2000c101916 */
[----:B------:R-:W-:Y:S02]  /*4ae70*/  LEA.HI.X.SX32 R5, R77, R0, 0x2, P5 ;  /* 0x000000004d057211 */ /* 0x000fe400028f16ff */
[C---:B------:R-:W-:Y:S01]  /*4ae80*/  LEA R72, P5, R3.reuse, R2, 0x2 ;  /* 0x0000000203487211 */ /* 0x040fe200078a10ff */
[C---:B------:R-:W-:Y:S01]  /*4ae90*/  VIADD R7, R3.reuse, UR5 ;  /* 0x0000000503077c36 */ /* 0x040fe20008000000 */
[----:B------:R-:W3:Y:S02]  /*4aea0*/  LDL.LU R74, [R1+0x1198] ;  /* 0x00119800014a7983 */ /* 0x000ee40000300800 */
[----:B------:R-:W-:Y:S01]  /*4aeb0*/  LEA.HI.X.SX32 R73, R3, R0, 0x2, P5 ;  /* 0x0000000003497211 */ /* 0x000fe200028f16ff */
[C---:B------:R-:W-:Y:S01]  /*4aec0*/  VIADD R3, R7.reuse, UR5 ;  /* 0x0000000507037c36 */ /* 0x040fe20008000000 */
[----:B------:R-:W-:Y:S01]  /*4aed0*/  @P2 STG.E desc[UR22][R4.64], R9 ;  /* 0x0000000904002986 */ /* 0x000fe2000c101916 */
[----:B------:R-:W-:-:S03]  /*4aee0*/  LEA R6, P5, R7, R2, 0x2 ;  /* 0x0000000207067211 */ /* 0x000fc600078a10ff */
[----:B------:R2:W-:Y:S01]  /*4aef0*/  @P4 STG.E desc[UR22][R72.64], R10 ;  /* 0x0000000a48004986 */ /* 0x0005e2000c101916 */
[----:B----4-:R-:W-:Y:S01]  /*4af00*/  ISETP.LT.AND P3, PT, R81, UR4, !P1 ;  /* 0x0000000451007c0c */ /* 0x010fe2000cf61270 */
[----:B------:R-:W3:Y:S01]  /*4af10*/  LDCU UR4, c[0x0][0x39c] ;  /* 0x00007380ff0477ac */ /* 0x000ee20008000800 */
[----:B------:R-:W-:Y:S02]  /*4af20*/  LEA.HI.X.SX32 R7, R7, R0, 0x2, P5 ;  /* 0x0000000007077211 */ /* 0x000fe400028f16ff */
[----:B-1----:R-:W-:Y:S01]  /*4af30*/  LEA R68, P5, R3, R2, 0x2 ;  /* 0x0000000203447211 */ /* 0x002fe200078a10ff */
[----:B--2---:R-:W2:Y:S01]  /*4af40*/  LDL.LU R72, [R1+0x1180] ;  /* 0x0011800001487983 */ /* 0x004ea20000300800 */
[----:B------:R-:W-:Y:S01]  /*4af50*/  ISETP.LT.AND P2, PT, R79, UR7, !P1 ;  /* 0x000000074f007c0c */ /* 0x000fe2000cf41270 */
[----:B------:R-:W1:Y:S02]  /*4af60*/  LDCU UR7, c[0x0][0x39c] ;  /* 0x00007380ff0777ac */ /* 0x000e640008000800 */
[----:B------:R-:W4:Y:S01]  /*4af70*/  LDL.LU R70, [R1+0x117c] ;  /* 0x00117c0001467983 */ /* 0x000f220000300800 */
[----:B-----5:R-:W-:Y:S01]  /*4af80*/  ISETP.LT.AND P0, PT, R80, UR6, !P1 ;  /* 0x0000000650007c0c */ /* 0x020fe2000cf01270 */
[----:B------:R-:W5:Y:S01]  /*4af90*/  LDCU UR6, c[0x0][0x39c] ;  /* 0x00007380ff0677ac */ /* 0x000f620008000800 */
[----:B------:R-:W-:-:S02]  /*4afa0*/  IADD3 R5, PT, PT, R3, UR5, RZ ;  /* 0x0000000503057c10 */ /* 0x000fc4000fffe0ff */
[----:B------:R-:W-:Y:S02]  /*4afb0*/  LEA.HI.X.SX32 R69, R3, R0, 0x2, P5 ;  /* 0x0000000003457211 */ /* 0x000fe400028f16ff */
[C---:B------:R-:W-:Y:S01]  /*4afc0*/  LEA R4, P5, R5.reuse, R2, 0x2 ;  /* 0x0000000205047211 */ /* 0x040fe200078a10ff */
[----:B------:R-:W-:-:S03]  /*4afd0*/  VIADD R3, R5, UR5 ;  /* 0x0000000505037c36 */ /* 0x000fc60008000000 */
[----:B------:R-:W-:Y:S01]  /*4afe0*/  LEA.HI.X.SX32 R5, R5, R0, 0x2, P5 ;  /* 0x0000000005057211 */ /* 0x000fe200028f16ff */
[----:B------:R-:W-:Y:S01]  /*4aff0*/  @P3 STG.E desc[UR22][R6.64], R11 ;  /* 0x0000000b06003986 */ /* 0x000fe2000c101916 */
[----:B------:R-:W-:-:S03]  /*4b000*/  LEA R8, P5, R3, R2, 0x2 ;  /* 0x0000000203087211 */ /* 0x000fc600078a10ff */
[----:B------:R1:W-:Y:S04]  /*4b010*/  @P0 STG.E desc[UR22][R68.64], R12 ;  /* 0x0000000c44000986 */ /* 0x0003e8000c101916 */
[----:B------:R5:W-:Y:S01]  /*4b020*/  @P2 STG.E desc[UR22][R4.64], R13 ;  /* 0x0000000d04002986 */ /* 0x000be2000c101916 */
[----:B------:R-:W-:-:S03]  /*4b030*/  LEA.HI.X.SX32 R9, R3, R0, 0x2, P5 ;  /* 0x0000000003097211 */ /* 0x000fc600028f16ff */
[----:B-1----:R-:W4:Y:S04]  /*4b040*/  LDL.LU R69, [R1+0x1178] ;  /* 0x0011780001457983 */ /* 0x002f280000300800 */
[----:B-----5:R-:W5:Y:S04]  /*4b050*/  LDL.LU R13, [R1+0x1174] ;  /* 0x00117400010d7983 */ /* 0x020f680000300800 */
[----:B------:R-:W5:Y:S04]  /*4b060*/  LDL.LU R12, [R1+0x115c] ;  /* 0x00115c00010c7983 */ /* 0x000f680000300800 */
[----:B------:R-:W5:Y:S01]  /*4b070*/  LDL.LU R68, [R1+0x1144] ;  /* 0x0011440001447983 */ /* 0x000f620000300800 */
[----:B---3--:R-:W-:Y:S01]  /*4b080*/  ISETP.LT.AND P4, PT, R78, UR4, !P1 ;  /* 0x000000044e007c0c */ /* 0x008fe2000cf81270 */
[----:B------:R-:W1:Y:S01]  /*4b090*/  LDCU UR4, c[0x0][0x39c] ;  /* 0x00007380ff0477ac */ /* 0x000e620008000800 */
[----:B------:R-:W-:Y:S01]  /*4b0a0*/  ISETP.LT.AND P0, PT, R71, UR7, !P1 ;  /* 0x0000000747007c0c */ /* 0x000fe2000cf01270 */
[----:B------:R-:W-:Y:S01]  /*4b0b0*/  VIADD R71, R3, UR5 ;  /* 0x0000000503477c36 */ /* 0x000fe20008000000 */
[----:B------:R-:W-:-:S09]  /*4b0c0*/  ISETP.LT.AND P3, PT, R76, UR6, !P1 ;  /* 0x000000064c007c0c */ /* 0x000fd2000cf61270 */
[----:B------:R-:W-:Y:S01]  /*4b0d0*/  @P4 STG.E desc[UR22][R8.64], R14 ;  /* 0x0000000e08004986 */ /* 0x000fe2000c101916 */
[----:B------:R-:W2:Y:S01]  /*4b0e0*/  LDCU UR7, c[0x0][0x39c] ;  /* 0x00007380ff0777ac */ /* 0x000ea20008000800 */
[C---:B------:R-:W-:Y:S01]  /*4b0f0*/  VIADD R3, R71.reuse, UR5 ;  /* 0x0000000547037c36 */ /* 0x040fe20008000000 */
[----:B------:R-:W-:Y:S02]  /*4b100*/  LEA R6, P5, R71, R2, 0x2 ;  /* 0x0000000247067211 */ /* 0x000fe400078a10ff */
[----:B-1----:R-:W-:Y:S01]  /*4b110*/  ISETP.LT.AND P2, PT, R75, UR4, !P1 ;  /* 0x000000044b007c0c */ /* 0x002fe2000cf41270 */
[----:B------:R-:W4:Y:S01]  /*4b120*/  LDCU UR4, c[0x0][0x39c] ;  /* 0x00007380ff0477ac */ /* 0x000f220008000800 */
[----:B------:R-:W-:Y:S02]  /*4b130*/  LEA.HI.X.SX32 R7, R71, R0, 0x2, P5 ;  /* 0x0000000047077211 */ /* 0x000fe400028f16ff */
[C---:B------:R-:W-:Y:S01]  /*4b140*/  LEA R10, P5, R3.reuse, R2, 0x2 ;  /* 0x00000002030a7211 */ /* 0x040fe200078a10ff */
[----:B------:R-:W1:Y:S03]  /*4b150*/  LDCU UR6, c[0x0][0x39c] ;  /* 0x00007380ff0677ac */ /* 0x000e660008000800 */
[C---:B------:R-:W-:Y:S01]  /*4b160*/  LEA.HI.X.SX32 R11, R3.reuse, R0, 0x2, P5 ;  /* 0x00000000030b7211 */ /* 0x040fe200028f16ff */
[----:B------:R-:W-:Y:S04]  /*4b170*/  @P3 STG.E desc[UR22][R6.64], R15 ;  /* 0x0000000f06003986 */ /* 0x000fe8000c101916 */
[----:B------:R3:W-:Y:S04]  /*4b180*/  @P0 STG.E desc[UR22][R10.64], R16 ;  /* 0x000000100a000986 */ /* 0x0007e8000c101916 */
[----:B---3--:R-:W3:Y:S01]  /*4b190*/  LDL.LU R16, [R1+0x1140] ;  /* 0x0011400001107983 */ /* 0x008ee20000300800 */
[----:B------:R-:W-:Y:S01]  /*4b1a0*/  VIADD R5, R3, UR5 ;  /* 0x0000000503057c36 */ /* 0x000fe20008000000 */
[----:B--2---:R-:W-:Y:S01]  /*4b1b0*/  ISETP.LT.AND P3, PT, R72, UR7, !P1 ;  /* 0x0000000748007c0c */ /* 0x004fe2000cf61270 */
[----:B------:R-:W5:Y:S01]  /*4b1c0*/  LDCU UR7, c[0x0][0x39c] ;  /* 0x00007380ff0777ac */ /* 0x000f620008000800 */
[----:B----4-:R-:W-:Y:S01]  /*4b1d0*/  ISETP.LT.AND P0, PT, R70, UR4, !P1 ;  /* 0x0000000446007c0c */ /* 0x010fe2000cf01270 */
[----:B------:R-:W2:Y:S01]  /*4b1e0*/  LDL.LU R15, [R1+0x113c] ;  /* 0x00113c00010f7983 */ /* 0x000ea20000300800 */
[C---:B------:R-:W-:Y:S01]  /*4b1f0*/  LEA R4, P5, R5.reuse, R2, 0x2 ;  /* 0x0000000205047211 */ /* 0x040fe200078a10ff */
[----:B------:R-:W4:Y:S01]  /*4b200*/  LDCU UR4, c[0x0][0x39c] ;  /* 0x00007380ff0477ac */ /* 0x000f220008000800 */
[C---:B------:R-:W-:Y:S01]  /*4b210*/  IADD3 R3, PT, PT, R5.reuse, UR5, RZ ;  /* 0x0000000505037c10 */ /* 0x040fe2000fffe0ff */
[----:B------:R-:W2:Y:S01]  /*4b220*/  LDL.LU R14, [R1+0x1138] ;  /* 0x00113800010e7983 */ /* 0x000ea20000300800 */
[----:B------:R-:W-:-:S02]  /*4b230*/  LEA.HI.X.SX32 R5, R5, R0, 0x2, P5 ;  /* 0x0000000005057211 */ /* 0x000fc400028f16ff */
[----:B-1----:R-:W-:Y:S01]  /*4b240*/  ISETP.LT.AND P4, PT, R74, UR6, !P1 ;  /* 0x000000064a007c0c */ /* 0x002fe2000cf81270 */
[C---:B------:R-:W-:Y:S01]  /*4b250*/  VIADD R7, R3.reuse, UR5 ;  /* 0x0000000503077c36 */ /* 0x040fe20008000000 */
[C---:B------:R-:W-:Y:S01]  /*4b260*/  LEA R8, P5, R3.reuse, R2, 0x2 ;  /* 0x0000000203087211 */ /* 0x040fe200078a10ff */
[----:B------:R-:W1:Y:S03]  /*4b270*/  LDCU UR6, c[0x0][0x39c] ;  /* 0x00007380ff0677ac */ /* 0x000e660008000800 */
[----:B------:R-:W-:Y:S02]  /*4b280*/  LEA.HI.X.SX32 R9, R3, R0, 0x2, P5 ;  /* 0x0000000003097211 */ /* 0x000fe400028f16ff */
[C---:B------:R-:W-:Y:S01]  /*4b290*/  LEA R6, P5, R7.reuse, R2, 0x2 ;  /* 0x0000000207067211 */ /* 0x040fe200078a10ff */
[----:B------:R-:W-:-:S03]  /*4b2a0*/  VIADD R3, R7, UR5 ;  /* 0x0000000507037c36 */ /* 0x000fc60008000000 */
[----:B------:R-:W-:Y:S01]  /*4b2b0*/  LEA.HI.X.SX32 R7, R7, R0, 0x2, P5 ;  /* 0x0000000007077211 */ /* 0x000fe200028f16ff */
[----:B------:R1:W-:Y:S04]  /*4b2c0*/  @P2 STG.E desc[UR22][R4.64], R17 ;  /* 0x0000001104002986 */ /* 0x0003e8000c101916 */
[----:B------:R1:W-:Y:S04]  /*4b2d0*/  @P4 STG.E desc[UR22][R8.64], R18 ;  /* 0x0000001208004986 */ /* 0x0003e8000c101916 */
[----:B------:R1:W-:Y:S01]  /*4b2e0*/  @P3 STG.E desc[UR22][R6.64], R19 ;  /* 0x0000001306003986 */ /* 0x0003e2000c101916 */
[----:B-----5:R-:W-:Y:S01]  /*4b2f0*/  ISETP.LT.AND P4, PT, R13, UR7, !P1 ;  /* 0x000000070d007c0c */ /* 0x020fe2000cf81270 */
[----:B------:R-:W3:Y:S01]  /*4b300*/  LDCU UR7, c[0x0][0x39c] ;  /* 0x00007380ff0777ac */ /* 0x000ee20008000800 */
[----:B----4-:R-:W-:Y:S01]  /*4b310*/  ISETP.LT.AND P3, PT, R12, UR4, !P1 ;  /* 0x000000040c007c0c */ /* 0x010fe2000cf61270 */
[C---:B------:R-:W-:Y:S01]  /*4b320*/  VIADD R13, R3.reuse, UR5 ;  /* 0x00000005030d7c36 */ /* 0x040fe20008000000 */
[----:B------:R-:W4:Y:S01]  /*4b330*/  LDL.LU R12, [R1+0x1120] ;  /* 0x00112000010c7983 */ /* 0x000f220000300800 */
[----:B------:R-:W-:Y:S01]  /*4b340*/  LEA R10, P5, R3, R2, 0x2 ;  /* 0x00000002030a7211 */ /* 0x000fe200078a10ff */
[----:B------:R-:W2:Y:S01]  /*4b350*/  LDCU UR4, c[0x0][0x39c] ;  /* 0x00007380ff0477ac */ /* 0x000ea20008000800 */
[----:B-1----:R-:W-:Y:S01]  /*4b360*/  ISETP.LT.AND P2, PT, R69, UR6, !P1 ;  /* 0x0000000645007c0c */ /* 0x002fe2000cf41270 */
[----:B------:R-:W5:Y:S01]  /*4b370*/  LDL.LU R17, [R1+0x1108] ;  /* 0x0011080001117983 */ /* 0x000f620000300800 */
[----:B------:R-:W-:Y:S01]  /*4b380*/  LEA.HI.X.SX32 R11, R3, R0, 0x2, P5 ;  /* 0x00000000030b7211 */ /* 0x000fe200028f16ff */
[----:B------:R-:W1:Y:S01]  /*4b390*/  LDCU UR6, c[0x0][0x39c] ;  /* 0x00007380ff0677ac */ /* 0x000e620008000800 */
[----:B------:R-:W-:-:S04]  /*4b3a0*/  LEA R4, P5, R13, R2, 0x2 ;  /* 0x000000020d047211 */ /* 0x000fc800078a10ff */
[C---:B------:R-:W-:Y:S01]  /*4b3b0*/  LEA.HI.X.SX32 R5, R13.reuse, R0, 0x2, P5 ;  /* 0x000000000d057211 */ /* 0x040fe200028f16ff */
[----:B------:R-:W-:Y:S04]  /*4b3c0*/  @P0 STG.E desc[UR22][R10.64], R20 ;  /* 0x000000140a000986 */ /* 0x000fe8000c101916 */
[----:B------:R1:W-:Y:S01]  /*4b3d0*/  @P2 STG.E desc[UR22][R4.64], R21 ;  /* 0x0000001504002986 */ /* 0x0003e2000c101916 */
[----:B---3--:R-:W-:Y:S01]  /*4b3e0*/  ISETP.LT.AND P2, PT, R16, UR7, !P1 ;  /* 0x0000000710007c0c */ /* 0x008fe2000cf41270 */
[----:B------:R-:W-:Y:S02]  /*4b3f0*/  VIADD R3, R13, UR5 ;  /* 0x000000050d037c36 */ /* 0x000fe40008000000 */
[----:B------:R-:W3:Y:S01]  /*4b400*/  LDL.LU R16, [R1+0x1104] ;  /* 0x0011040001107983 */ /* 0x000ee20000300800 */
[----:B-1----:R-:W-:Y:S01]  /*4b410*/  ISETP.LT.AND P0, PT, R68, UR6, !P1 ;  /* 0x0000000644007c0c */ /* 0x002fe2000cf01270 */
[----:B------:R-:W1:Y:S01]  /*4b420*/  LDCU UR6, c[0x0][0x39c] ;  /* 0x00007380ff0677ac */ /* 0x000e620008000800 */
[----:B------:R-:W-:-:S02]  /*4b430*/  LEA R8, P5, R3, R2, 0x2 ;  /* 0x0000000203087211 */ /* 0x000fc400078a10ff */
[C---:B------:R-:W-:Y:S01]  /*4b440*/  IADD3 R7, PT, PT, R3.reuse, UR5, RZ ;  /* 0x0000000503077c10 */ /* 0x040fe2000fffe0ff */
[----:B------:R-:W4:Y:S01]  /*4b450*/  LDCU UR7, c[0x0][0x39c] ;  /* 0x00007380ff0777ac */ /* 0x000f220008000800 */
[----:B------:R-:W-:Y:S02]  /*4b460*/  LEA.HI.X.SX32 R9, R3, R0, 0x2, P5 ;  /* 0x0000000003097211 */ /* 0x000fe400028f16ff */
[C---:B------:R-:W-:Y:S01]  /*4b470*/  LEA R6, P5, R7.reuse, R2, 0x2 ;  /* 0x0000000207067211 */ /* 0x040fe200078a10ff */
[C---:B------:R-:W-:Y:S02]  /*4b480*/  VIADD R3, R7.reuse, UR5 ;  /* 0x0000000507037c36 */ /* 0x040fe40008000000 */
[----:B------:R4:W-:Y:S01]  /*4b490*/  @P4 STG.E desc[UR22][R8.64], R22 ;  /* 0x0000001608004986 */ /* 0x0009e2000c101916 */
[----:B------:R-:W-:Y:S02]  /*4b4a0*/  LEA.HI.X.SX32 R7, R7, R0, 0x2, P5 ;  /* 0x0000000007077211 */ /* 0x000fe400028f16ff */
[----:B--2---:R-:W-:Y:S01]  /*4b4b0*/  ISETP.LT.AND P4, PT, R15, UR4, !P1 ;  /* 0x000000040f007c0c */ /* 0x004fe2000cf81270 */
[C---:B------:R-:W-:Y:S01]  /*4b4c0*/  VIADD R5, R3.reuse, UR5 ;  /* 0x0000000503057c36 */ /* 0x040fe20008000000 */
[C---:B------:R-:W-:Y:S01]  /*4b4d0*/  LEA R10, P5, R3.reuse, R2, 0x2 ;  /* 0x00000002030a7211 */ /* 0x040fe200078a10ff */
[----:B------:R-:W2:Y:S01]  /*4b4e0*/  LDL.LU R15, [R1+0x1100] ;  /* 0x00110000010f7983 */ /* 0x000ea20000300800 */
[----:B------:R-:W5:Y:S02]  /*4b4f0*/  LDCU UR4, c[0x0][0x39c] ;  /* 0x00007380ff0477ac */ /* 0x000f640008000800 */
[----:B------:R-:W-:Y:S01]  /*4b500*/  LEA.HI.X.SX32 R11, R3, R0, 0x2, P5 ;  /* 0x00000000030b7211 */ /* 0x000fe200028f16ff */
[----:B------:R3:W-:Y:S01]  /*4b510*/  @P3 STG.E desc[UR22][R6.64], R23 ;  /* 0x0000001706003986 */ /* 0x0007e2000c101916 */
[----:B-1----:R-:W-:Y:S01]  /*4b520*/  ISETP.LT.AND P3, PT, R14, UR6, !P1 ;  /* 0x000000060e007c0c */ /* 0x002fe2000cf61270 */
[----:B------:R-:W3:Y:S02]  /*4b530*/  LDCU UR6, c[0x0][0x39c] ;  /* 0x00007380ff0677ac */ /* 0x000ee40008000800 */
[----:B------:R-:W2:Y:S04]  /*4b540*/  LDL.LU R14, [R1+0x10fc] ;  /* 0x0010fc00010e7983 */ /* 0x000ea80000300800 */
[----:B------:R1:W-:Y:S01]  /*4b550*/  @P0 STG.E desc[UR22][R10.64], R24 ;  /* 0x000000180a000986 */ /* 0x0003e2000c101916 */
[C---:B------:R-:W-:Y:S01]  /*4b560*/  LEA R4, P5, R5.reuse, R2, 0x2 ;  /* 0x0000000205047211 */ /* 0x040fe200078a10ff */
[C---:B------:R-:W-:Y:S01]  /*4b570*/  VIADD R3, R5.reuse, UR5 ;  /* 0x0000000505037c36 */ /* 0x040fe20008000000 */
[----:B----4-:R-:W-:Y:S01]  /*4b580*/  ISETP.LT.AND P0, PT, R12, UR7, !P1 ;  /* 0x000000070c007c0c */ /* 0x010fe2000cf01270 */
[----:B------:R-:W2:Y:S01]  /*4b590*/  LDCU UR7, c[0x0][0x39c] ;  /* 0x00007380ff0777ac */ /* 0x000ea20008000800 */
[----:B------:R-:W4:Y:S01]  /*4b5a0*/  LDL.LU R12, [R1+0x10e4] ;  /* 0x0010e400010c7983 */ /* 0x000f220000300800 */
[----:B------:R-:W-:-:S02]  /*4b5b0*/  LEA.HI.X.SX32 R5, R5, R0, 0x2, P5 ;  /* 0x0000000005057211 */ /* 0x000fc400028f16ff */
[----:B------:R-:W-:-:S04]  /*4b5c0*/  LEA R8, P5, R3, R2, 0x2 ;  /* 0x0000000203087211 */ /* 0x000fc800078a10ff */
[----:B------:R-:W-:Y:S01]  /*4b5d0*/  LEA.HI.X.SX32 R9, R3, R0, 0x2, P5 ;  /* 0x0000000003097211 */ /* 0x000fe200028f16ff */
[----:B------:R1:W-:Y:S01]  /*4b5e0*/  @P2 STG.E desc[UR22][R4.64], R25 ;  /* 0x0000001904002986 */ /* 0x0003e2000c101916 */
[----:B-----5:R-:W-:Y:S01]  /*4b5f0*/  ISETP.LT.AND P2, PT, R17, UR4, !P1 ;  /* 0x0000000411007c0c */ /* 0x020fe2000cf41270 */
[----:B------:R-:W-:Y:S01]  /*4b600*/  VIADD R13, R3, UR5 ;  /* 0x00000005030d7c36 */ /* 0x000fe20008000000 */
[----:B------:R-:W5:Y:S01]  /*4b610*/  LDCU UR4, c[0x0][0x39c] ;  /* 0x00007380ff0477ac */ /* 0x000f620008000800 */
[----:B------:R1:W-:Y:S04]  /*4b620*/  @P4 STG.E desc[UR22][R8.64], R26 ;  /* 0x0000001a08004986 */ /* 0x0003e8000c101916 */
[----:B------:R-:W4:Y:S01]  /*4b630*/  LDL.LU R17, [R1+0x10cc] ;  /* 0x0010cc0001117983 */ /* 0x000f220000300800 */
[----:B---3--:R-:W-:Y:S01]  /*4b640*/  ISETP.LT.AND P4, PT, R16, UR6, !P1 ;  /* 0x0000000610007c0c */ /* 0x008fe2000cf81270 */
[----:B------:R-:W4:Y:S02]  /*4b650*/  LDCU UR6, c[0x0][0x39c] ;  /* 0x00007380ff0677ac */ /* 0x000f240008000800 */
[----:B------:R-:W3:Y:S01]  /*4b660*/  LDL.LU R16, [R1+0x10c8] ;  /* 0x0010c80001107983 */ /* 0x000ee20000300800 */
[----:B------:R-:W-:-:S02]  /*4b670*/  LEA R6, P5, R13, R2, 0x2 ;  /* 0x000000020d067211 */ /* 0x000fc400078a10ff */
[C---:B------:R-:W-:Y:S02]  /*4b680*/  IADD3 R3, PT, PT, R13.reuse, UR5, RZ ;  /* 0x000000050d037c10 */ /* 0x040fe4000fffe0ff */
[----:B------:R-:W-:Y:S02]  /*4b690*/  LEA.HI.X.SX32 R7, R13, R0, 0x2, P5 ;  /* 0x000000000d077211 */ /* 0x000fe400028f16ff */
[C---:B-1----:R-:W-:Y:S01]  /*4b6a0*/  LEA R10, P5, R3.reuse, R2, 0x2 ;  /* 0x00000002030a7211 */ /* 0x042fe200078a10ff */
[C---:B------:R-:W-:Y:S02]  /*4b6b0*/  VIADD R5, R3.reuse, UR5 ;  /* 0x0000000503057c36 */ /* 0x040fe40008000000 */
[----:B------:R1:W-:Y:S01]  /*4b6c0*/  @P3 STG.E desc[UR22][R6.64], R27 ;  /* 0x0000001b06003986 */ /* 0x0003e2000c101916 */
[----:B------:R-:W-:Y:S02]  /*4b6d0*/  LEA.HI.X.SX32 R11, R3, R0, 0x2, P5 ;  /* 0x00000000030b7211 */ /* 0x000fe400028f16ff */
[C---:B------:R-:W-:Y:S01]  /*4b6e0*/  LEA R4, P5, R5.reuse, R2, 0x2 ;  /* 0x0000000205047211 */ /* 0x040fe200078a10ff */
[----:B------:R-:W-:Y:S01]  /*4b6f0*/  VIADD R3, R5, UR5 ;  /* 0x0000000505037c36 */ /* 0x000fe20008000000 */
[----:B--2---:R-:W-:Y:S01]  /*4b700*/  ISETP.LT.AND P3, PT, R15, UR7, !P1 ;  /* 0x000000070f007c0c */ /* 0x004fe2000cf61270 */
[----:B------:R2:W-:Y:S01]  /*4b710*/  @P0 STG.E desc[UR22][R10.64], R28 ;  /* 0x0000001c0a000986 */ /* 0x0005e2000c101916 */
[----:B------:R-:W-:Y:S01]  /*4b720*/  LEA.HI.X.SX32 R5, R5, R0, 0x2, P5 ;  /* 0x0000000005057211 */ /* 0x000fe200028f16ff */
[----:B------:R-:W2:Y:S02]  /*4b730*/  LDCU UR7, c[0x0][0x39c] ;  /* 0x00007380ff0777ac */ /* 0x000ea40008000800 */
[----:B------:R-:W3:Y:S01]  /*4b740*/  LDL.LU R15, [R1+0x10c4] ;  /* 0x0010c400010f7983 */ /* 0x000ee20000300800 */
[----:B-----5:R-:W-:-:S03]  /*4b750*/  ISETP.LT.AND P0, PT, R14, UR4, !P1 ;  /* 0x000000040e007c0c */ /* 0x020fc6000cf01270 */
[----:B------:R5:W-:Y:S01]  /*4b760*/  @P2 STG.E desc[UR22][R4.64], R29 ;  /* 0x0000001d04002986 */ /* 0x000be2000c101916 */
[----:B------:R-:W3:Y:S03]  /*4b770*/  LDCU UR4, c[0x0][0x39c] ;  /* 0x00007380ff0477ac */ /* 0x000ee60008000800 */
[----:B------:R-:W3:Y:S01]  /*4b780*/  LDL.LU R14, [R1+0x10c0] ;  /* 0x0010c000010e7983 */ /* 0x000ee20000300800 */
[C---:B------:R-:W-:Y:S01]  /*4b790*/  LEA R8, P5, R3.reuse, R2, 0x2 ;  /* 0x0000000203087211 */ /* 0x040fe200078a10ff */
[C---:B-1----:R-:W-:Y:S01]  /*4b7a0*/  VIADD R7, R3.reuse, UR5 ;  /* 0x0000000503077c36 */ /* 0x042fe20008000000 */
[----:B----4-:R-:W-:Y:S01]  /*4b7b0*/  ISETP.LT.AND P2, PT, R12, UR6, !P1 ;  /* 0x000000060c007c0c */ /* 0x010fe2000cf41270 */
[----:B------:R-:W1:Y:S01]  /*4b7c0*/  LDCU UR6, c[0x0][0x39c] ;  /* 0x00007380ff0677ac */ /* 0x000e620008000800 */
[----:B------:R-:W4:Y:S01]  /*4b7d0*/  LDL.LU R12, [R1+0x10a8] ;  /* 0x0010a800010c7983 */ /* 0x000f220000300800 */
[----:B------:R-:W-:-:S02]  /*4b7e0*/  LEA.HI.X.SX32 R9, R3, R0, 0x2, P5 ;  /* 0x0000000003097211 */ /* 0x000fc400028f16ff */
        /* <DEDUP_REMOVED lines=8> */
[----:B---3--:R-:W-:Y:S01]  /*4b870*/  ISETP.LT.AND P3, PT, R16, UR4, !P1 ;  /* 0x0000000410007c0c */ /* 0x008fe2000cf61270 */
[----:B------:R-:W4:Y:S02]  /*4b880*/  LDCU UR4, c[0x0][0x39c] ;  /* 0x00007380ff0477ac */ /* 0x000f240008000800 */
[----:B------:R-:W3:Y:S01]  /*4b890*/  LDL.LU R16, [R1+0x10a0] ;  /* 0x0010a00001107983 */ /* 0x000ee20000300800 */
[----:B------:R-:W-:-:S02]  /*4b8a0*/  LEA R10, P5, R3, R2, 0x2 ;  /* 0x00000002030a7211 */ /* 0x000fc400078a10ff */
[C---:B------:R-:W-:Y:S02]  /*4b8b0*/  IADD3 R13, PT, PT, R3.reuse, UR5, RZ ;  /* 0x00000005030d7c10 */ /* 0x040fe4000fffe0ff */
[----:B------:R-:W-:Y:S02]  /*4b8c0*/  LEA.HI.X.SX32 R11, R3, R0, 0x2, P5 ;  /* 0x00000000030b7211 */ /* 0x000fe400028f16ff */
[C---:B-----5:R-:W-:Y:S01]  /*4b8d0*/  LEA R4, P5, R13.reuse, R2, 0x2 ;  /* 0x000000020d047211 */ /* 0x060fe200078a10ff */
[C---:B------:R-:W-:Y:S02]  /*4b8e0*/  VIADD R3, R13.reuse, UR5 ;  /* 0x000000050d037c36 */ /* 0x040fe40008000000 */
[----:B------:R5:W-:Y:S01]  /*4b8f0*/  @P0 STG.E desc[UR22][R10.64], R32 ;  /* 0x000000200a000986 */ /* 0x000be2000c101916 */
[----:B------:R-:W-:Y:S02]  /*4b900*/  LEA.HI.X.SX32 R5, R13, R0, 0x2, P5 ;  /* 0x000000000d057211 */ /* 0x000fe400028f16ff */
[----:B-1----:R-:W-:-:S02]  /*4b910*/  LEA R8, P5, R3, R2, 0x2 ;  /* 0x0000000203087211 */ /* 0x002fc400078a10ff */
[----:B------:R-:W-:Y:S01]  /*4b920*/  ISETP.LT.AND P0, PT, R15, UR6, !P1 ;  /* 0x000000060f007c0c */ /* 0x000fe2000cf01270 */
[----:B------:R1:W-:Y:S01]  /*4b930*/  @P2 STG.E desc[UR22][R4.64], R33 ;  /* 0x0000002104002986 */ /* 0x0003e2000c101916 */
[C---:B------:R-:W-:Y:S01]  /*4b940*/  LEA.HI.X.SX32 R9, R3.reuse, R0, 0x2, P5 ;  /* 0x0000000003097211 */ /* 0x040fe200028f16ff */
[----:B------:R-:W-:Y:S01]  /*4b950*/  VIADD R7, R3, UR5 ;  /* 0x0000000503077c36 */ /* 0x000fe20008000000 */
[----:B------:R-:W1:Y:S01]  /*4b960*/  LDCU UR6, c[0x0][0x39c] ;  /* 0x00007380ff0677ac */ /* 0x000e620008000800 */
[----:B------:R-:W3:Y:S01]  /*4b970*/  LDL.LU R15, [R1+0x109c] ;  /* 0x00109c00010f7983 */ /* 0x000ee20000300800 */
[----:B--2---:R-:W-:-:S03]  /*4b980*/  ISETP.LT.AND P2, PT, R14, UR7, !P1 ;  /* 0x000000070e007c0c */ /* 0x004fc6000cf41270 */
[----:B------:R2:W-:Y:S01]  /*4b990*/  @P4 STG.E desc[UR22][R8.64], R34 ;  /* 0x0000002208004986 */ /* 0x0005e2000c101916 */
[----:B------:R-:W3:Y:S03]  /*4b9a0*/  LDCU UR7, c[0x0][0x39c] ;  /* 0x00007380ff0777ac */ /* 0x000ee60008000800 */
[----:B------:R-:W3:Y:S01]  /*4b9b0*/  LDL.LU R14, [R1+0x1098] ;  /* 0x00109800010e7983 */ /* 0x000ee20000300800 */
[C---:B------:R-:W-:Y:S01]  /*4b9c0*/  LEA R6, P5, R7.reuse, R2, 0x2 ;  /* 0x0000000207067211 */ /* 0x040fe200078a10ff */
[C---:B------:R-:W-:Y:S01]  /*4b9d0*/  VIADD R3, R7.reuse, UR5 ;  /* 0x0000000507037c36 */ /* 0x040fe20008000000 */
[----:B----4-:R-:W-:Y:S01]  /*4b9e0*/  ISETP.LT.AND P4, PT, R12, UR4, !P1 ;  /* 0x000000040c007c0c */ /* 0x010fe2000cf81270 */
[----:B------:R-:W4:Y:S01]  /*4b9f0*/  LDCU UR4, c[0x0][0x39c] ;  /* 0x00007380ff0477ac */ /* 0x000f220008000800 */
[----:B------:R-:W3:Y:S01]  /*4ba00*/  LDL.LU R12, [R1+0x1084] ;  /* 0x00108400010c7983 */ /* 0x000ee20000300800 */
[----:B------:R-:W-:-:S02]  /*4ba10*/  LEA.HI.X.SX32 R7, R7, R0, 0x2, P5 ;  /* 0x0000000007077211 */ /* 0x000fc400028f16ff */
[----:B-----5:R-:W-:-:S04]  /*4ba20*/  LEA R10, P5, R3, R2, 0x2 ;  /* 0x00000002030a7211 */ /* 0x020fc800078a10ff */
[----:B------:R-:W-:Y:S01]  /*4ba30*/  LEA.HI.X.SX32 R11, R3, R0, 0x2, P5 ;  /* 0x00000000030b7211 */ /* 0x000fe200028f16ff */
[----:B------:R5:W-:Y:S04]  /*4ba40*/  @P3 STG.E desc[UR22][R6.64], R35 ;  /* 0x0000002306003986 */ /* 0x000be8000c101916 */
[----:B------:R-:W-:Y:S01]  /*4ba50*/  @P0 STG.E desc[UR22][R10.64], R36 ;  /* 0x000000240a000986 */ /* 0x000fe2000c101916 */
[----:B-1----:R-:W-:Y:S01]  /*4ba60*/  ISETP.LT.AND P3, PT, R17, UR6, !P1 ;  /* 0x0000000611007c0c */ /* 0x002fe2000cf61270 */
[----:B------:R-:W-:Y:S02]  /*4ba70*/  VIADD R5, R3, UR5 ;  /* 0x0000000503057c36 */ /* 0x000fe40008000000 */
[----:B------:R-:W3:Y:S01]  /*4ba80*/  LDL.LU R17, [R1+0x1080] ;  /* 0x0010800001117983 */ /* 0x000ee20000300800 */
[----:B------:R-:W1:Y:S01]  /*4ba90*/  LDCU UR6, c[0x0][0x39c] ;  /* 0x00007380ff0677ac */ /* 0x000e620008000800 */
[----:B---3--:R-:W-:Y:S01]  /*4baa0*/  ISETP.LT.AND P0, PT, R16, UR7, !P1 ;  /* 0x0000000710007c0c */ /* 0x008fe2000cf01270 */
[----:B------:R-:W3:Y:S01]  /*4bab0*/  LDCU UR7, c[0x0][0x39c] ;  /* 0x00007380ff0777ac */ /* 0x000ee20008000800 */
[----:B------:R-:W3:Y:S01]  /*4bac0*/  LDL.LU R16, [R1+0x107c] ;  /* 0x00107c0001107983 */ /* 0x000ee20000300800 */
[----:B------:R-:W-:-:S02]  /*4bad0*/  LEA R4, P5, R5, R2, 0x2 ;  /* 0x0000000205047211 */ /* 0x000fc400078a10ff */
[C---:B------:R-:W-:Y:S02]  /*4bae0*/  IADD3 R3, PT, PT, R5.reuse, UR5, RZ ;  /* 0x0000000505037c10 */ /* 0x040fe4000fffe0ff */
[----:B------:R-:W-:Y:S02]  /*4baf0*/  LEA.HI.X.SX32 R5, R5, R0, 0x2, P5 ;  /* 0x0000000005057211 */ /* 0x000fe400028f16ff */
[C---:B--2---:R-:W-:Y:S01]  /*4bb00*/  LEA R8, P5, R3.reuse, R2, 0x2 ;  /* 0x0000000203087211 */ /* 0x044fe200078a10ff */
[C---:B------:R-:W-:Y:S02]  /*4bb10*/  VIADD R13, R3.reuse, UR5 ;  /* 0x00000005030d7c36 */ /* 0x040fe40008000000 */
[----:B------:R2:W-:Y:S01]  /*4bb20*/  @P2 STG.E desc[UR22][R4.64], R37 ;  /* 0x0000002504002986 */ /* 0x0005e2000c101916 */
[----:B------:R-:W-:Y:S02]  /*4bb30*/  LEA.HI.X.SX32 R9, R3, R0, 0x2, P5 ;  /* 0x0000000003097211 */ /* 0x000fe400028f16ff */
[----:B-----5:R-:W-:-:S04]  /*4bb40*/  LEA R6, P5, R13, R2, 0x2 ;  /* 0x000000020d067211 */ /* 0x020fc800078a10ff */
[----:B------:R-:W-:Y:S02]  /*4bb50*/  LEA.HI.X.SX32 R7, R13, R0, 0x2, P5 ;  /* 0x000000000d077211 */ /* 0x000fe400028f16ff */
[----:B----4-:R-:W-:Y:S01]  /*4bb60*/  ISETP.LT.AND P2, PT, R15, UR4, !P1 ;  /* 0x000000040f007c0c */ /* 0x010fe2000cf41270 */
[----:B------:R4:W-:Y:S01]  /*4bb70*/  @P4 STG.E desc[UR22][R8.64], R38 ;  /* 0x0000002608004986 */ /* 0x0009e2000c101916 */
[----:B------:R-:W-:Y:S01]  /*4bb80*/  VIADD R3, R13, UR5 ;  /* 0x000000050d037c36 */ /* 0x000fe20008000000 */
[----:B------:R-:W5:Y:S02]  /*4bb90*/  LDCU UR4, c[0x0][0x39c] ;  /* 0x00007380ff0477ac */ /* 0x000f640008000800 */
[----:B------:R-:W4:Y:S01]  /*4bba0*/  LDL.LU R15, [R1+0x1078] ;  /* 0x00107800010f7983 */ /* 0x000f220000300800 */
[----:B-1----:R-:W-:-:S03]  /*4bbb0*/  ISETP.LT.AND P4, PT, R14, UR6, !P1 ;  /* 0x000000060e007c0c */ /* 0x002fc6000cf81270 */
[----:B------:R1:W-:Y:S01]  /*4bbc0*/  @P3 STG.E desc[UR22][R6.64], R39 ;  /* 0x0000002706003986 */ /* 0x0003e2000c101916 */
[----:B------:R-:W1:Y:S03]  /*4bbd0*/  LDCU UR6, c[0x0][0x39c] ;  /* 0x00007380ff0677ac */ /* 0x000e660008000800 */
[----:B------:R-:W4:Y:S01]  /*4bbe0*/  LDL.LU R14, [R1+0x1074] ;  /* 0x00107400010e7983 */ /* 0x000f220000300800 */
[----:B---3--:R-:W-:Y:S01]  /*4bbf0*/  ISETP.LT.AND P3, PT, R12, UR7, !P1 ;  /* 0x000000070c007c0c */ /* 0x008fe2000cf61270 */
[C---:B--2---:R-:W-:Y:S02]  /*4bc00*/  VIADD R5, R3.reuse, UR5 ;  /* 0x0000000503057c36 */ /* 0x044fe40008000000 */
[----:B------:R-:W2:Y:S01]  /*4bc10*/  LDL.LU R12, [R1+0x106c] ;  /* 0x00106c00010c7983 */ /* 0x000ea20000300800 */
[C---:B------:R-:W-:Y:S01]  /*4bc20*/  LEA R10, P5, R3.reuse, R2, 0x2 ;  /* 0x00000002030a7211 */ /* 0x040fe200078a10ff */
[----:B------:R-:W3:Y:S03]  /*4bc30*/  LDCU UR7, c[0x0][0x39c] ;  /* 0x00007380ff0777ac */ /* 0x000ee60008000800 */
[----:B------:R-:W-:-:S02]  /*4bc40*/  LEA.HI.X.SX32 R11, R3, R0, 0x2, P5 ;  /* 0x00000000030b7211 */ /* 0x000fc400028f16ff */
[C---:B------:R-:W-:Y:S01]  /*4bc50*/  LEA R4, P5, R5.reuse, R2, 0x2 ;  /* 0x0000000205047211 */ /* 0x040fe200078a10ff */
[----:B------:R-:W-:-:S03]  /*4bc60*/  VIADD R3, R5, UR5 ;  /* 0x0000000505037c36 */ /* 0x000fc60008000000 */
[----:B------:R-:W-:Y:S01]  /*4bc70*/  LEA.HI.X.SX32 R5, R5, R0, 0x2, P5 ;  /* 0x0000000005057211 */ /* 0x000fe200028f16ff */
[----:B------:R1:W-:Y:S01]  /*4bc80*/  @P0 STG.E desc[UR22][R10.64], R40 ;  /* 0x000000280a000986 */ /* 0x0003e2000c101916 */
[----:B-----5:R-:W-:Y:S01]  /*4bc90*/  ISETP.LT.AND P0, PT, R17, UR4, !P1 ;  /* 0x0000000411007c0c */ /* 0x020fe2000cf01270 */
[----:B------:R-:W5:Y:S02]  /*4bca0*/  LDCU UR4, c[0x0][0x39c] ;  /* 0x00007380ff0477ac */ /* 0x000f640008000800 */
[----:B------:R1:W-:Y:S04]  /*4bcb0*/  @P2 STG.E desc[UR22][R4.64], R41 ;  /* 0x0000002904002986 */ /* 0x0003e8000c101916 */
[----:B------:R-:W2:Y:S01]  /*4bcc0*/  LDL.LU R17, [R1+0x1068] ;  /* 0x0010680001117983 */ /* 0x000ea20000300800 */
[----:B-1----:R-:W-:Y:S01]  /*4bcd0*/  ISETP.LT.AND P2, PT, R16, UR6, !P1 ;  /* 0x0000000610007c0c */ /* 0x002fe2000cf41270 */
[----:B------:R-:W2:Y:S02]  /*4bce0*/  LDCU UR6, c[0x0][0x39c] ;  /* 0x00007380ff0677ac */ /* 0x000ea40008000800 */
[----:B------:R-:W2:Y:S01]  /*4bcf0*/  LDL.LU R16, [R1+0x1064] ;  /* 0x0010640001107983 */ /* 0x000ea20000300800 */
[----:B----4-:R-:W-:-:S02]  /*4bd00*/  LEA R8, P5, R3, R2, 0x2 ;  /* 0x0000000203087211 */ /* 0x010fc400078a10ff */
[C---:B------:R-:W-:Y:S02]  /*4bd10*/  IADD3 R7, PT, PT, R3.reuse, UR5, RZ ;  /* 0x0000000503077c10 */ /* 0x040fe4000fffe0ff */
[----:B------:R-:W-:Y:S02]  /*4bd20*/  LEA.HI.X.SX32 R9, R3, R0, 0x2, P5 ;  /* 0x0000000003097211 */ /* 0x000fe400028f16ff */
[C---:B------:R-:W-:Y:S01]  /*4bd30*/  LEA R6, P5, R7.reuse, R2, 0x2 ;  /* 0x0000000207067211 */ /* 0x040fe200078a10ff */
[C---:B------:R-:W-:Y:S02]  /*4bd40*/  VIADD R3, R7.reuse, UR5 ;  /* 0x0000000507037c36 */ /* 0x040fe40008000000 */
[----:B------:R1:W-:Y:S01]  /*4bd50*/  @P4 STG.E desc[UR22][R8.64], R42 ;  /* 0x0000002a08004986 */ /* 0x0003e2000c101916 */
[----:B------:R-:W-:Y:S02]  /*4bd60*/  LEA.HI.X.SX32 R7, R7, R0, 0x2, P5 ;  /* 0x0000000007077211 */ /* 0x000fe400028f16ff */
[----:B------:R-:W-:-:S04]  /*4bd70*/  LEA R10, P5, R3, R2, 0x2 ;  /* 0x00000002030a7211 */ /* 0x000fc800078a10ff */
[----:B------:R-:W-:Y:S01]  /*4bd80*/  LEA.HI.X.SX32 R11, R3, R0, 0x2, P5 ;  /* 0x00000000030b7211 */ /* 0x000fe200028f16ff */
[----:B------:R4:W-:Y:S01]  /*4bd90*/  @P3 STG.E desc[UR22][R6.64], R43 ;  /* 0x0000002b06003986 */ /* 0x0009e2000c101916 */
[----:B---3--:R-:W-:Y:S01]  /*4bda0*/  ISETP.LT.AND P4, PT, R15, UR7, !P1 ;  /* 0x000000070f007c0c */ /* 0x008fe2000cf81270 */
[----:B------:R-:W-:Y:S02]  /*4bdb0*/  VIADD R13, R3, UR5 ;  /* 0x00000005030d7c36 */ /* 0x000fe40008000000 */
[----:B------:R-:W3:Y:S01]  /*4bdc0*/  LDL.LU R15, [R1+0x1060] ;  /* 0x00106000010f7983 */ /* 0x000ee20000300800 */
[----:B------:R-:W1:Y:S03]  /*4bdd0*/  LDCU UR7, c[0x0][0x39c] ;  /* 0x00007380ff0777ac */ /* 0x000e660008000800 */
[----:B------:R1:W-:Y:S01]  /*4bde0*/  @P0 STG.E desc[UR22][R10.64], R44 ;  /* 0x0000002c0a000986 */ /* 0x0003e2000c101916 */
[----:B-----5:R-:W-:Y:S01]  /*4bdf0*/  ISETP.LT.AND P3, PT, R14, UR4, !P1 ;  /* 0x000000040e007c0c */ /* 0x020fe2000cf61270 */
[----:B------:R-:W5:Y:S02]  /*4be00*/  LDCU UR4, c[0x0][0x39c] ;  /* 0x00007380ff0477ac */ /* 0x000f640008000800 */
[----:B------:R-:W3:Y:S01]  /*4be10*/  LDL.LU R14, [R1+0x1054] ;  /* 0x00105400010e7983 */ /* 0x000ee20000300800 */
[----:B--2---:R-:W-:Y:S01]  /*4be20*/  ISETP.LT.AND P0, PT, R12, UR6, !P1 ;  /* 0x000000060c007c0c */ /* 0x004fe2000cf01270 */
[----:B------:R-:W-:-:S02]  /*4be30*/  VIADD R3, R13, UR5 ;  /* 0x000000050d037c36 */ /* 0x000fc40008000000 */
[----:B------:R-:W2:Y:S01]  /*4be40*/  LDL.LU R12, [R1+0x1050] ;  /* 0x00105000010c7983 */ /* 0x000ea20000300800 */
[C---:B------:R-:W-:Y:S01]  /*4be50*/  LEA R4, P5, R13.reuse, R2, 0x2 ;  /* 0x000000020d047211 */ /* 0x040fe200078a10ff */
[----:B------:R-:W3:Y:S03]  /*4be60*/  LDCU UR6, c[0x0][0x39c] ;  /* 0x00007380ff0677ac */ /* 0x000ee60008000800 */
[----:B------:R-:W-:Y:S02]  /*4be70*/  LEA.HI.X.SX32 R5, R13, R0, 0x2, P5 ;  /* 0x000000000d057211 */ /* 0x000fe400028f16ff */
[----:B-1----:R-:W-:-:S04]  /*4be80*/  LEA R8, P5, R3, R2, 0x2 ;  /* 0x0000000203087211 */ /* 0x002fc800078a10ff */
[----:B------:R-:W-:Y:S01]  /*4be90*/  LEA.HI.X.SX32 R9, R3, R0, 0x2, P5 ;  /* 0x0000000003097211 */ /* 0x000fe200028f16ff */
[----:B------:R1:W-:Y:S04]  /*4bea0*/  @P2 STG.E desc[UR22][R4.64], R45 ;  /* 0x0000002d04002986 */ /* 0x0003e8000c101916 */
[----:B------:R1:W-:Y:S01]  /*4beb0*/  @P4 STG.E desc[UR22][R8.64], R46 ;  /* 0x0000002e08004986 */ /* 0x0003e2000c101916 */
[----:B------:R-:W-:Y:S01]  /*4bec0*/  ISETP.LT.AND P2, PT, R17, UR7, !P1 ;  /* 0x0000000711007c0c */ /* 0x000fe2000cf41270 */
[----:B----4-:R-:W-:Y:S02]  /*4bed0*/  VIADD R7, R3, UR5 ;  /* 0x0000000503077c36 */ /* 0x010fe40008000000 */
[----:B------:R-:W4:Y:S01]  /*4bee0*/  LDL.LU R17, [R1+0x104c] ;  /* 0x00104c0001117983 */ /* 0x000f220000300800 */
[----:B------:R-:W1:Y:S01]  /*4bef0*/  LDCU UR7, c[0x0][0x39c] ;  /* 0x00007380ff0777ac */ /* 0x000e620008000800 */
[----:B-----5:R-:W-:Y:S01]  /*4bf00*/  ISETP.LT.AND P4, PT, R16, UR4, !P1 ;  /* 0x0000000410007c0c */ /* 0x020fe2000cf81270 */
[----:B------:R-:W2:Y:S01]  /*4bf10*/  LDCU UR4, c[0x0][0x39c] ;  /* 0x00007380ff0477ac */ /* 0x000ea20008000800 */
[----:B------:R-:W5:Y:S01]  /*4bf20*/  LDL.LU R16, [R1+0x1048] ;  /* 0x0010480001107983 */ /* 0x000f620000300800 */
[----:B------:R-:W-:-:S02]  /*4bf30*/  LEA R6, P5, R7, R2, 0x2 ;  /* 0x0000000207067211 */ /* 0x000fc400078a10ff */
[C---:B------:R-:W-:Y:S02]  /*4bf40*/  IADD3 R3, PT, PT, R7.reuse, UR5, RZ ;  /* 0x0000000507037c10 */ /* 0x040fe4000fffe0ff */
[----:B------:R-:W-:Y:S02]  /*4bf50*/  LEA.HI.X.SX32 R7, R7, R0, 0x2, P5 ;  /* 0x0000000007077211 */ /* 0x000fe400028f16ff */
[C---:B------:R-:W-:Y:S01]  /*4bf60*/  LEA R10, P5, R3.reuse, R2, 0x2 ;  /* 0x00000002030a7211 */ /* 0x040fe200078a10ff */
[C---:B-1----:R-:W-:Y:S02]  /*4bf70*/  VIADD R5, R3.reuse, UR5 ;  /* 0x0000000503057c36 */ /* 0x042fe40008000000 */
[----:B------:R1:W-:Y:S01]  /*4bf80*/  @P3 STG.E desc[UR22][R6.64], R47 ;  /* 0x0000002f06003986 */ /* 0x0003e2000c101916 */
[----:B------:R-:W-:Y:S02]  /*4bf90*/  LEA.HI.X.SX32 R11, R3, R0, 0x2, P5 ;  /* 0x00000000030b7211 */ /* 0x000fe400028f16ff */
[C---:B------:R-:W-:Y:S01]  /*4bfa0*/  LEA R4, P5, R5.reuse, R2, 0x2 ;  /* 0x0000000205047211 */ /* 0x040fe200078a10ff */
[----:B------:R-:W-:-:S03]  /*4bfb0*/  VIADD R3, R5, UR5 ;  /* 0x0000000505037c36 */ /* 0x000fc60008000000 */
[----:B------:R-:W-:Y:S01]  /*4bfc0*/  LEA.HI.X.SX32 R5, R5, R0, 0x2, P5 ;  /* 0x0000000005057211 */ /* 0x000fe200028f16ff */
[----:B------:R1:W-:Y:S01]  /*4bfd0*/  @P0 STG.E desc[UR22][R10.64], R48 ;  /* 0x000000300a000986 */ /* 0x0003e2000c101916 */
[----:B---3--:R-:W-:-:S03]  /*4bfe0*/  ISETP.LT.AND P3, PT, R15, UR6, !P1 ;  /* 0x000000060f007c0c */ /* 0x008fc6000cf61270 */
[----:B------:R3:W-:Y:S01]  /*4bff0*/  @P2 STG.E desc[UR22][R4.64], R49 ;  /* 0x0000003104002986 */ /* 0x0007e2000c101916 */
[----:B------:R-:W4:Y:S03]  /*4c000*/  LDCU UR6, c[0x0][0x39c] ;  /* 0x00007380ff0677ac */ /* 0x000f260008000800 */
[----:B------:R-:W3:Y:S01]  /*4c010*/  LDL.LU R15, [R1+0x103c] ;  /* 0x00103c00010f7983 */ /* 0x000ee20000300800 */
[----:B------:R-:W-:Y:S01]  /*4c020*/  ISETP.LT.AND P0, PT, R14, UR7, !P1 ;  /* 0x000000070e007c0c */ /* 0x000fe2000cf01270 */
        /* <DEDUP_REMOVED lines=12> */
[----:B----4-:R-:W-:Y:S01]  /*4c0f0*/  ISETP.LT.AND P4, PT, R17, UR6, !P1 ;  /* 0x0000000611007c0c */ /* 0x010fe2000cf81270 */
[----:B------:R-:W-:Y:S02]  /*4c100*/  VIADD R3, R13, UR5 ;  /* 0x000000050d037c36 */ /* 0x000fe40008000000 */
[----:B------:R-:W4:Y:S01]  /*4c110*/  LDL.LU R17, [R1+0x1030] ;  /* 0x0010300001117983 */ /* 0x000f220000300800 */
[----:B------:R-:W1:Y:S01]  /*4c120*/  LDCU UR6, c[0x0][0x39c] ;  /* 0x00007380ff0677ac */ /* 0x000e620008000800 */
[----:B-----5:R-:W-:Y:S01]  /*4c130*/  ISETP.LT.AND P3, PT, R16, UR7, !P1 ;  /* 0x0000000710007c0c */ /* 0x020fe2000cf61270 */
[----:B------:R-:W2:Y:S01]  /*4c140*/  LDCU UR7, c[0x0][0x39c] ;  /* 0x00007380ff0777ac */ /* 0x000ea20008000800 */
[----:B------:R-:W5:Y:S01]  /*4c150*/  LDL.LU R16, [R1+0x1028] ;  /* 0x0010280001107983 */ /* 0x000f620000300800 */
[----:B------:R-:W-:-:S02]  /*4c160*/  LEA R10, P5, R3, R2, 0x2 ;  /* 0x00000002030a7211 */ /* 0x000fc400078a10ff */
[C---:B---3--:R-:W-:Y:S02]  /*4c170*/  IADD3 R5, PT, PT, R3.reuse, UR5, RZ ;  /* 0x0000000503057c10 */ /* 0x048fe4000fffe0ff */
[----:B------:R-:W-:Y:S02]  /*4c180*/  LEA.HI.X.SX32 R11, R3, R0, 0x2, P5 ;  /* 0x00000000030b7211 */ /* 0x000fe400028f16ff */
[C---:B------:R-:W-:Y:S01]  /*4c190*/  LEA R4, P5, R5.reuse, R2, 0x2 ;  /* 0x0000000205047211 */ /* 0x040fe200078a10ff */
[C---:B------:R-:W-:Y:S02]  /*4c1a0*/  VIADD R3, R5.reuse, UR5 ;  /* 0x0000000505037c36 */ /* 0x040fe40008000000 */
[----:B------:R3:W-:Y:S01]  /*4c1b0*/  @P0 STG.E desc[UR22][R10.64], R52 ;  /* 0x000000340a000986 */ /* 0x0007e2000c101916 */
[----:B------:R-:W-:Y:S02]  /*4c1c0*/  LEA.HI.X.SX32 R5, R5, R0, 0x2, P5 ;  /* 0x0000000005057211 */ /* 0x000fe400028f16ff */
[----:B-1----:R-:W-:-:S04]  /*4c1d0*/  LEA R8, P5, R3, R2, 0x2 ;  /* 0x0000000203087211 */ /* 0x002fc800078a10ff */
[C---:B------:R-:W-:Y:S01]  /*4c1e0*/  LEA.HI.X.SX32 R9, R3.reuse, R0, 0x2, P5 ;  /* 0x0000000003097211 */ /* 0x040fe200028f16ff */
[----:B------:R1:W-:Y:S01]  /*4c1f0*/  @P2 STG.E desc[UR22][R4.64], R53 ;  /* 0x0000003504002986 */ /* 0x0003e2000c101916 */
[----:B------:R-:W-:Y:S01]  /*4c200*/  VIADD R7, R3, UR5 ;  /* 0x0000000503077c36 */ /* 0x000fe20008000000 */
[----:B------:R-:W-:Y:S02]  /*4c210*/  ISETP.LT.AND P0, PT, R15, UR4, !P1 ;  /* 0x000000040f007c0c */ /* 0x000fe4000cf01270 */
[----:B------:R1:W-:Y:S01]  /*4c220*/  @P4 STG.E desc[UR22][R8.64], R54 ;  /* 0x0000003608004986 */ /* 0x0003e2000c101916 */
[----:B------:R-:W-:-:S03]  /*4c230*/  ISETP.LT.AND P2, PT, R14, UR6, !P1 ;  /* 0x000000060e007c0c */ /* 0x000fc6000cf41270 */
[----:B------:R-:W4:Y:S01]  /*4c240*/  LDL.LU R15, [R1+0x1024] ;  /* 0x00102400010f7983 */ /* 0x000f220000300800 */
[----:B------:R-:W5:Y:S03]  /*4c250*/  LDCU UR6, c[0x0][0x39c] ;  /* 0x00007380ff0677ac */ /* 0x000f660008000800 */
[----:B------:R-:W4:Y:S01]  /*4c260*/  LDL.LU R14, [R1+0x1020] ;  /* 0x00102000010e7983 */ /* 0x000f220000300800 */
[----:B--2---:R-:W-:Y:S01]  /*4c270*/  ISETP.LT.AND P4, PT, R12, UR7, !P1 ;  /* 0x000000070c007c0c */ /* 0x004fe2000cf81270 */
[C---:B------:R-:W-:Y:S01]  /*4c280*/  VIADD R3, R7.reuse, UR5 ;  /* 0x0000000507037c36 */ /* 0x040fe20008000000 */
[C---:B------:R-:W-:Y:S01]  /*4c290*/  LEA R6, P5, R7.reuse, R2, 0x2 ;  /* 0x0000000207067211 */ /* 0x040fe200078a10ff */
[----:B------:R-:W2:Y:S01]  /*4c2a0*/  LDL.LU R12, [R1+0x1014] ;  /* 0x00101400010c7983 */ /* 0x000ea20000300800 */
[----:B------:R-:W4:Y:S02]  /*4c2b0*/  LDCU UR4, c[0x0][0x39c] ;  /* 0x00007380ff0477ac */ /* 0x000f240008000800 */
[----:B------:R-:W-:Y:S01]  /*4c2c0*/  LEA.HI.X.SX32 R7, R7, R0, 0x2, P5 ;  /* 0x0000000007077211 */ /* 0x000fe200028f16ff */
[----:B------:R-:W2:Y:S01]  /*4c2d0*/  LDL.LU R20, [R1+0x1010] ;  /* 0x0010100001147983 */ /* 0x000ea20000300800 */
[C---:B---3--:R-:W-:Y:S01]  /*4c2e0*/  LEA R10, P5, R3.reuse, R2, 0x2 ;  /* 0x00000002030a7211 */ /* 0x048fe200078a10ff */
[----:B------:R-:W3:Y:S02]  /*4c2f0*/  LDCU UR7, c[0x0][0x39c] ;  /* 0x00007380ff0777ac */ /* 0x000ee40008000800 */
[----:B------:R1:W-:Y:S01]  /*4c300*/  @P3 STG.E desc[UR22][R6.64], R55 ;  /* 0x0000003706003986 */ /* 0x0003e2000c101916 */
[----:B------:R-:W-:-:S03]  /*4c310*/  LEA.HI.X.SX32 R11, R3, R0, 0x2, P5 ;  /* 0x00000000030b7211 */ /* 0x000fc600028f16ff */
[----:B------:R-:W2:Y:S04]  /*4c320*/  LDL.LU R18, [R1+0x100c] ;  /* 0x00100c0001127983 */ /* 0x000ea80000300800 */
[----:B------:R1:W-:Y:S01]  /*4c330*/  @P0 STG.E desc[UR22][R10.64], R56 ;  /* 0x000000380a000986 */ /* 0x0003e2000c101916 */
[----:B-----5:R-:W-:Y:S01]  /*4c340*/  ISETP.LT.AND P0, PT, R16, UR6, !P1 ;  /* 0x0000000610007c0c */ /* 0x020fe2000cf01270 */
[----:B------:R-:W-:Y:S02]  /*4c350*/  VIADD R13, R3, UR5 ;  /* 0x00000005030d7c36 */ /* 0x000fe40008000000 */
[----:B------:R-:W5:Y:S01]  /*4c360*/  LDL.LU R16, [R1+0x1008] ;  /* 0x0010080001107983 */ /* 0x000f620000300800 */
[----:B----4-:R-:W-:Y:S01]  /*4c370*/  ISETP.LT.AND P3, PT, R17, UR4, !P1 ;  /* 0x0000000411007c0c */ /* 0x010fe2000cf61270 */
[----:B------:R-:W4:Y:S01]  /*4c380*/  LDCU UR4, c[0x0][0x39c] ;  /* 0x00007380ff0477ac */ /* 0x000f220008000800 */
[----:B-1----:R-:W-:-:S02]  /*4c390*/  LEA R4, P5, R13, R2, 0x2 ;  /* 0x000000020d047211 */ /* 0x002fc400078a10ff */
[C---:B------:R-:W-:Y:S01]  /*4c3a0*/  IADD3 R3, PT, PT, R13.reuse, UR5, RZ ;  /* 0x000000050d037c10 */ /* 0x040fe2000fffe0ff */
[----:B------:R-:W2:Y:S01]  /*4c3b0*/  LDCU UR6, c[0x0][0x39c] ;  /* 0x00007380ff0677ac */ /* 0x000ea20008000800 */
[----:B------:R-:W-:Y:S02]  /*4c3c0*/  LEA.HI.X.SX32 R5, R13, R0, 0x2, P5 ;  /* 0x000000000d057211 */ /* 0x000fe400028f16ff */
[C---:B------:R-:W-:Y:S01]  /*4c3d0*/  LEA R8, P5, R3.reuse, R2, 0x2 ;  /* 0x0000000203087211 */ /* 0x040fe200078a10ff */
[----:B------:R-:W-:-:S03]  /*4c3e0*/  VIADD R13, R3, UR5 ;  /* 0x00000005030d7c36 */ /* 0x000fc60008000000 */
[----:B------:R-:W-:Y:S01]  /*4c3f0*/  LEA.HI.X.SX32 R9, R3, R0, 0x2, P5 ;  /* 0x0000000003097211 */ /* 0x000fe200028f16ff */
[C---:B------:R-:W-:Y:S01]  /*4c400*/  VIADD R3, R13.reuse, UR5 ;  /* 0x000000050d037c36 */ /* 0x040fe20008000000 */
[C---:B------:R-:W-:Y:S01]  /*4c410*/  LEA R6, P5, R13.reuse, R2, 0x2 ;  /* 0x000000020d067211 */ /* 0x040fe200078a10ff */
[----:B------:R1:W-:Y:S03]  /*4c420*/  @P2 STG.E desc[UR22][R4.64], R57 ;  /* 0x0000003904002986 */ /* 0x0003e6000c101916 */
[----:B------:R-:W-:Y:S01]  /*4c430*/  LEA.HI.X.SX32 R7, R13, R0, 0x2, P5 ;  /* 0x000000000d077211 */ /* 0x000fe200028f16ff */
[C---:B------:R-:W-:Y:S01]  /*4c440*/  VIADD R13, R3.reuse, UR5 ;  /* 0x00000005030d7c36 */ /* 0x040fe20008000000 */
[C---:B------:R-:W-:Y:S01]  /*4c450*/  LEA R10, P5, R3.reuse, R2, 0x2 ;  /* 0x00000002030a7211 */ /* 0x040fe200078a10ff */
[----:B------:R-:W-:Y:S03]  /*4c460*/  @P4 STG.E desc[UR22][R8.64], R58 ;  /* 0x0000003a08004986 */ /* 0x000fe6000c101916 */
[----:B------:R-:W-:-:S02]  /*4c470*/  LEA.HI.X.SX32 R11, R3, R0, 0x2, P5 ;  /* 0x00000000030b7211 */ /* 0x000fc400028f16ff */
[----:B---3--:R-:W-:Y:S01]  /*4c480*/  ISETP.LT.AND P2, PT, R15, UR7, !P1 ;  /* 0x000000070f007c0c */ /* 0x008fe2000cf41270 */
[C---:B------:R-:W-:Y:S01]  /*4c490*/  VIADD R15, R13.reuse, UR5 ;  /* 0x000000050d0f7c36 */ /* 0x040fe20008000000 */
[----:B-1----:R-:W-:Y:S01]  /*4c4a0*/  LEA R4, P5, R13, R2, 0x2 ;  /* 0x000000020d047211 */ /* 0x002fe200078a10ff */
[----:B------:R1:W-:Y:S01]  /*4c4b0*/  @P3 STG.E desc[UR22][R6.64], R59 ;  /* 0x0000003b06003986 */ /* 0x0003e2000c101916 */
[----:B----4-:R-:W-:Y:S01]  /*4c4c0*/  ISETP.LT.AND P4, PT, R14, UR4, !P1 ;  /* 0x000000040e007c0c */ /* 0x010fe2000cf81270 */
[----:B------:R-:W3:Y:S01]  /*4c4d0*/  LDCU UR4, c[0x0][0x39c] ;  /* 0x00007380ff0477ac */ /* 0x000ee20008000800 */
[----:B------:R-:W-:Y:S02]  /*4c4e0*/  IADD3 R3, PT, PT, R15, UR5, RZ ;  /* 0x000000050f037c10 */ /* 0x000fe4000fffe0ff */
[----:B--2---:R-:W-:Y:S01]  /*4c4f0*/  ISETP.LT.AND P3, PT, R12, UR6, !P1 ;  /* 0x000000060c007c0c */ /* 0x004fe2000cf61270 */
[----:B------:R-:W2:Y:S01]  /*4c500*/  LDCU UR7, c[0x0][0x39c] ;  /* 0x00007380ff0777ac */ /* 0x000ea20008000800 */
[----:B------:R-:W-:Y:S01]  /*4c510*/  LEA.HI.X.SX32 R5, R13, R0, 0x2, P5 ;  /* 0x000000000d057211 */ /* 0x000fe200028f16ff */
[----:B------:R-:W-:Y:S01]  /*4c520*/  VIADD R13, R3, UR5 ;  /* 0x00000005030d7c36 */ /* 0x000fe20008000000 */
[----:B------:R-:W5:Y:S03]  /*4c530*/  LDCU UR6, c[0x0][0x39c] ;  /* 0x00007380ff0677ac */ /* 0x000f660008000800 */
[----:B------:R-:W-:Y:S01]  /*4c540*/  VIADD R17, R13, UR5 ;  /* 0x000000050d117c36 */ /* 0x000fe20008000000 */
[----:B------:R4:W-:Y:S01]  /*4c550*/  @P0 STG.E desc[UR22][R10.64], R60 ;  /* 0x0000003c0a000986 */ /* 0x0009e2000c101916 */
[----:B-1----:R-:W-:-:S02]  /*4c560*/  LEA R6, P0, R15, R2, 0x2 ;  /* 0x000000020f067211 */ /* 0x002fc400078010ff */
[----:B------:R-:W-:Y:S01]  /*4c570*/  LEA R8, P5, R3, R2, 0x2 ;  /* 0x0000000203087211 */ /* 0x000fe200078a10ff */
[----:B------:R-:W-:Y:S01]  /*4c580*/  VIADD R19, R17, UR5 ;  /* 0x0000000511137c36 */ /* 0x000fe20008000000 */
[-C--:B------:R-:W-:Y:S02]  /*4c590*/  LEA.HI.X.SX32 R7, R15, R0.reuse, 0x2, P0 ;  /* 0x000000000f077211 */ /* 0x080fe400000f16ff */
[----:B------:R-:W-:Y:S01]  /*4c5a0*/  LEA.HI.X.SX32 R9, R3, R0, 0x2, P5 ;  /* 0x0000000003097211 */ /* 0x000fe200028f16ff */
[----:B------:R-:W-:Y:S01]  /*4c5b0*/  VIADD R3, R19, UR5 ;  /* 0x0000000513037c36 */ /* 0x000fe20008000000 */
[-C--:B------:R-:W-:Y:S02]  /*4c5c0*/  LEA R12, P5, R13, R2.reuse, 0x2 ;  /* 0x000000020d0c7211 */ /* 0x080fe400078a10ff */
[----:B------:R-:W-:Y:S01]  /*4c5d0*/  LEA R14, P0, R17, R2, 0x2 ;  /* 0x00000002110e7211 */ /* 0x000fe200078010ff */
[----:B------:R1:W-:Y:S01]  /*4c5e0*/  @P2 STG.E desc[UR22][R4.64], R61 ;  /* 0x0000003d04002986 */ /* 0x0003e2000c101916 */
[----:B---3--:R-:W-:-:S02]  /*4c5f0*/  ISETP.LT.AND P2, PT, R20, UR4, !P1 ;  /* 0x0000000414007c0c */ /* 0x008fc4000cf41270 */
[-C--:B------:R-:W-:Y:S02]  /*4c600*/  LEA.HI.X.SX32 R13, R13, R0.reuse, 0x2, P5 ;  /* 0x000000000d0d7211 */ /* 0x080fe400028f16ff */
[----:B------:R-:W-:Y:S02]  /*4c610*/  LEA.HI.X.SX32 R15, R17, R0, 0x2, P0 ;  /* 0x00000000110f7211 */ /* 0x000fe400000f16ff */
[C---:B----4-:R-:W-:Y:S02]  /*4c620*/  LEA R10, P5, R3.reuse, R2, 0x2 ;  /* 0x00000002030a7211 */ /* 0x050fe400078a10ff */
[----:B--2---:R-:W-:Y:S02]  /*4c630*/  ISETP.LT.AND P0, PT, R18, UR7, !P1 ;  /* 0x0000000712007c0c */ /* 0x004fe4000cf01270 */
[----:B------:R-:W-:Y:S02]  /*4c640*/  LEA.HI.X.SX32 R11, R3, R0, 0x2, P5 ;  /* 0x00000000030b7211 */ /* 0x000fe400028f16ff */
[C---:B------:R-:W-:Y:S01]  /*4c650*/  LEA R2, P5, R19.reuse, R2, 0x2 ;  /* 0x0000000213027211 */ /* 0x040fe200078a10ff */
[----:B------:R1:W-:Y:S03]  /*4c660*/  @P4 STG.E desc[UR22][R6.64], R62 ;  /* 0x0000003e06004986 */ /* 0x0003e6000c101916 */
[----:B------:R-:W-:Y:S01]  /*4c670*/  LEA.HI.X.SX32 R3, R19, R0, 0x2, P5 ;  /* 0x0000000013037211 */ /* 0x000fe200028f16ff */
[----:B------:R1:W-:Y:S04]  /*4c680*/  @P3 STG.E desc[UR22][R8.64], R63 ;  /* 0x0000003f08003986 */ /* 0x0003e8000c101916 */
[----:B------:R1:W-:Y:S04]  /*4c690*/  @P2 STG.E desc[UR22][R12.64], R64 ;  /* 0x000000400c002986 */ /* 0x0003e8000c101916 */
[----:B------:R1:W-:Y:S01]  /*4c6a0*/  @P0 STG.E desc[UR22][R14.64], R65 ;  /* 0x000000410e000986 */ /* 0x0003e2000c101916 */
[----:B-----5:R-:W-:-:S13]  /*4c6b0*/  ISETP.LT.AND P1, PT, R16, UR6, !P1 ;  /* 0x0000000610007c0c */ /* 0x020fda000cf21270 */
[----:B------:R1:W-:Y:S04]  /*4c6c0*/  @P1 STG.E desc[UR22][R2.64], R66 ;  /* 0x0000004202001986 */ /* 0x0003e8000c101916 */
[----:B------:R1:W-:Y:S01]  /*4c6d0*/  @P6 STG.E desc[UR22][R10.64], R67 ;  /* 0x000000430a006986 */ /* 0x0003e2000c101916 */
[----:B------:R-:W-:Y:S06]  /*4c6e0*/  BAR.SYNC.DEFER_BLOCKING 0x0 ;  /* 0x0000000000007b1d */ /* 0x000fec0000010000 */
[----:B------:R-:W-:Y:S05]  /*4c6f0*/  BRA.U UP0, `(.L_x_14) ;  /* 0x0000000100a07547 */ /* 0x000fea000b800000 */
[----:B------:R-:W2:Y:S01]  /*4c700*/  S2UR UR5, SR_CgaCtaId ;  /* 0x00000000000579c3 */ /* 0x000ea20000008800 */
[----:B------:R-:W-:Y:S01]  /*4c710*/  NOP ;  /* 0x0000000000007918 */ /* 0x000fe20000000000 */
[----:B------:R-:W-:Y:S01]  /*4c720*/  UMOV UR4, 0x50 ;  /* 0x0000005000047882 */ /* 0x000fe20000000000 */
[----:B------:R-:W-:Y:S01]  /*4c730*/  MOV R0, UR10 ;  /* 0x0000000a00007c02 */ /* 0x000fe20008000f00 */
[----:B-1----:R-:W-:Y:S02]  /*4c740*/  IMAD.MOV.U32 R3, RZ, RZ, 0xffff ;  /* 0x0000ffffff037424 */ /* 0x002fe400078e00ff */
[----:B------:R-:W-:Y:S01]  /*4c750*/  IMAD.MOV.U32 R7, RZ, RZ, 0x1 ;  /* 0x00000001ff077424 */ /* 0x000fe200078e00ff */
[----:B------:R-:W-:-:S04]  /*4c760*/  LOP3.LUT R0, R0, 0xffff, RZ, 0xc0, !PT ;  /* 0x0000ffff00007812 */ /* 0x000fc800078ec0ff */
[----:B------:R-:W-:-:S05]  /*4c770*/  SHF.R.U32.HI R0, RZ, 0x5, R0 ;  /* 0x00000005ff007819 */ /* 0x000fca0000011600 */
[----:B------:R-:W-:Y:S01]  /*4c780*/  VIADD R2, R0, 0x10 ;  /* 0x0000001000027836 */ /* 0x000fe20000000000 */
[----:B------:R-:W-:Y:S01]  /*4c790*/  SHF.L.U32 R0, R3, R0, RZ ;  /* 0x0000000003007219 */ /* 0x000fe200000006ff */
[----:B--2---:R-:W-:-:S03]  /*4c7a0*/  ULEA UR6, UR5, UR4, 0x18 ;  /* 0x0000000405067291 */ /* 0x004fc6000f8ec0ff */
[----:B------:R-:W-:-:S04]  /*4c7b0*/  SHF.L.U32 R3, R7, R2, RZ ;  /* 0x0000000207037219 */ /* 0x000fc800000006ff */
[----:B------:R-:W-:Y:S02]  /*4c7c0*/  LOP3.LUT R0, R3, R0, RZ, 0xfc, !PT ;  /* 0x0000000003007212 */ /* 0x000fe400078efcff */
[----:B------:R-:W1:Y:S02]  /*4c7d0*/  LDS R5, [UR6] ;  /* 0x00000006ff057984 */ /* 0x000e640008000800 */
[C---:B------:R-:W-:Y:S02]  /*4c7e0*/  LOP3.LUT R2, R0.reuse, 0xffff, RZ, 0xc0, !PT ;  /* 0x0000ffff00027812 */ /* 0x040fe400078ec0ff */
[----:B-1----:R-:W-:-:S04]  /*4c7f0*/  LOP3.LUT R3, R0, 0xffff, R5, 0x80, !PT ;  /* 0x0000ffff00037812 */ /* 0x002fc800078e8005 */
[----:B------:R-:W-:-:S13]  /*4c800*/  ISETP.NE.AND P0, PT, R3, R2, PT ;  /* 0x000000020300720c */ /* 0x000fda0003f05270 */
[----:B------:R-:W-:Y:S05]  /*4c810*/  @P0 BRA `(.L_x_15) ;  /* 0x0000000000500947 */ /* 0x000fea0003800000 */
[----:B------:R-:W-:Y:S02]  /*4c820*/  SHF.R.U32.HI R5, RZ, 0x10, R5 ;  /* 0x00000010ff057819 */ /* 0x000fe40000011605 */
[----:B------:R-:W-:-:S04]  /*4c830*/  SHF.R.U32.HI R2, RZ, 0x10, R0 ;  /* 0x00000010ff027819 */ /* 0x000fc80000011600 */
[----:B------:R-:W-:-:S04]  /*4c840*/  LOP3.LUT R5, R5, R2, RZ, 0xc0, !PT ;  /* 0x0000000205057212 */ /* 0x000fc800078ec0ff */
[----:B------:R-:W-:-:S13]  /*4c850*/  ISETP.NE.AND P0, PT, R5, R2, PT ;  /* 0x000000020500720c */ /* 0x000fda0003f05270 */
[----:B------:R-:W-:Y:S05]  /*4c860*/  @P0 BRA `(.L_x_16) ;  /* 0x0000000000300947 */ /* 0x000fea0003800000 */
[----:B------:R-:W-:Y:S01]  /*4c870*/  R2UR UR4, R0 ;  /* 0x00000000000472ca */ /* 0x000fe200000e0000 */
[----:B------:R-:W-:Y:S01]  /*4c880*/  VOTEU.ANY UR5, UPT, PT ;  /* 0x0000000000057886 */ /* 0x000fe200038e0100 */
[----:B------:R-:W1:Y:S01]  /*4c890*/  S2R R0, SR_LANEID ;  /* 0x0000000000007919 */ /* 0x000e620000000000 */
[----:B------:R-:W-:-:S10]  /*4c8a0*/  UFLO.U32 UR5, UR5 ;  /* 0x00000005000572bd */ /* 0x000fd400080e0000 */
[----:B------:R-:W-:-:S06]  /*4c8b0*/  ULOP3.LUT UR4, URZ, UR4, URZ, 0x33, !UPT ;  /* 0x00000004ff047292 */ /* 0x000fcc000f8e33ff */
[----:B------:R-:W-:-:S04]  /*4c8c0*/  IMAD.U32 R2, RZ, RZ, UR4 ;  /* 0x00000004ff027e24 */ /* 0x000fc8000f8e00ff */
[----:B------:R-:W2:Y:S02]  /*4c8d0*/  REDUX UR7, R2 ;  /* 0x00000000020773c4 */ /* 0x000ea40000000000 */
[----:B------:R3:W-:Y:S01]  /*4c8e0*/  UTCATOMSWS.AND URZ, UR4 ;  /* 0x0000000400ff79e3 */ /* 0x0007e20008000000 */
[----:B-1----:R-:W-:Y:S02]  /*4c8f0*/  ISETP.EQ.U32.AND P0, PT, R0, UR5, PT ;  /* 0x0000000500007c0c */ /* 0x002fe4000bf02070 */
[----:B--2---:R-:W-:-:S11]  /*4c900*/  MOV R0, UR7 ;  /* 0x0000000700007c02 */ /* 0x004fd60008000f00 */
[----:B------:R3:W-:Y:S01]  /*4c910*/  @P0 ATOMS.AND RZ, [UR6], R0 ;  /* 0x00000000ffff098c */ /* 0x0007e2000a800006 */
[----:B------:R-:W-:Y:S05]  /*4c920*/  BRA `(.L_x_14) ;  /* 0x0000000000147947 */ /* 0x000fea0003800000 */
.L_x_16:
[----:B------:R-:W-:-:S07]  /*4c930*/  MOV R2, 0x4c950 ;  /* 0x0004c95000027802 */ /* 0x000fce0000000f00 */
[----:B------:R-:W-:Y:S05]  /*4c940*/  CALL.REL.NOINC `($__internal_0_$__cuda_sm10x_tcgen05_guardrail_trap_col_being_dealloced_not_returned_by_alloc) ;  /* 0x00000000002c7944 */ /* 0x000fea0003c00000 */
[----:B------:R-:W-:Y:S05]  /*4c950*/  BRA `(.L_x_14) ;  /* 0x0000000000087947 */ /* 0x000fea0003800000 */
.L_x_15:
[----:B------:R-:W-:-:S07]  /*4c960*/  MOV R2, 0x4c980 ;  /* 0x0004c98000027802 */ /* 0x000fce0000000f00 */
[----:B------:R-:W-:Y:S05]  /*4c970*/  CALL.REL.NOINC `($__internal_2_$__cuda_sm10x_tcgen05_guardrail_trap_unallocated_columns_being_dealloced) ;  /* 0x0000000000387944 */ /* 0x000fea0003c00000 */
.L_x_14:
[----:B------:R-:W-:Y:S01]  /*4c980*/  NOP ;  /* 0x0000000000007918 */ /* 0x000fe20000000000 */
[----:B---3--:R-:W-:Y:S05]  /*4c990*/  EXIT ;  /* 0x000000000000794d */ /* 0x008fea0003800000 */
.L_x_9:
[----:B------:R-:W1:Y:S02]  /*4c9a0*/  SYNCS.PHASECHK.TRANS64.TRYWAIT P2, [UR4], R4 ;  /* 0x00000004ff0075a7 */ /* 0x000e640008041104 */
[----:B-1----:R-:W-:Y:S05]  /*4c9b0*/  @!P2 BRA `(.L_x_9) ;  /* 0xfffffffc00f8a947 */ /* 0x002fea000383ffff */
[----:B------:R-:W-:Y:S05]  /*4c9c0*/  BRA `(.L_x_17) ;  /* 0xfffffe8800c87947 */ /* 0x000fea000383ffff */
.L_x_13:
[----:B------:R-:W1:Y:S02]  /*4c9d0*/  SYNCS.PHASECHK.TRANS64.TRYWAIT P3, [UR4], R3 ;  /* 0x00000003ff0075a7 */ /* 0x000e640008061104 */
[----:B-1----:R-:W-:Y:S05]  /*4c9e0*/  @!P3 BRA `(.L_x_13) ;  /* 0xfffffffc00f8b947 */ /* 0x002fea000383ffff */
[----:B------:R-:W-:Y:S05]  /*4c9f0*/  BRA `(.L_x_12) ;  /* 0xffffff80009c7947 */ /* 0x000fea000383ffff */
        .weak           $__internal_0_$__cuda_sm10x_tcgen05_guardrail_trap_col_being_dealloced_not_returned_by_alloc
        .type           $__internal_0_$__cuda_sm10x_tcgen05_guardrail_trap_col_being_dealloced_not_returned_by_alloc,@function
        .size           $__internal_0_$__cuda_sm10x_tcgen05_guardrail_trap_col_being_dealloced_not_returned_by_alloc,($__internal_1_$__cuda_sm10x_tcgen05_guardrail_trap_phase_invalid_during_alloc - $__internal_0_$__cuda_sm10x_tcgen05_guardrail_trap_col_being_dealloced_not_returned_by_alloc)
$__internal_0_$__cuda_sm10x_tcgen05_guardrail_trap_col_being_dealloced_not_returned_by_alloc:
[----:B------:R-:W-:Y:S05]  /*4ca00*/  BPT.TRAP 0x1 ;  /* 0x000000040000795c */ /* 0x000fea0000300000 */
[----:B------:R-:W-:-:S04]  /*4ca10*/  IMAD.MOV.U32 R3, RZ, RZ, 0x0 ;  /* 0x00000000ff037424 */ /* 0x000fc800078e00ff */
[----:B------:R-:W-:Y:S05]  /*4ca20*/  RET.REL.NODEC R2 `(matmul_kernel) ;  /* 0xfffffb3402747950 */ /* 0x000fea0003c3ffff */
        .weak           $__internal_1_$__cuda_sm10x_tcgen05_guardrail_trap_phase_invalid_during_alloc
        .type           $__internal_1_$__cuda_sm10x_tcgen05_guardrail_trap_phase_invalid_during_alloc,@function
        .size           $__internal_1_$__cuda_sm10x_tcgen05_guardrail_trap_phase_invalid_during_alloc,($__internal_2_$__cuda_sm10x_tcgen05_guardrail_trap_unallocated_columns_being_dealloced - $__internal_1_$__cuda_sm10x_tcgen05_guardrail_trap_phase_invalid_during_alloc)
$__internal_1_$__cuda_sm10x_tcgen05_guardrail_trap_phase_invalid_during_alloc:
[----:B------:R-:W-:Y:S05]  /*4ca30*/  BPT.TRAP 0x1 ;  /* 0x000000040000795c */ /* 0x000fea0000300000 */
[----:B------:R-:W-:-:S04]  /*4ca40*/  IMAD.MOV.U32 R3, RZ, RZ, 0x0 ;  /* 0x00000000ff037424 */ /* 0x000fc800078e00ff */
[----:B------:R-:W-:Y:S05]  /*4ca50*/  RET.REL.NODEC R2 `(matmul_kernel) ;  /* 0xfffffb3402687950 */ /* 0x000fea0003c3ffff */
        .weak           $__internal_2_$__cuda_sm10x_tcgen05_guardrail_trap_unallocated_columns_being_dealloced
        .type           $__internal_2_$__cuda_sm10x_tcgen05_guardrail_trap_unallocated_columns_being_dealloced,@function
        .size           $__internal_2_$__cuda_sm10x_tcgen05_guardrail_trap_unallocated_columns_being_dealloced,(.L_x_21 - $__internal_2_$__cuda_sm10x_tcgen05_guardrail_trap_unallocated_columns_being_dealloced)
$__internal_2_$__cuda_sm10x_tcgen05_guardrail_trap_unallocated_columns_being_dealloced:
[----:B------:R-:W-:Y:S05]  /*4ca60*/  BPT.TRAP 0x1 ;  /* 0x000000040000795c */ /* 0x000fea0000300000 */
[----:B------:R-:W-:-:S04]  /*4ca70*/  IMAD.MOV.U32 R3, RZ, RZ, 0x0 ;  /* 0x00000000ff037424 */ /* 0x000fc800078e00ff */
[----:B------:R-:W-:Y:S05]  /*4ca80*/  RET.REL.NODEC R2 `(matmul_kernel) ;  /* 0xfffffb34025c7950 */ /* 0x000fea0003c3ffff */
.L_x_18:
[----:B------:R-:W-:-:S00]  /*4ca90*/  BRA `(.L_x_18) ;  /* 0xfffffffc00fc7947 */ /* 0x000fc0000383ffff */
[----:B------:R-:W-:-:S00]  /*4caa0*/  NOP ;  /* 0x0000000000007918 */ /* 0x000fc00000000000 */
        /* <DEDUP_REMOVED lines=13> */
.L_x_21:


//--------------------- .nv.shared.matmul_kernel  --------------------------
	.section	.nv.shared.matmul_kernel,"aw",@nobits
	.sectionflags	@""
	.align	16
	.zero		1024


//--------------------- .nv.shared.reserved.0     --------------------------
	.section	.nv.shared.reserved.0,"aw",@nobits
	.align	8
	.weak		__nv_reservedSMEM_offset_0_alias
	.size		__nv_reservedSMEM_offset_0_alias, 0, 64
	.other		__nv_reservedSMEM_offset_0_alias,@"STO_CUDA_RESERVED_SHARED STV_DEFAULT"
__nv_reservedSMEM_offset_0_alias:
	.zero		0
.nv.shared.reserved.0:
	.zero		64
	.weak		__nv_reservedSMEM_allocation_phase
	.type		__nv_reservedSMEM_allocation_phase,@object
	.size		__nv_reservedSMEM_allocation_phase,(.L_0 - __nv_reservedSMEM_allocation_phase)
__nv_reservedSMEM_allocation_phase:
	.zero		1
.L_0:
	.zero		7
	.weak		__nv_reservedSMEM_devtool_atexit_pc
	.type		__nv_reservedSMEM_devtool_atexit_pc,@object
	.size		__nv_reservedSMEM_devtool_atexit_pc,(__nv_reservedSMEM_allocation_mask - __nv_reservedSMEM_devtool_atexit_pc)
__nv_reservedSMEM_devtool_atexit_pc:
	.zero		8
	.weak		__nv_reservedSMEM_allocation_mask
	.type		__nv_reservedSMEM_allocation_mask,@object
	.size		__nv_reservedSMEM_allocation_mask,(.L_2 - __nv_reservedSMEM_allocation_mask)
__nv_reservedSMEM_allocation_mask:
	.zero		4
.L_2:


//--------------------- .nv.constant0.matmul_kernel --------------------------
	.section	.nv.constant0.matmul_kernel,"a",@progbits
	.sectionflags	@""
	.align	4
.nv.constant0.matmul_kernel:
	.zero		976


//--------------------- SYMBOLS --------------------------

	.type		.nv.reservedSmem.offset0,@object
	.size		.nv.reservedSmem.offset0,0x4
	.type		.nv.reservedSmem.cap,@object
	.size		.nv.reservedSmem.cap,0x4
